//
// Generated by NVIDIA NVVM Compiler
//
// Compiler Build ID: CL-36424714
// Cuda compilation tools, release 13.0, V13.0.88
// Based on NVVM 20.0.0
//

.version 9.0
.target sm_100
.address_size 64

	// .globl	_Z23find_password_optimizedxxPiPx
.const .align 4 .b8 K[256] = {152, 47, 138, 66, 145, 68, 55, 113, 207, 251, 192, 181, 165, 219, 181, 233, 91, 194, 86, 57, 241, 17, 241, 89, 164, 130, 63, 146, 213, 94, 28, 171, 152, 170, 7, 216, 1, 91, 131, 18, 190, 133, 49, 36, 195, 125, 12, 85, 116, 93, 190, 114, 254, 177, 222, 128, 167, 6, 220, 155, 116, 241, 155, 193, 193, 105, 155, 228, 134, 71, 190, 239, 198, 157, 193, 15, 204, 161, 12, 36, 111, 44, 233, 45, 170, 132, 116, 74, 220, 169, 176, 92, 218, 136, 249, 118, 82, 81, 62, 152, 109, 198, 49, 168, 200, 39, 3, 176, 199, 127, 89, 191, 243, 11, 224, 198, 71, 145, 167, 213, 81, 99, 202, 6, 103, 41, 41, 20, 133, 10, 183, 39, 56, 33, 27, 46, 252, 109, 44, 77, 19, 13, 56, 83, 84, 115, 10, 101, 187, 10, 106, 118, 46, 201, 194, 129, 133, 44, 114, 146, 161, 232, 191, 162, 75, 102, 26, 168, 112, 139, 75, 194, 163, 81, 108, 199, 25, 232, 146, 209, 36, 6, 153, 214, 133, 53, 14, 244, 112, 160, 106, 16, 22, 193, 164, 25, 8, 108, 55, 30, 76, 119, 72, 39, 181, 188, 176, 52, 179, 12, 28, 57, 74, 170, 216, 78, 79, 202, 156, 91, 243, 111, 46, 104, 238, 130, 143, 116, 111, 99, 165, 120, 20, 120, 200, 132, 8, 2, 199, 140, 250, 255, 190, 144, 235, 108, 80, 164, 247, 163, 249, 190, 242, 120, 113, 198};
.const .align 1 .b8 d_target_salt[17];
.const .align 1 .b8 d_target_hash[32];
.const .align 1 .b8 charset[63] = {97, 98, 99, 100, 101, 102, 103, 104, 105, 106, 107, 108, 109, 110, 111, 112, 113, 114, 115, 116, 117, 118, 119, 120, 121, 122, 65, 66, 67, 68, 69, 70, 71, 72, 73, 74, 75, 76, 77, 78, 79, 80, 81, 82, 83, 84, 85, 86, 87, 88, 89, 90, 48, 49, 50, 51, 52, 53, 54, 55, 56, 57};
// _ZZ23find_password_optimizedxxPiPxE14shared_charset has been demoted
// _ZZ23find_password_optimizedxxPiPxE18shared_target_hash has been demoted

.visible .entry _Z23find_password_optimizedxxPiPx(
	.param .u64 _Z23find_password_optimizedxxPiPx_param_0,
	.param .u64 _Z23find_password_optimizedxxPiPx_param_1,
	.param .u64 .ptr .align 1 _Z23find_password_optimizedxxPiPx_param_2,
	.param .u64 .ptr .align 1 _Z23find_password_optimizedxxPiPx_param_3
)
.maxntid 256
.minnctapersm 8
{
	.local .align 8 .b8 	__local_depot0[136];
	.reg .b64 	%SP;
	.reg .b64 	%SPL;
	.reg .pred 	%p<79>;
	.reg .b16 	%rs<265>;
	.reg .b32 	%r<7394>;
	.reg .b64 	%rd<117>;
	// demoted variable
	.shared .align 1 .b8 _ZZ23find_password_optimizedxxPiPxE14shared_charset[62];
	// demoted variable
	.shared .align 1 .b8 _ZZ23find_password_optimizedxxPiPxE18shared_target_hash[32];
	mov.u64 	%SPL, __local_depot0;
	add.u64 	%rd1, %SPL, 0;
	add.u64 	%rd2, %SPL, 24;
	mov.u32 	%r1, %tid.x;
	setp.gt.u32 	%p1, %r1, 61;
	@%p1 bra 	$L__BB0_3;
	cvt.u64.u32 	%rd34, %r1;
	mov.u64 	%rd35, charset;
	add.s64 	%rd36, %rd35, %rd34;
	ld.const.u8 	%rs2, [%rd36];
	mov.u32 	%r66, _ZZ23find_password_optimizedxxPiPxE14shared_charset;
	add.s32 	%r67, %r66, %r1;
	st.shared.u8 	[%r67], %rs2;
	setp.gt.u32 	%p2, %r1, 31;
	@%p2 bra 	$L__BB0_3;
	mov.u64 	%rd38, d_target_hash;
	add.s64 	%rd39, %rd38, %rd34;
	ld.const.u8 	%rs3, [%rd39];
	mov.u32 	%r68, _ZZ23find_password_optimizedxxPiPxE18shared_target_hash;
	add.s32 	%r69, %r68, %r1;
	st.shared.u8 	[%r69], %rs3;
$L__BB0_3:
	ld.param.u64 	%rd105, [_Z23find_password_optimizedxxPiPx_param_0];
	bar.sync 	0;
	mov.u32 	%r71, %ctaid.x;
	mov.u32 	%r72, %ntid.x;
	mad.lo.s32 	%r73, %r71, %r72, %r1;
	cvt.u64.u32 	%rd41, %r73;
	add.s64 	%rd42, %rd105, %rd41;
	ld.const.u8 	%rs4, [d_target_salt];
	st.local.u8 	[%rd1], %rs4;
	ld.const.u8 	%rs5, [d_target_salt+1];
	st.local.u8 	[%rd1+1], %rs5;
	ld.const.u8 	%rs6, [d_target_salt+2];
	st.local.u8 	[%rd1+2], %rs6;
	ld.const.u8 	%rs7, [d_target_salt+3];
	st.local.u8 	[%rd1+3], %rs7;
	ld.const.u8 	%rs8, [d_target_salt+4];
	st.local.u8 	[%rd1+4], %rs8;
	ld.const.u8 	%rs9, [d_target_salt+5];
	st.local.u8 	[%rd1+5], %rs9;
	ld.const.u8 	%rs10, [d_target_salt+6];
	st.local.u8 	[%rd1+6], %rs10;
	ld.const.u8 	%rs11, [d_target_salt+7];
	st.local.u8 	[%rd1+7], %rs11;
	ld.const.u8 	%rs12, [d_target_salt+8];
	st.local.u8 	[%rd1+8], %rs12;
	ld.const.u8 	%rs13, [d_target_salt+9];
	st.local.u8 	[%rd1+9], %rs13;
	ld.const.u8 	%rs14, [d_target_salt+10];
	st.local.u8 	[%rd1+10], %rs14;
	ld.const.u8 	%rs15, [d_target_salt+11];
	st.local.u8 	[%rd1+11], %rs15;
	ld.const.u8 	%rs16, [d_target_salt+12];
	st.local.u8 	[%rd1+12], %rs16;
	ld.const.u8 	%rs17, [d_target_salt+13];
	st.local.u8 	[%rd1+13], %rs17;
	ld.const.u8 	%rs18, [d_target_salt+14];
	st.local.u8 	[%rd1+14], %rs18;
	ld.const.u8 	%rs19, [d_target_salt+15];
	st.local.u8 	[%rd1+15], %rs19;
	mul.hi.s64 	%rd43, %rd42, -8925843906633654007;
	add.s64 	%rd44, %rd43, %rd42;
	shr.u64 	%rd45, %rd44, 63;
	shr.s64 	%rd46, %rd44, 5;
	add.s64 	%rd47, %rd46, %rd45;
	cvt.u32.u64 	%r74, %rd47;
	mov.b64 	%rd48, 62;
	cvt.u32.u64 	%r75, %rd48;
	mul.lo.s32 	%r76, %r74, %r75;
	cvt.u32.u64 	%r77, %rd42;
	sub.s32 	%r78, %r77, %r76;
	mov.u32 	%r79, _ZZ23find_password_optimizedxxPiPxE14shared_charset;
	add.s32 	%r80, %r79, %r78;
	ld.shared.u8 	%rs20, [%r80];
	st.local.u8 	[%rd1+16], %rs20;
	mul.hi.s64 	%rd49, %rd47, -8925843906633654007;
	add.s64 	%rd50, %rd49, %rd47;
	shr.s64 	%rd51, %rd50, 5;
	shr.u64 	%rd52, %rd50, 63;
	cvt.u32.u64 	%r81, %rd52;
	cvt.u32.u64 	%r82, %rd51;
	add.s32 	%r83, %r82, %r81;
	mul.lo.s32 	%r84, %r83, %r75;
	sub.s32 	%r85, %r74, %r84;
	add.s32 	%r86, %r79, %r85;
	ld.shared.u8 	%rs21, [%r86];
	st.local.u8 	[%rd1+17], %rs21;
	mul.hi.s64 	%rd53, %rd42, 2457006494729263899;
	shr.u64 	%rd54, %rd53, 63;
	shr.s64 	%rd55, %rd53, 9;
	add.s64 	%rd56, %rd55, %rd54;
	mul.hi.s64 	%rd57, %rd56, -8925843906633654007;
	add.s64 	%rd58, %rd57, %rd56;
	shr.s64 	%rd59, %rd58, 5;
	shr.u64 	%rd60, %rd58, 63;
	cvt.u32.u64 	%r87, %rd60;
	cvt.u32.u64 	%r88, %rd59;
	add.s32 	%r89, %r88, %r87;
	mul.lo.s32 	%r90, %r89, %r75;
	cvt.u32.u64 	%r91, %rd56;
	sub.s32 	%r92, %r91, %r90;
	add.s32 	%r93, %r79, %r92;
	ld.shared.u8 	%rs22, [%r93];
	st.local.u8 	[%rd1+18], %rs22;
	mul.hi.s64 	%rd61, %rd42, 2536264768752788541;
	shr.u64 	%rd62, %rd61, 63;
	shr.s64 	%rd63, %rd61, 15;
	add.s64 	%rd64, %rd63, %rd62;
	mul.hi.s64 	%rd65, %rd64, -8925843906633654007;
	add.s64 	%rd66, %rd65, %rd64;
	shr.s64 	%rd67, %rd66, 5;
	shr.u64 	%rd68, %rd66, 63;
	cvt.u32.u64 	%r94, %rd68;
	cvt.u32.u64 	%r95, %rd67;
	add.s32 	%r96, %r95, %r94;
	mul.lo.s32 	%r97, %r96, %r75;
	cvt.u32.u64 	%r98, %rd64;
	sub.s32 	%r99, %r98, %r97;
	add.s32 	%r100, %r79, %r99;
	ld.shared.u8 	%rs23, [%r100];
	st.local.u8 	[%rd1+19], %rs23;
	mul.hi.s64 	%rd69, %rd42, 5236159522586402149;
	shr.u64 	%rd70, %rd69, 63;
	shr.s64 	%rd71, %rd69, 22;
	add.s64 	%rd72, %rd71, %rd70;
	mul.hi.s64 	%rd73, %rd72, -8925843906633654007;
	add.s64 	%rd74, %rd73, %rd72;
	shr.s64 	%rd75, %rd74, 5;
	shr.u64 	%rd76, %rd74, 63;
	cvt.u32.u64 	%r101, %rd76;
	cvt.u32.u64 	%r102, %rd75;
	add.s32 	%r103, %r102, %r101;
	mul.lo.s32 	%r104, %r103, %r75;
	cvt.u32.u64 	%r105, %rd72;
	sub.s32 	%r106, %r105, %r104;
	add.s32 	%r107, %r79, %r106;
	ld.shared.u8 	%rs24, [%r107];
	st.local.u8 	[%rd1+20], %rs24;
	mul.hi.s64 	%rd77, %rd42, 2702533947141368851;
	shr.u64 	%rd78, %rd77, 63;
	shr.s64 	%rd79, %rd77, 27;
	add.s64 	%rd80, %rd79, %rd78;
	mul.hi.s64 	%rd81, %rd80, -8925843906633654007;
	add.s64 	%rd82, %rd81, %rd80;
	shr.s64 	%rd83, %rd82, 5;
	shr.u64 	%rd84, %rd82, 63;
	cvt.u32.u64 	%r108, %rd84;
	cvt.u32.u64 	%r109, %rd83;
	add.s32 	%r110, %r109, %r108;
	mul.lo.s32 	%r111, %r110, %r75;
	cvt.u32.u64 	%r112, %rd80;
	sub.s32 	%r113, %r112, %r111;
	add.s32 	%r114, %r79, %r113;
	ld.shared.u8 	%rs25, [%r114];
	st.local.u8 	[%rd1+21], %rs25;
	mov.b16 	%rs26, 0;
	st.local.u8 	[%rd1+22], %rs26;
	mov.b64 	%rd109, 0;
	st.local.u64 	[%rd2+72], %rd109;
	mov.b32 	%r115, -1150833019;
	mov.b32 	%r116, 1779033703;
	st.local.v2.u32 	[%rd2+80], {%r116, %r115};
	mov.b32 	%r117, -1521486534;
	mov.b32 	%r118, 1013904242;
	st.local.v2.u32 	[%rd2+88], {%r118, %r117};
	mov.b32 	%r119, -1694144372;
	mov.b32 	%r120, 1359893119;
	st.local.v2.u32 	[%rd2+96], {%r120, %r119};
	mov.b32 	%r121, 1541459225;
	mov.b32 	%r122, 528734635;
	st.local.v2.u32 	[%rd2+104], {%r122, %r121};
	mov.b32 	%r7370, 0;
$L__BB0_4:
	add.s64 	%rd85, %rd1, %rd109;
	ld.local.u8 	%rs27, [%rd85];
	add.s32 	%r123, %r7370, 1;
	st.local.u32 	[%rd2+64], %r123;
	cvt.u64.u32 	%rd86, %r7370;
	add.s64 	%rd87, %rd2, %rd86;
	st.local.u8 	[%rd87], %rs27;
	ld.local.u32 	%r7370, [%rd2+64];
	setp.ne.s32 	%p3, %r7370, 64;
	@%p3 bra 	$L__BB0_6;
	ld.local.v2.b32 	{%r125, %r126}, [%rd2];
	bfe.u32 	%r127, %r126, 16, 8;
	cvt.u16.u32 	%rs28, %r127;
	bfe.u32 	%r128, %r126, 8, 8;
	bfe.u32 	%r129, %r126, 0, 8;
	bfe.u32 	%r130, %r125, 16, 8;
	cvt.u16.u32 	%rs29, %r130;
	bfe.u32 	%r131, %r125, 8, 8;
	bfe.u32 	%r132, %r125, 0, 8;
	shl.b32 	%r133, %r132, 24;
	shl.b32 	%r134, %r131, 16;
	and.b32  	%r135, %r134, 16711680;
	or.b32  	%r136, %r135, %r133;
	and.b16  	%rs30, %rs29, 255;
	mul.wide.u16 	%r137, %rs30, 256;
	or.b32  	%r138, %r136, %r137;
	bfe.u32 	%r139, %r125, 24, 8;
	or.b32  	%r140, %r138, %r139;
	shl.b32 	%r141, %r129, 24;
	shl.b32 	%r142, %r128, 16;
	and.b32  	%r143, %r142, 16711680;
	or.b32  	%r144, %r143, %r141;
	and.b16  	%rs31, %rs28, 255;
	mul.wide.u16 	%r145, %rs31, 256;
	or.b32  	%r146, %r144, %r145;
	bfe.u32 	%r147, %r126, 24, 8;
	or.b32  	%r148, %r146, %r147;
	ld.local.v2.b32 	{%r149, %r150}, [%rd2+8];
	bfe.u32 	%r151, %r150, 16, 8;
	cvt.u16.u32 	%rs32, %r151;
	bfe.u32 	%r152, %r150, 8, 8;
	bfe.u32 	%r153, %r150, 0, 8;
	bfe.u32 	%r154, %r149, 16, 8;
	cvt.u16.u32 	%rs33, %r154;
	bfe.u32 	%r155, %r149, 8, 8;
	bfe.u32 	%r156, %r149, 0, 8;
	shl.b32 	%r157, %r156, 24;
	shl.b32 	%r158, %r155, 16;
	and.b32  	%r159, %r158, 16711680;
	or.b32  	%r160, %r159, %r157;
	and.b16  	%rs34, %rs33, 255;
	mul.wide.u16 	%r161, %rs34, 256;
	or.b32  	%r162, %r160, %r161;
	bfe.u32 	%r163, %r149, 24, 8;
	or.b32  	%r164, %r162, %r163;
	shl.b32 	%r165, %r153, 24;
	shl.b32 	%r166, %r152, 16;
	and.b32  	%r167, %r166, 16711680;
	or.b32  	%r168, %r167, %r165;
	and.b16  	%rs35, %rs32, 255;
	mul.wide.u16 	%r169, %rs35, 256;
	or.b32  	%r170, %r168, %r169;
	bfe.u32 	%r171, %r150, 24, 8;
	or.b32  	%r172, %r170, %r171;
	ld.local.v2.b32 	{%r173, %r174}, [%rd2+16];
	bfe.u32 	%r175, %r174, 16, 8;
	cvt.u16.u32 	%rs36, %r175;
	bfe.u32 	%r176, %r174, 8, 8;
	bfe.u32 	%r177, %r174, 0, 8;
	bfe.u32 	%r178, %r173, 16, 8;
	cvt.u16.u32 	%rs37, %r178;
	bfe.u32 	%r179, %r173, 8, 8;
	bfe.u32 	%r180, %r173, 0, 8;
	shl.b32 	%r181, %r180, 24;
	shl.b32 	%r182, %r179, 16;
	and.b32  	%r183, %r182, 16711680;
	or.b32  	%r184, %r183, %r181;
	and.b16  	%rs38, %rs37, 255;
	mul.wide.u16 	%r185, %rs38, 256;
	or.b32  	%r186, %r184, %r185;
	bfe.u32 	%r187, %r173, 24, 8;
	or.b32  	%r188, %r186, %r187;
	shl.b32 	%r189, %r177, 24;
	shl.b32 	%r190, %r176, 16;
	and.b32  	%r191, %r190, 16711680;
	or.b32  	%r192, %r191, %r189;
	and.b16  	%rs39, %rs36, 255;
	mul.wide.u16 	%r193, %rs39, 256;
	or.b32  	%r194, %r192, %r193;
	bfe.u32 	%r195, %r174, 24, 8;
	or.b32  	%r196, %r194, %r195;
	ld.local.v2.b32 	{%r197, %r198}, [%rd2+24];
	bfe.u32 	%r199, %r198, 16, 8;
	cvt.u16.u32 	%rs40, %r199;
	bfe.u32 	%r200, %r198, 8, 8;
	bfe.u32 	%r201, %r198, 0, 8;
	bfe.u32 	%r202, %r197, 16, 8;
	cvt.u16.u32 	%rs41, %r202;
	bfe.u32 	%r203, %r197, 8, 8;
	bfe.u32 	%r204, %r197, 0, 8;
	shl.b32 	%r205, %r204, 24;
	shl.b32 	%r206, %r203, 16;
	and.b32  	%r207, %r206, 16711680;
	or.b32  	%r208, %r207, %r205;
	and.b16  	%rs42, %rs41, 255;
	mul.wide.u16 	%r209, %rs42, 256;
	or.b32  	%r210, %r208, %r209;
	bfe.u32 	%r211, %r197, 24, 8;
	or.b32  	%r212, %r210, %r211;
	shl.b32 	%r213, %r201, 24;
	shl.b32 	%r214, %r200, 16;
	and.b32  	%r215, %r214, 16711680;
	or.b32  	%r216, %r215, %r213;
	and.b16  	%rs43, %rs40, 255;
	mul.wide.u16 	%r217, %rs43, 256;
	or.b32  	%r218, %r216, %r217;
	bfe.u32 	%r219, %r198, 24, 8;
	or.b32  	%r220, %r218, %r219;
	ld.local.v2.b32 	{%r221, %r222}, [%rd2+32];
	bfe.u32 	%r223, %r222, 16, 8;
	cvt.u16.u32 	%rs44, %r223;
	bfe.u32 	%r224, %r222, 8, 8;
	bfe.u32 	%r225, %r222, 0, 8;
	bfe.u32 	%r226, %r221, 16, 8;
	cvt.u16.u32 	%rs45, %r226;
	bfe.u32 	%r227, %r221, 8, 8;
	bfe.u32 	%r228, %r221, 0, 8;
	shl.b32 	%r229, %r228, 24;
	shl.b32 	%r230, %r227, 16;
	and.b32  	%r231, %r230, 16711680;
	or.b32  	%r232, %r231, %r229;
	and.b16  	%rs46, %rs45, 255;
	mul.wide.u16 	%r233, %rs46, 256;
	or.b32  	%r234, %r232, %r233;
	bfe.u32 	%r235, %r221, 24, 8;
	or.b32  	%r236, %r234, %r235;
	shl.b32 	%r237, %r225, 24;
	shl.b32 	%r238, %r224, 16;
	and.b32  	%r239, %r238, 16711680;
	or.b32  	%r240, %r239, %r237;
	and.b16  	%rs47, %rs44, 255;
	mul.wide.u16 	%r241, %rs47, 256;
	or.b32  	%r242, %r240, %r241;
	bfe.u32 	%r243, %r222, 24, 8;
	or.b32  	%r244, %r242, %r243;
	ld.local.v2.b32 	{%r245, %r246}, [%rd2+40];
	bfe.u32 	%r247, %r246, 16, 8;
	cvt.u16.u32 	%rs48, %r247;
	bfe.u32 	%r248, %r246, 8, 8;
	bfe.u32 	%r249, %r246, 0, 8;
	bfe.u32 	%r250, %r245, 16, 8;
	cvt.u16.u32 	%rs49, %r250;
	bfe.u32 	%r251, %r245, 8, 8;
	bfe.u32 	%r252, %r245, 0, 8;
	shl.b32 	%r253, %r252, 24;
	shl.b32 	%r254, %r251, 16;
	and.b32  	%r255, %r254, 16711680;
	or.b32  	%r256, %r255, %r253;
	and.b16  	%rs50, %rs49, 255;
	mul.wide.u16 	%r257, %rs50, 256;
	or.b32  	%r258, %r256, %r257;
	bfe.u32 	%r259, %r245, 24, 8;
	or.b32  	%r260, %r258, %r259;
	shl.b32 	%r261, %r249, 24;
	shl.b32 	%r262, %r248, 16;
	and.b32  	%r263, %r262, 16711680;
	or.b32  	%r264, %r263, %r261;
	and.b16  	%rs51, %rs48, 255;
	mul.wide.u16 	%r265, %rs51, 256;
	or.b32  	%r266, %r264, %r265;
	bfe.u32 	%r267, %r246, 24, 8;
	or.b32  	%r268, %r266, %r267;
	ld.local.v2.b32 	{%r269, %r270}, [%rd2+48];
	bfe.u32 	%r271, %r270, 16, 8;
	cvt.u16.u32 	%rs52, %r271;
	bfe.u32 	%r272, %r270, 8, 8;
	bfe.u32 	%r273, %r270, 0, 8;
	bfe.u32 	%r274, %r269, 16, 8;
	cvt.u16.u32 	%rs53, %r274;
	bfe.u32 	%r275, %r269, 8, 8;
	bfe.u32 	%r276, %r269, 0, 8;
	shl.b32 	%r277, %r276, 24;
	shl.b32 	%r278, %r275, 16;
	and.b32  	%r279, %r278, 16711680;
	or.b32  	%r280, %r279, %r277;
	and.b16  	%rs54, %rs53, 255;
	mul.wide.u16 	%r281, %rs54, 256;
	or.b32  	%r282, %r280, %r281;
	bfe.u32 	%r283, %r269, 24, 8;
	or.b32  	%r284, %r282, %r283;
	shl.b32 	%r285, %r273, 24;
	shl.b32 	%r286, %r272, 16;
	and.b32  	%r287, %r286, 16711680;
	or.b32  	%r288, %r287, %r285;
	and.b16  	%rs55, %rs52, 255;
	mul.wide.u16 	%r289, %rs55, 256;
	or.b32  	%r290, %r288, %r289;
	bfe.u32 	%r291, %r270, 24, 8;
	or.b32  	%r292, %r290, %r291;
	ld.local.v2.b32 	{%r293, %r294}, [%rd2+56];
	bfe.u32 	%r295, %r294, 16, 8;
	cvt.u16.u32 	%rs56, %r295;
	bfe.u32 	%r296, %r294, 8, 8;
	bfe.u32 	%r297, %r294, 0, 8;
	bfe.u32 	%r298, %r293, 16, 8;
	cvt.u16.u32 	%rs57, %r298;
	bfe.u32 	%r299, %r293, 8, 8;
	bfe.u32 	%r300, %r293, 0, 8;
	shl.b32 	%r301, %r300, 24;
	shl.b32 	%r302, %r299, 16;
	and.b32  	%r303, %r302, 16711680;
	or.b32  	%r304, %r303, %r301;
	and.b16  	%rs58, %rs57, 255;
	mul.wide.u16 	%r305, %rs58, 256;
	or.b32  	%r306, %r304, %r305;
	bfe.u32 	%r307, %r293, 24, 8;
	or.b32  	%r308, %r306, %r307;
	shl.b32 	%r309, %r297, 24;
	shl.b32 	%r310, %r296, 16;
	and.b32  	%r311, %r310, 16711680;
	or.b32  	%r312, %r311, %r309;
	and.b16  	%rs59, %rs56, 255;
	mul.wide.u16 	%r313, %rs59, 256;
	or.b32  	%r314, %r312, %r313;
	bfe.u32 	%r315, %r294, 24, 8;
	or.b32  	%r316, %r314, %r315;
	shf.l.wrap.b32 	%r317, %r306, %r308, 15;
	shf.l.wrap.b32 	%r318, %r306, %r308, 13;
	xor.b32  	%r319, %r317, %r318;
	shr.u32 	%r320, %r306, 10;
	xor.b32  	%r321, %r319, %r320;
	add.s32 	%r322, %r321, %r244;
	shf.l.wrap.b32 	%r323, %r148, %r148, 25;
	shf.l.wrap.b32 	%r324, %r146, %r148, 14;
	xor.b32  	%r325, %r323, %r324;
	shr.u32 	%r326, %r148, 3;
	xor.b32  	%r327, %r325, %r326;
	add.s32 	%r328, %r322, %r140;
	add.s32 	%r329, %r328, %r327;
	shf.l.wrap.b32 	%r330, %r314, %r316, 15;
	shf.l.wrap.b32 	%r331, %r314, %r316, 13;
	xor.b32  	%r332, %r330, %r331;
	shr.u32 	%r333, %r314, 10;
	xor.b32  	%r334, %r332, %r333;
	add.s32 	%r335, %r334, %r260;
	shf.l.wrap.b32 	%r336, %r164, %r164, 25;
	shf.l.wrap.b32 	%r337, %r162, %r164, 14;
	xor.b32  	%r338, %r336, %r337;
	shr.u32 	%r339, %r164, 3;
	xor.b32  	%r340, %r338, %r339;
	add.s32 	%r341, %r335, %r148;
	add.s32 	%r342, %r341, %r340;
	shf.l.wrap.b32 	%r343, %r329, %r329, 15;
	shf.l.wrap.b32 	%r344, %r329, %r329, 13;
	xor.b32  	%r345, %r343, %r344;
	shr.u32 	%r346, %r329, 10;
	xor.b32  	%r347, %r345, %r346;
	add.s32 	%r348, %r347, %r268;
	shf.l.wrap.b32 	%r349, %r172, %r172, 25;
	shf.l.wrap.b32 	%r350, %r170, %r172, 14;
	xor.b32  	%r351, %r349, %r350;
	shr.u32 	%r352, %r172, 3;
	xor.b32  	%r353, %r351, %r352;
	add.s32 	%r354, %r348, %r164;
	add.s32 	%r355, %r354, %r353;
	shf.l.wrap.b32 	%r356, %r342, %r342, 15;
	shf.l.wrap.b32 	%r357, %r342, %r342, 13;
	xor.b32  	%r358, %r356, %r357;
	shr.u32 	%r359, %r342, 10;
	xor.b32  	%r360, %r358, %r359;
	add.s32 	%r361, %r360, %r284;
	shf.l.wrap.b32 	%r362, %r188, %r188, 25;
	shf.l.wrap.b32 	%r363, %r186, %r188, 14;
	xor.b32  	%r364, %r362, %r363;
	shr.u32 	%r365, %r188, 3;
	xor.b32  	%r366, %r364, %r365;
	add.s32 	%r367, %r361, %r172;
	add.s32 	%r368, %r367, %r366;
	shf.l.wrap.b32 	%r369, %r355, %r355, 15;
	shf.l.wrap.b32 	%r370, %r355, %r355, 13;
	xor.b32  	%r371, %r369, %r370;
	shr.u32 	%r372, %r355, 10;
	xor.b32  	%r373, %r371, %r372;
	add.s32 	%r374, %r373, %r292;
	shf.l.wrap.b32 	%r375, %r196, %r196, 25;
	shf.l.wrap.b32 	%r376, %r194, %r196, 14;
	xor.b32  	%r377, %r375, %r376;
	shr.u32 	%r378, %r196, 3;
	xor.b32  	%r379, %r377, %r378;
	add.s32 	%r380, %r374, %r188;
	add.s32 	%r381, %r380, %r379;
	shf.l.wrap.b32 	%r382, %r368, %r368, 15;
	shf.l.wrap.b32 	%r383, %r368, %r368, 13;
	xor.b32  	%r384, %r382, %r383;
	shr.u32 	%r385, %r368, 10;
	xor.b32  	%r386, %r384, %r385;
	add.s32 	%r387, %r386, %r308;
	shf.l.wrap.b32 	%r388, %r212, %r212, 25;
	shf.l.wrap.b32 	%r389, %r210, %r212, 14;
	xor.b32  	%r390, %r388, %r389;
	shr.u32 	%r391, %r212, 3;
	xor.b32  	%r392, %r390, %r391;
	add.s32 	%r393, %r387, %r196;
	add.s32 	%r394, %r393, %r392;
	shf.l.wrap.b32 	%r395, %r381, %r381, 15;
	shf.l.wrap.b32 	%r396, %r381, %r381, 13;
	xor.b32  	%r397, %r395, %r396;
	shr.u32 	%r398, %r381, 10;
	xor.b32  	%r399, %r397, %r398;
	add.s32 	%r400, %r399, %r316;
	shf.l.wrap.b32 	%r401, %r220, %r220, 25;
	shf.l.wrap.b32 	%r402, %r218, %r220, 14;
	xor.b32  	%r403, %r401, %r402;
	shr.u32 	%r404, %r220, 3;
	xor.b32  	%r405, %r403, %r404;
	add.s32 	%r406, %r400, %r212;
	add.s32 	%r407, %r406, %r405;
	shf.l.wrap.b32 	%r408, %r394, %r394, 15;
	shf.l.wrap.b32 	%r409, %r394, %r394, 13;
	xor.b32  	%r410, %r408, %r409;
	shr.u32 	%r411, %r394, 10;
	xor.b32  	%r412, %r410, %r411;
	add.s32 	%r413, %r412, %r329;
	shf.l.wrap.b32 	%r414, %r236, %r236, 25;
	shf.l.wrap.b32 	%r415, %r234, %r236, 14;
	xor.b32  	%r416, %r414, %r415;
	shr.u32 	%r417, %r236, 3;
	xor.b32  	%r418, %r416, %r417;
	add.s32 	%r419, %r413, %r220;
	add.s32 	%r420, %r419, %r418;
	shf.l.wrap.b32 	%r421, %r407, %r407, 15;
	shf.l.wrap.b32 	%r422, %r407, %r407, 13;
	xor.b32  	%r423, %r421, %r422;
	shr.u32 	%r424, %r407, 10;
	xor.b32  	%r425, %r423, %r424;
	add.s32 	%r426, %r425, %r342;
	shf.l.wrap.b32 	%r427, %r244, %r244, 25;
	shf.l.wrap.b32 	%r428, %r242, %r244, 14;
	xor.b32  	%r429, %r427, %r428;
	shr.u32 	%r430, %r244, 3;
	xor.b32  	%r431, %r429, %r430;
	add.s32 	%r432, %r426, %r236;
	add.s32 	%r433, %r432, %r431;
	shf.l.wrap.b32 	%r434, %r420, %r420, 15;
	shf.l.wrap.b32 	%r435, %r420, %r420, 13;
	xor.b32  	%r436, %r434, %r435;
	shr.u32 	%r437, %r420, 10;
	xor.b32  	%r438, %r436, %r437;
	add.s32 	%r439, %r438, %r355;
	shf.l.wrap.b32 	%r440, %r260, %r260, 25;
	shf.l.wrap.b32 	%r441, %r258, %r260, 14;
	xor.b32  	%r442, %r440, %r441;
	shr.u32 	%r443, %r260, 3;
	xor.b32  	%r444, %r442, %r443;
	add.s32 	%r445, %r439, %r244;
	add.s32 	%r446, %r445, %r444;
	shf.l.wrap.b32 	%r447, %r433, %r433, 15;
	shf.l.wrap.b32 	%r448, %r433, %r433, 13;
	xor.b32  	%r449, %r447, %r448;
	shr.u32 	%r450, %r433, 10;
	xor.b32  	%r451, %r449, %r450;
	add.s32 	%r452, %r451, %r368;
	shf.l.wrap.b32 	%r453, %r268, %r268, 25;
	shf.l.wrap.b32 	%r454, %r266, %r268, 14;
	xor.b32  	%r455, %r453, %r454;
	shr.u32 	%r456, %r268, 3;
	xor.b32  	%r457, %r455, %r456;
	add.s32 	%r458, %r452, %r260;
	add.s32 	%r459, %r458, %r457;
	shf.l.wrap.b32 	%r460, %r446, %r446, 15;
	shf.l.wrap.b32 	%r461, %r446, %r446, 13;
	xor.b32  	%r462, %r460, %r461;
	shr.u32 	%r463, %r446, 10;
	xor.b32  	%r464, %r462, %r463;
	add.s32 	%r465, %r464, %r381;
	shf.l.wrap.b32 	%r466, %r284, %r284, 25;
	shf.l.wrap.b32 	%r467, %r282, %r284, 14;
	xor.b32  	%r468, %r466, %r467;
	shr.u32 	%r469, %r284, 3;
	xor.b32  	%r470, %r468, %r469;
	add.s32 	%r471, %r465, %r268;
	add.s32 	%r472, %r471, %r470;
	shf.l.wrap.b32 	%r473, %r459, %r459, 15;
	shf.l.wrap.b32 	%r474, %r459, %r459, 13;
	xor.b32  	%r475, %r473, %r474;
	shr.u32 	%r476, %r459, 10;
	xor.b32  	%r477, %r475, %r476;
	add.s32 	%r478, %r477, %r394;
	shf.l.wrap.b32 	%r479, %r292, %r292, 25;
	shf.l.wrap.b32 	%r480, %r290, %r292, 14;
	xor.b32  	%r481, %r479, %r480;
	shr.u32 	%r482, %r292, 3;
	xor.b32  	%r483, %r481, %r482;
	add.s32 	%r484, %r478, %r284;
	add.s32 	%r485, %r484, %r483;
	shf.l.wrap.b32 	%r486, %r472, %r472, 15;
	shf.l.wrap.b32 	%r487, %r472, %r472, 13;
	xor.b32  	%r488, %r486, %r487;
	shr.u32 	%r489, %r472, 10;
	xor.b32  	%r490, %r488, %r489;
	add.s32 	%r491, %r490, %r407;
	shf.l.wrap.b32 	%r492, %r308, %r308, 25;
	shf.l.wrap.b32 	%r493, %r306, %r308, 14;
	xor.b32  	%r494, %r492, %r493;
	shr.u32 	%r495, %r308, 3;
	xor.b32  	%r496, %r494, %r495;
	add.s32 	%r497, %r491, %r292;
	add.s32 	%r498, %r497, %r496;
	shf.l.wrap.b32 	%r499, %r485, %r485, 15;
	shf.l.wrap.b32 	%r500, %r485, %r485, 13;
	xor.b32  	%r501, %r499, %r500;
	shr.u32 	%r502, %r485, 10;
	xor.b32  	%r503, %r501, %r502;
	add.s32 	%r504, %r503, %r420;
	shf.l.wrap.b32 	%r505, %r316, %r316, 25;
	shf.l.wrap.b32 	%r506, %r314, %r316, 14;
	xor.b32  	%r507, %r505, %r506;
	shr.u32 	%r508, %r316, 3;
	xor.b32  	%r509, %r507, %r508;
	add.s32 	%r510, %r504, %r308;
	add.s32 	%r511, %r510, %r509;
	shf.l.wrap.b32 	%r512, %r498, %r498, 15;
	shf.l.wrap.b32 	%r513, %r498, %r498, 13;
	xor.b32  	%r514, %r512, %r513;
	shr.u32 	%r515, %r498, 10;
	xor.b32  	%r516, %r514, %r515;
	add.s32 	%r517, %r516, %r433;
	shf.l.wrap.b32 	%r518, %r329, %r329, 25;
	shf.l.wrap.b32 	%r519, %r329, %r329, 14;
	xor.b32  	%r520, %r518, %r519;
	shr.u32 	%r521, %r329, 3;
	xor.b32  	%r522, %r520, %r521;
	add.s32 	%r523, %r517, %r316;
	add.s32 	%r524, %r523, %r522;
	shf.l.wrap.b32 	%r525, %r511, %r511, 15;
	shf.l.wrap.b32 	%r526, %r511, %r511, 13;
	xor.b32  	%r527, %r525, %r526;
	shr.u32 	%r528, %r511, 10;
	xor.b32  	%r529, %r527, %r528;
	add.s32 	%r530, %r529, %r446;
	shf.l.wrap.b32 	%r531, %r342, %r342, 25;
	shf.l.wrap.b32 	%r532, %r342, %r342, 14;
	xor.b32  	%r533, %r531, %r532;
	shr.u32 	%r534, %r342, 3;
	xor.b32  	%r535, %r533, %r534;
	add.s32 	%r536, %r530, %r329;
	add.s32 	%r537, %r536, %r535;
	shf.l.wrap.b32 	%r538, %r524, %r524, 15;
	shf.l.wrap.b32 	%r539, %r524, %r524, 13;
	xor.b32  	%r540, %r538, %r539;
	shr.u32 	%r541, %r524, 10;
	xor.b32  	%r542, %r540, %r541;
	add.s32 	%r543, %r542, %r459;
	shf.l.wrap.b32 	%r544, %r355, %r355, 25;
	shf.l.wrap.b32 	%r545, %r355, %r355, 14;
	xor.b32  	%r546, %r544, %r545;
	shr.u32 	%r547, %r355, 3;
	xor.b32  	%r548, %r546, %r547;
	add.s32 	%r549, %r543, %r342;
	add.s32 	%r550, %r549, %r548;
	shf.l.wrap.b32 	%r551, %r537, %r537, 15;
	shf.l.wrap.b32 	%r552, %r537, %r537, 13;
	xor.b32  	%r553, %r551, %r552;
	shr.u32 	%r554, %r537, 10;
	xor.b32  	%r555, %r553, %r554;
	add.s32 	%r556, %r555, %r472;
	shf.l.wrap.b32 	%r557, %r368, %r368, 25;
	shf.l.wrap.b32 	%r558, %r368, %r368, 14;
	xor.b32  	%r559, %r557, %r558;
	shr.u32 	%r560, %r368, 3;
	xor.b32  	%r561, %r559, %r560;
	add.s32 	%r562, %r556, %r355;
	add.s32 	%r563, %r562, %r561;
	shf.l.wrap.b32 	%r564, %r550, %r550, 15;
	shf.l.wrap.b32 	%r565, %r550, %r550, 13;
	xor.b32  	%r566, %r564, %r565;
	shr.u32 	%r567, %r550, 10;
	xor.b32  	%r568, %r566, %r567;
	add.s32 	%r569, %r568, %r485;
	shf.l.wrap.b32 	%r570, %r381, %r381, 25;
	shf.l.wrap.b32 	%r571, %r381, %r381, 14;
	xor.b32  	%r572, %r570, %r571;
	shr.u32 	%r573, %r381, 3;
	xor.b32  	%r574, %r572, %r573;
	add.s32 	%r575, %r569, %r368;
	add.s32 	%r576, %r575, %r574;
	shf.l.wrap.b32 	%r577, %r563, %r563, 15;
	shf.l.wrap.b32 	%r578, %r563, %r563, 13;
	xor.b32  	%r579, %r577, %r578;
	shr.u32 	%r580, %r563, 10;
	xor.b32  	%r581, %r579, %r580;
	add.s32 	%r582, %r581, %r498;
	shf.l.wrap.b32 	%r583, %r394, %r394, 25;
	shf.l.wrap.b32 	%r584, %r394, %r394, 14;
	xor.b32  	%r585, %r583, %r584;
	shr.u32 	%r586, %r394, 3;
	xor.b32  	%r587, %r585, %r586;
	add.s32 	%r588, %r582, %r381;
	add.s32 	%r589, %r588, %r587;
	shf.l.wrap.b32 	%r590, %r576, %r576, 15;
	shf.l.wrap.b32 	%r591, %r576, %r576, 13;
	xor.b32  	%r592, %r590, %r591;
	shr.u32 	%r593, %r576, 10;
	xor.b32  	%r594, %r592, %r593;
	add.s32 	%r595, %r594, %r511;
	shf.l.wrap.b32 	%r596, %r407, %r407, 25;
	shf.l.wrap.b32 	%r597, %r407, %r407, 14;
	xor.b32  	%r598, %r596, %r597;
	shr.u32 	%r599, %r407, 3;
	xor.b32  	%r600, %r598, %r599;
	add.s32 	%r601, %r595, %r394;
	add.s32 	%r602, %r601, %r600;
	shf.l.wrap.b32 	%r603, %r589, %r589, 15;
	shf.l.wrap.b32 	%r604, %r589, %r589, 13;
	xor.b32  	%r605, %r603, %r604;
	shr.u32 	%r606, %r589, 10;
	xor.b32  	%r607, %r605, %r606;
	add.s32 	%r608, %r607, %r524;
	shf.l.wrap.b32 	%r609, %r420, %r420, 25;
	shf.l.wrap.b32 	%r610, %r420, %r420, 14;
	xor.b32  	%r611, %r609, %r610;
	shr.u32 	%r612, %r420, 3;
	xor.b32  	%r613, %r611, %r612;
	add.s32 	%r614, %r608, %r407;
	add.s32 	%r615, %r614, %r613;
	shf.l.wrap.b32 	%r616, %r602, %r602, 15;
	shf.l.wrap.b32 	%r617, %r602, %r602, 13;
	xor.b32  	%r618, %r616, %r617;
	shr.u32 	%r619, %r602, 10;
	xor.b32  	%r620, %r618, %r619;
	add.s32 	%r621, %r620, %r537;
	shf.l.wrap.b32 	%r622, %r433, %r433, 25;
	shf.l.wrap.b32 	%r623, %r433, %r433, 14;
	xor.b32  	%r624, %r622, %r623;
	shr.u32 	%r625, %r433, 3;
	xor.b32  	%r626, %r624, %r625;
	add.s32 	%r627, %r621, %r420;
	add.s32 	%r628, %r627, %r626;
	shf.l.wrap.b32 	%r629, %r615, %r615, 15;
	shf.l.wrap.b32 	%r630, %r615, %r615, 13;
	xor.b32  	%r631, %r629, %r630;
	shr.u32 	%r632, %r615, 10;
	xor.b32  	%r633, %r631, %r632;
	add.s32 	%r634, %r633, %r550;
	shf.l.wrap.b32 	%r635, %r446, %r446, 25;
	shf.l.wrap.b32 	%r636, %r446, %r446, 14;
	xor.b32  	%r637, %r635, %r636;
	shr.u32 	%r638, %r446, 3;
	xor.b32  	%r639, %r637, %r638;
	add.s32 	%r640, %r634, %r433;
	add.s32 	%r641, %r640, %r639;
	shf.l.wrap.b32 	%r642, %r628, %r628, 15;
	shf.l.wrap.b32 	%r643, %r628, %r628, 13;
	xor.b32  	%r644, %r642, %r643;
	shr.u32 	%r645, %r628, 10;
	xor.b32  	%r646, %r644, %r645;
	add.s32 	%r647, %r646, %r563;
	shf.l.wrap.b32 	%r648, %r459, %r459, 25;
	shf.l.wrap.b32 	%r649, %r459, %r459, 14;
	xor.b32  	%r650, %r648, %r649;
	shr.u32 	%r651, %r459, 3;
	xor.b32  	%r652, %r650, %r651;
	add.s32 	%r653, %r647, %r446;
	add.s32 	%r654, %r653, %r652;
	shf.l.wrap.b32 	%r655, %r641, %r641, 15;
	shf.l.wrap.b32 	%r656, %r641, %r641, 13;
	xor.b32  	%r657, %r655, %r656;
	shr.u32 	%r658, %r641, 10;
	xor.b32  	%r659, %r657, %r658;
	add.s32 	%r660, %r659, %r576;
	shf.l.wrap.b32 	%r661, %r472, %r472, 25;
	shf.l.wrap.b32 	%r662, %r472, %r472, 14;
	xor.b32  	%r663, %r661, %r662;
	shr.u32 	%r664, %r472, 3;
	xor.b32  	%r665, %r663, %r664;
	add.s32 	%r666, %r660, %r459;
	add.s32 	%r667, %r666, %r665;
	shf.l.wrap.b32 	%r668, %r654, %r654, 15;
	shf.l.wrap.b32 	%r669, %r654, %r654, 13;
	xor.b32  	%r670, %r668, %r669;
	shr.u32 	%r671, %r654, 10;
	xor.b32  	%r672, %r670, %r671;
	add.s32 	%r673, %r672, %r589;
	shf.l.wrap.b32 	%r674, %r485, %r485, 25;
	shf.l.wrap.b32 	%r675, %r485, %r485, 14;
	xor.b32  	%r676, %r674, %r675;
	shr.u32 	%r677, %r485, 3;
	xor.b32  	%r678, %r676, %r677;
	add.s32 	%r679, %r673, %r472;
	add.s32 	%r680, %r679, %r678;
	shf.l.wrap.b32 	%r681, %r667, %r667, 15;
	shf.l.wrap.b32 	%r682, %r667, %r667, 13;
	xor.b32  	%r683, %r681, %r682;
	shr.u32 	%r684, %r667, 10;
	xor.b32  	%r685, %r683, %r684;
	add.s32 	%r686, %r685, %r602;
	shf.l.wrap.b32 	%r687, %r498, %r498, 25;
	shf.l.wrap.b32 	%r688, %r498, %r498, 14;
	xor.b32  	%r689, %r687, %r688;
	shr.u32 	%r690, %r498, 3;
	xor.b32  	%r691, %r689, %r690;
	add.s32 	%r692, %r686, %r485;
	add.s32 	%r693, %r692, %r691;
	shf.l.wrap.b32 	%r694, %r680, %r680, 15;
	shf.l.wrap.b32 	%r695, %r680, %r680, 13;
	xor.b32  	%r696, %r694, %r695;
	shr.u32 	%r697, %r680, 10;
	xor.b32  	%r698, %r696, %r697;
	add.s32 	%r699, %r698, %r615;
	shf.l.wrap.b32 	%r700, %r511, %r511, 25;
	shf.l.wrap.b32 	%r701, %r511, %r511, 14;
	xor.b32  	%r702, %r700, %r701;
	shr.u32 	%r703, %r511, 3;
	xor.b32  	%r704, %r702, %r703;
	add.s32 	%r705, %r699, %r498;
	add.s32 	%r706, %r705, %r704;
	shf.l.wrap.b32 	%r707, %r693, %r693, 15;
	shf.l.wrap.b32 	%r708, %r693, %r693, 13;
	xor.b32  	%r709, %r707, %r708;
	shr.u32 	%r710, %r693, 10;
	xor.b32  	%r711, %r709, %r710;
	add.s32 	%r712, %r711, %r628;
	shf.l.wrap.b32 	%r713, %r524, %r524, 25;
	shf.l.wrap.b32 	%r714, %r524, %r524, 14;
	xor.b32  	%r715, %r713, %r714;
	shr.u32 	%r716, %r524, 3;
	xor.b32  	%r717, %r715, %r716;
	add.s32 	%r718, %r712, %r511;
	add.s32 	%r719, %r718, %r717;
	shf.l.wrap.b32 	%r720, %r706, %r706, 15;
	shf.l.wrap.b32 	%r721, %r706, %r706, 13;
	xor.b32  	%r722, %r720, %r721;
	shr.u32 	%r723, %r706, 10;
	xor.b32  	%r724, %r722, %r723;
	add.s32 	%r725, %r724, %r641;
	shf.l.wrap.b32 	%r726, %r537, %r537, 25;
	shf.l.wrap.b32 	%r727, %r537, %r537, 14;
	xor.b32  	%r728, %r726, %r727;
	shr.u32 	%r729, %r537, 3;
	xor.b32  	%r730, %r728, %r729;
	add.s32 	%r731, %r725, %r524;
	add.s32 	%r732, %r731, %r730;
	shf.l.wrap.b32 	%r733, %r719, %r719, 15;
	shf.l.wrap.b32 	%r734, %r719, %r719, 13;
	xor.b32  	%r735, %r733, %r734;
	shr.u32 	%r736, %r719, 10;
	xor.b32  	%r737, %r735, %r736;
	add.s32 	%r738, %r737, %r654;
	shf.l.wrap.b32 	%r739, %r550, %r550, 25;
	shf.l.wrap.b32 	%r740, %r550, %r550, 14;
	xor.b32  	%r741, %r739, %r740;
	shr.u32 	%r742, %r550, 3;
	xor.b32  	%r743, %r741, %r742;
	add.s32 	%r744, %r738, %r537;
	add.s32 	%r745, %r744, %r743;
	shf.l.wrap.b32 	%r746, %r732, %r732, 15;
	shf.l.wrap.b32 	%r747, %r732, %r732, 13;
	xor.b32  	%r748, %r746, %r747;
	shr.u32 	%r749, %r732, 10;
	xor.b32  	%r750, %r748, %r749;
	add.s32 	%r751, %r750, %r667;
	shf.l.wrap.b32 	%r752, %r563, %r563, 25;
	shf.l.wrap.b32 	%r753, %r563, %r563, 14;
	xor.b32  	%r754, %r752, %r753;
	shr.u32 	%r755, %r563, 3;
	xor.b32  	%r756, %r754, %r755;
	add.s32 	%r757, %r751, %r550;
	add.s32 	%r758, %r757, %r756;
	shf.l.wrap.b32 	%r759, %r745, %r745, 15;
	shf.l.wrap.b32 	%r760, %r745, %r745, 13;
	xor.b32  	%r761, %r759, %r760;
	shr.u32 	%r762, %r745, 10;
	xor.b32  	%r763, %r761, %r762;
	add.s32 	%r764, %r763, %r680;
	shf.l.wrap.b32 	%r765, %r576, %r576, 25;
	shf.l.wrap.b32 	%r766, %r576, %r576, 14;
	xor.b32  	%r767, %r765, %r766;
	shr.u32 	%r768, %r576, 3;
	xor.b32  	%r769, %r767, %r768;
	add.s32 	%r770, %r764, %r563;
	add.s32 	%r771, %r770, %r769;
	shf.l.wrap.b32 	%r772, %r758, %r758, 15;
	shf.l.wrap.b32 	%r773, %r758, %r758, 13;
	xor.b32  	%r774, %r772, %r773;
	shr.u32 	%r775, %r758, 10;
	xor.b32  	%r776, %r774, %r775;
	add.s32 	%r777, %r776, %r693;
	shf.l.wrap.b32 	%r778, %r589, %r589, 25;
	shf.l.wrap.b32 	%r779, %r589, %r589, 14;
	xor.b32  	%r780, %r778, %r779;
	shr.u32 	%r781, %r589, 3;
	xor.b32  	%r782, %r780, %r781;
	add.s32 	%r783, %r777, %r576;
	add.s32 	%r784, %r783, %r782;
	shf.l.wrap.b32 	%r785, %r771, %r771, 15;
	shf.l.wrap.b32 	%r786, %r771, %r771, 13;
	xor.b32  	%r787, %r785, %r786;
	shr.u32 	%r788, %r771, 10;
	xor.b32  	%r789, %r787, %r788;
	add.s32 	%r790, %r789, %r706;
	shf.l.wrap.b32 	%r791, %r602, %r602, 25;
	shf.l.wrap.b32 	%r792, %r602, %r602, 14;
	xor.b32  	%r793, %r791, %r792;
	shr.u32 	%r794, %r602, 3;
	xor.b32  	%r795, %r793, %r794;
	add.s32 	%r796, %r790, %r589;
	add.s32 	%r797, %r796, %r795;
	shf.l.wrap.b32 	%r798, %r784, %r784, 15;
	shf.l.wrap.b32 	%r799, %r784, %r784, 13;
	xor.b32  	%r800, %r798, %r799;
	shr.u32 	%r801, %r784, 10;
	xor.b32  	%r802, %r800, %r801;
	add.s32 	%r803, %r802, %r719;
	shf.l.wrap.b32 	%r804, %r615, %r615, 25;
	shf.l.wrap.b32 	%r805, %r615, %r615, 14;
	xor.b32  	%r806, %r804, %r805;
	shr.u32 	%r807, %r615, 3;
	xor.b32  	%r808, %r806, %r807;
	add.s32 	%r809, %r803, %r602;
	add.s32 	%r810, %r809, %r808;
	shf.l.wrap.b32 	%r811, %r797, %r797, 15;
	shf.l.wrap.b32 	%r812, %r797, %r797, 13;
	xor.b32  	%r813, %r811, %r812;
	shr.u32 	%r814, %r797, 10;
	xor.b32  	%r815, %r813, %r814;
	add.s32 	%r816, %r815, %r732;
	shf.l.wrap.b32 	%r817, %r628, %r628, 25;
	shf.l.wrap.b32 	%r818, %r628, %r628, 14;
	xor.b32  	%r819, %r817, %r818;
	shr.u32 	%r820, %r628, 3;
	xor.b32  	%r821, %r819, %r820;
	add.s32 	%r822, %r816, %r615;
	add.s32 	%r823, %r822, %r821;
	shf.l.wrap.b32 	%r824, %r810, %r810, 15;
	shf.l.wrap.b32 	%r825, %r810, %r810, 13;
	xor.b32  	%r826, %r824, %r825;
	shr.u32 	%r827, %r810, 10;
	xor.b32  	%r828, %r826, %r827;
	add.s32 	%r829, %r828, %r745;
	shf.l.wrap.b32 	%r830, %r641, %r641, 25;
	shf.l.wrap.b32 	%r831, %r641, %r641, 14;
	xor.b32  	%r832, %r830, %r831;
	shr.u32 	%r833, %r641, 3;
	xor.b32  	%r834, %r832, %r833;
	add.s32 	%r835, %r829, %r628;
	add.s32 	%r836, %r835, %r834;
	shf.l.wrap.b32 	%r837, %r823, %r823, 15;
	shf.l.wrap.b32 	%r838, %r823, %r823, 13;
	xor.b32  	%r839, %r837, %r838;
	shr.u32 	%r840, %r823, 10;
	xor.b32  	%r841, %r839, %r840;
	add.s32 	%r842, %r841, %r758;
	shf.l.wrap.b32 	%r843, %r654, %r654, 25;
	shf.l.wrap.b32 	%r844, %r654, %r654, 14;
	xor.b32  	%r845, %r843, %r844;
	shr.u32 	%r846, %r654, 3;
	xor.b32  	%r847, %r845, %r846;
	add.s32 	%r848, %r842, %r641;
	add.s32 	%r849, %r848, %r847;
	shf.l.wrap.b32 	%r850, %r836, %r836, 15;
	shf.l.wrap.b32 	%r851, %r836, %r836, 13;
	xor.b32  	%r852, %r850, %r851;
	shr.u32 	%r853, %r836, 10;
	xor.b32  	%r854, %r852, %r853;
	add.s32 	%r855, %r854, %r771;
	shf.l.wrap.b32 	%r856, %r667, %r667, 25;
	shf.l.wrap.b32 	%r857, %r667, %r667, 14;
	xor.b32  	%r858, %r856, %r857;
	shr.u32 	%r859, %r667, 3;
	xor.b32  	%r860, %r858, %r859;
	add.s32 	%r861, %r855, %r654;
	add.s32 	%r862, %r861, %r860;
	shf.l.wrap.b32 	%r863, %r849, %r849, 15;
	shf.l.wrap.b32 	%r864, %r849, %r849, 13;
	xor.b32  	%r865, %r863, %r864;
	shr.u32 	%r866, %r849, 10;
	xor.b32  	%r867, %r865, %r866;
	add.s32 	%r868, %r867, %r784;
	shf.l.wrap.b32 	%r869, %r680, %r680, 25;
	shf.l.wrap.b32 	%r870, %r680, %r680, 14;
	xor.b32  	%r871, %r869, %r870;
	shr.u32 	%r872, %r680, 3;
	xor.b32  	%r873, %r871, %r872;
	add.s32 	%r874, %r868, %r667;
	add.s32 	%r875, %r874, %r873;
	shf.l.wrap.b32 	%r876, %r862, %r862, 15;
	shf.l.wrap.b32 	%r877, %r862, %r862, 13;
	xor.b32  	%r878, %r876, %r877;
	shr.u32 	%r879, %r862, 10;
	xor.b32  	%r880, %r878, %r879;
	add.s32 	%r881, %r880, %r797;
	shf.l.wrap.b32 	%r882, %r693, %r693, 25;
	shf.l.wrap.b32 	%r883, %r693, %r693, 14;
	xor.b32  	%r884, %r882, %r883;
	shr.u32 	%r885, %r693, 3;
	xor.b32  	%r886, %r884, %r885;
	add.s32 	%r887, %r881, %r680;
	add.s32 	%r888, %r887, %r886;
	shf.l.wrap.b32 	%r889, %r875, %r875, 15;
	shf.l.wrap.b32 	%r890, %r875, %r875, 13;
	xor.b32  	%r891, %r889, %r890;
	shr.u32 	%r892, %r875, 10;
	xor.b32  	%r893, %r891, %r892;
	add.s32 	%r894, %r893, %r810;
	shf.l.wrap.b32 	%r895, %r706, %r706, 25;
	shf.l.wrap.b32 	%r896, %r706, %r706, 14;
	xor.b32  	%r897, %r895, %r896;
	shr.u32 	%r898, %r706, 3;
	xor.b32  	%r899, %r897, %r898;
	add.s32 	%r900, %r894, %r693;
	add.s32 	%r901, %r900, %r899;
	shf.l.wrap.b32 	%r902, %r888, %r888, 15;
	shf.l.wrap.b32 	%r903, %r888, %r888, 13;
	xor.b32  	%r904, %r902, %r903;
	shr.u32 	%r905, %r888, 10;
	xor.b32  	%r906, %r904, %r905;
	add.s32 	%r907, %r906, %r823;
	shf.l.wrap.b32 	%r908, %r719, %r719, 25;
	shf.l.wrap.b32 	%r909, %r719, %r719, 14;
	xor.b32  	%r910, %r908, %r909;
	shr.u32 	%r911, %r719, 3;
	xor.b32  	%r912, %r910, %r911;
	add.s32 	%r913, %r907, %r706;
	add.s32 	%r914, %r913, %r912;
	shf.l.wrap.b32 	%r915, %r901, %r901, 15;
	shf.l.wrap.b32 	%r916, %r901, %r901, 13;
	xor.b32  	%r917, %r915, %r916;
	shr.u32 	%r918, %r901, 10;
	xor.b32  	%r919, %r917, %r918;
	add.s32 	%r920, %r919, %r836;
	shf.l.wrap.b32 	%r921, %r732, %r732, 25;
	shf.l.wrap.b32 	%r922, %r732, %r732, 14;
	xor.b32  	%r923, %r921, %r922;
	shr.u32 	%r924, %r732, 3;
	xor.b32  	%r925, %r923, %r924;
	add.s32 	%r926, %r920, %r719;
	add.s32 	%r927, %r926, %r925;
	shf.l.wrap.b32 	%r928, %r914, %r914, 15;
	shf.l.wrap.b32 	%r929, %r914, %r914, 13;
	xor.b32  	%r930, %r928, %r929;
	shr.u32 	%r931, %r914, 10;
	xor.b32  	%r932, %r930, %r931;
	add.s32 	%r933, %r932, %r849;
	shf.l.wrap.b32 	%r934, %r745, %r745, 25;
	shf.l.wrap.b32 	%r935, %r745, %r745, 14;
	xor.b32  	%r936, %r934, %r935;
	shr.u32 	%r937, %r745, 3;
	xor.b32  	%r938, %r936, %r937;
	add.s32 	%r939, %r933, %r732;
	add.s32 	%r940, %r939, %r938;
	ld.local.v2.u32 	{%r941, %r942}, [%rd2+80];
	ld.local.v2.u32 	{%r943, %r944}, [%rd2+88];
	ld.local.v2.u32 	{%r945, %r946}, [%rd2+96];
	ld.local.v2.u32 	{%r947, %r948}, [%rd2+104];
	or.b32  	%r949, %r943, %r942;
	and.b32  	%r950, %r949, %r941;
	and.b32  	%r951, %r943, %r942;
	or.b32  	%r952, %r950, %r951;
	shf.l.wrap.b32 	%r953, %r941, %r941, 30;
	shf.l.wrap.b32 	%r954, %r941, %r941, 19;
	xor.b32  	%r955, %r954, %r953;
	shf.l.wrap.b32 	%r956, %r941, %r941, 10;
	xor.b32  	%r957, %r955, %r956;
	and.b32  	%r958, %r946, %r945;
	not.b32 	%r959, %r945;
	and.b32  	%r960, %r947, %r959;
	or.b32  	%r961, %r960, %r958;
	shf.l.wrap.b32 	%r962, %r945, %r945, 26;
	shf.l.wrap.b32 	%r963, %r945, %r945, 21;
	xor.b32  	%r964, %r962, %r963;
	shf.l.wrap.b32 	%r965, %r945, %r945, 7;
	xor.b32  	%r966, %r964, %r965;
	add.s32 	%r967, %r966, %r140;
	add.s32 	%r968, %r967, %r961;
	add.s32 	%r969, %r968, %r948;
	add.s32 	%r970, %r969, 1116352408;
	add.s32 	%r971, %r957, %r952;
	add.s32 	%r972, %r971, %r970;
	add.s32 	%r973, %r970, %r944;
	or.b32  	%r974, %r942, %r941;
	and.b32  	%r975, %r974, %r972;
	and.b32  	%r976, %r942, %r941;
	or.b32  	%r977, %r975, %r976;
	shf.l.wrap.b32 	%r978, %r972, %r972, 30;
	shf.l.wrap.b32 	%r979, %r972, %r972, 19;
	xor.b32  	%r980, %r979, %r978;
	shf.l.wrap.b32 	%r981, %r972, %r972, 10;
	xor.b32  	%r982, %r980, %r981;
	and.b32  	%r983, %r945, %r973;
	not.b32 	%r984, %r973;
	and.b32  	%r985, %r946, %r984;
	or.b32  	%r986, %r985, %r983;
	shf.l.wrap.b32 	%r987, %r973, %r973, 26;
	shf.l.wrap.b32 	%r988, %r973, %r973, 21;
	xor.b32  	%r989, %r987, %r988;
	shf.l.wrap.b32 	%r990, %r973, %r973, 7;
	xor.b32  	%r991, %r989, %r990;
	add.s32 	%r992, %r991, %r148;
	add.s32 	%r993, %r992, %r986;
	add.s32 	%r994, %r993, %r947;
	add.s32 	%r995, %r994, 1899447441;
	add.s32 	%r996, %r982, %r977;
	add.s32 	%r997, %r996, %r995;
	add.s32 	%r998, %r995, %r943;
	or.b32  	%r999, %r941, %r972;
	and.b32  	%r1000, %r999, %r997;
	and.b32  	%r1001, %r941, %r972;
	or.b32  	%r1002, %r1000, %r1001;
	shf.l.wrap.b32 	%r1003, %r997, %r997, 30;
	shf.l.wrap.b32 	%r1004, %r997, %r997, 19;
	xor.b32  	%r1005, %r1004, %r1003;
	shf.l.wrap.b32 	%r1006, %r997, %r997, 10;
	xor.b32  	%r1007, %r1005, %r1006;
	and.b32  	%r1008, %r973, %r998;
	not.b32 	%r1009, %r998;
	and.b32  	%r1010, %r945, %r1009;
	or.b32  	%r1011, %r1010, %r1008;
	shf.l.wrap.b32 	%r1012, %r998, %r998, 26;
	shf.l.wrap.b32 	%r1013, %r998, %r998, 21;
	xor.b32  	%r1014, %r1012, %r1013;
	shf.l.wrap.b32 	%r1015, %r998, %r998, 7;
	xor.b32  	%r1016, %r1014, %r1015;
	add.s32 	%r1017, %r1016, %r164;
	add.s32 	%r1018, %r1017, %r1011;
	add.s32 	%r1019, %r1018, %r946;
	add.s32 	%r1020, %r1019, -1245643825;
	add.s32 	%r1021, %r1007, %r1002;
	add.s32 	%r1022, %r1021, %r1020;
	add.s32 	%r1023, %r1020, %r942;
	or.b32  	%r1024, %r972, %r997;
	and.b32  	%r1025, %r1024, %r1022;
	and.b32  	%r1026, %r972, %r997;
	or.b32  	%r1027, %r1025, %r1026;
	shf.l.wrap.b32 	%r1028, %r1022, %r1022, 30;
	shf.l.wrap.b32 	%r1029, %r1022, %r1022, 19;
	xor.b32  	%r1030, %r1029, %r1028;
	shf.l.wrap.b32 	%r1031, %r1022, %r1022, 10;
	xor.b32  	%r1032, %r1030, %r1031;
	and.b32  	%r1033, %r998, %r1023;
	not.b32 	%r1034, %r1023;
	and.b32  	%r1035, %r973, %r1034;
	or.b32  	%r1036, %r1035, %r1033;
	shf.l.wrap.b32 	%r1037, %r1023, %r1023, 26;
	shf.l.wrap.b32 	%r1038, %r1023, %r1023, 21;
	xor.b32  	%r1039, %r1037, %r1038;
	shf.l.wrap.b32 	%r1040, %r1023, %r1023, 7;
	xor.b32  	%r1041, %r1039, %r1040;
	add.s32 	%r1042, %r1041, %r172;
	add.s32 	%r1043, %r1042, %r1036;
	add.s32 	%r1044, %r1043, %r945;
	add.s32 	%r1045, %r1044, -373957723;
	add.s32 	%r1046, %r1032, %r1027;
	add.s32 	%r1047, %r1046, %r1045;
	add.s32 	%r1048, %r1045, %r941;
	or.b32  	%r1049, %r997, %r1022;
	and.b32  	%r1050, %r1049, %r1047;
	and.b32  	%r1051, %r997, %r1022;
	or.b32  	%r1052, %r1050, %r1051;
	shf.l.wrap.b32 	%r1053, %r1047, %r1047, 30;
	shf.l.wrap.b32 	%r1054, %r1047, %r1047, 19;
	xor.b32  	%r1055, %r1054, %r1053;
	shf.l.wrap.b32 	%r1056, %r1047, %r1047, 10;
	xor.b32  	%r1057, %r1055, %r1056;
	and.b32  	%r1058, %r1023, %r1048;
	not.b32 	%r1059, %r1048;
	and.b32  	%r1060, %r998, %r1059;
	or.b32  	%r1061, %r1060, %r1058;
	shf.l.wrap.b32 	%r1062, %r1048, %r1048, 26;
	shf.l.wrap.b32 	%r1063, %r1048, %r1048, 21;
	xor.b32  	%r1064, %r1062, %r1063;
	shf.l.wrap.b32 	%r1065, %r1048, %r1048, 7;
	xor.b32  	%r1066, %r1064, %r1065;
	add.s32 	%r1067, %r1066, %r188;
	add.s32 	%r1068, %r1067, %r1061;
	add.s32 	%r1069, %r1068, %r973;
	add.s32 	%r1070, %r1069, 961987163;
	add.s32 	%r1071, %r1057, %r1052;
	add.s32 	%r1072, %r1071, %r1070;
	add.s32 	%r1073, %r1070, %r972;
	or.b32  	%r1074, %r1022, %r1047;
	and.b32  	%r1075, %r1074, %r1072;
	and.b32  	%r1076, %r1022, %r1047;
	or.b32  	%r1077, %r1075, %r1076;
	shf.l.wrap.b32 	%r1078, %r1072, %r1072, 30;
	shf.l.wrap.b32 	%r1079, %r1072, %r1072, 19;
	xor.b32  	%r1080, %r1079, %r1078;
	shf.l.wrap.b32 	%r1081, %r1072, %r1072, 10;
	xor.b32  	%r1082, %r1080, %r1081;
	and.b32  	%r1083, %r1048, %r1073;
	not.b32 	%r1084, %r1073;
	and.b32  	%r1085, %r1023, %r1084;
	or.b32  	%r1086, %r1085, %r1083;
	shf.l.wrap.b32 	%r1087, %r1073, %r1073, 26;
	shf.l.wrap.b32 	%r1088, %r1073, %r1073, 21;
	xor.b32  	%r1089, %r1087, %r1088;
	shf.l.wrap.b32 	%r1090, %r1073, %r1073, 7;
	xor.b32  	%r1091, %r1089, %r1090;
	add.s32 	%r1092, %r1091, %r196;
	add.s32 	%r1093, %r1092, %r1086;
	add.s32 	%r1094, %r1093, %r998;
	add.s32 	%r1095, %r1094, 1508970993;
	add.s32 	%r1096, %r1082, %r1077;
	add.s32 	%r1097, %r1096, %r1095;
	add.s32 	%r1098, %r1095, %r997;
	or.b32  	%r1099, %r1047, %r1072;
	and.b32  	%r1100, %r1099, %r1097;
	and.b32  	%r1101, %r1047, %r1072;
	or.b32  	%r1102, %r1100, %r1101;
	shf.l.wrap.b32 	%r1103, %r1097, %r1097, 30;
	shf.l.wrap.b32 	%r1104, %r1097, %r1097, 19;
	xor.b32  	%r1105, %r1104, %r1103;
	shf.l.wrap.b32 	%r1106, %r1097, %r1097, 10;
	xor.b32  	%r1107, %r1105, %r1106;
	and.b32  	%r1108, %r1073, %r1098;
	not.b32 	%r1109, %r1098;
	and.b32  	%r1110, %r1048, %r1109;
	or.b32  	%r1111, %r1110, %r1108;
	shf.l.wrap.b32 	%r1112, %r1098, %r1098, 26;
	shf.l.wrap.b32 	%r1113, %r1098, %r1098, 21;
	xor.b32  	%r1114, %r1112, %r1113;
	shf.l.wrap.b32 	%r1115, %r1098, %r1098, 7;
	xor.b32  	%r1116, %r1114, %r1115;
	add.s32 	%r1117, %r1116, %r212;
	add.s32 	%r1118, %r1117, %r1111;
	add.s32 	%r1119, %r1118, %r1023;
	add.s32 	%r1120, %r1119, -1841331548;
	add.s32 	%r1121, %r1107, %r1102;
	add.s32 	%r1122, %r1121, %r1120;
	add.s32 	%r1123, %r1120, %r1022;
	or.b32  	%r1124, %r1072, %r1097;
	and.b32  	%r1125, %r1124, %r1122;
	and.b32  	%r1126, %r1072, %r1097;
	or.b32  	%r1127, %r1125, %r1126;
	shf.l.wrap.b32 	%r1128, %r1122, %r1122, 30;
	shf.l.wrap.b32 	%r1129, %r1122, %r1122, 19;
	xor.b32  	%r1130, %r1129, %r1128;
	shf.l.wrap.b32 	%r1131, %r1122, %r1122, 10;
	xor.b32  	%r1132, %r1130, %r1131;
	and.b32  	%r1133, %r1098, %r1123;
	not.b32 	%r1134, %r1123;
	and.b32  	%r1135, %r1073, %r1134;
	or.b32  	%r1136, %r1135, %r1133;
	shf.l.wrap.b32 	%r1137, %r1123, %r1123, 26;
	shf.l.wrap.b32 	%r1138, %r1123, %r1123, 21;
	xor.b32  	%r1139, %r1137, %r1138;
	shf.l.wrap.b32 	%r1140, %r1123, %r1123, 7;
	xor.b32  	%r1141, %r1139, %r1140;
	add.s32 	%r1142, %r1141, %r220;
	add.s32 	%r1143, %r1142, %r1136;
	add.s32 	%r1144, %r1143, %r1048;
	add.s32 	%r1145, %r1144, -1424204075;
	add.s32 	%r1146, %r1132, %r1127;
	add.s32 	%r1147, %r1146, %r1145;
	add.s32 	%r1148, %r1145, %r1047;
	or.b32  	%r1149, %r1097, %r1122;
	and.b32  	%r1150, %r1149, %r1147;
	and.b32  	%r1151, %r1097, %r1122;
	or.b32  	%r1152, %r1150, %r1151;
	shf.l.wrap.b32 	%r1153, %r1147, %r1147, 30;
	shf.l.wrap.b32 	%r1154, %r1147, %r1147, 19;
	xor.b32  	%r1155, %r1154, %r1153;
	shf.l.wrap.b32 	%r1156, %r1147, %r1147, 10;
	xor.b32  	%r1157, %r1155, %r1156;
	and.b32  	%r1158, %r1123, %r1148;
	not.b32 	%r1159, %r1148;
	and.b32  	%r1160, %r1098, %r1159;
	or.b32  	%r1161, %r1160, %r1158;
	shf.l.wrap.b32 	%r1162, %r1148, %r1148, 26;
	shf.l.wrap.b32 	%r1163, %r1148, %r1148, 21;
	xor.b32  	%r1164, %r1162, %r1163;
	shf.l.wrap.b32 	%r1165, %r1148, %r1148, 7;
	xor.b32  	%r1166, %r1164, %r1165;
	add.s32 	%r1167, %r1166, %r236;
	add.s32 	%r1168, %r1167, %r1161;
	add.s32 	%r1169, %r1168, %r1073;
	add.s32 	%r1170, %r1169, -670586216;
	add.s32 	%r1171, %r1157, %r1152;
	add.s32 	%r1172, %r1171, %r1170;
	add.s32 	%r1173, %r1170, %r1072;
	or.b32  	%r1174, %r1122, %r1147;
	and.b32  	%r1175, %r1174, %r1172;
	and.b32  	%r1176, %r1122, %r1147;
	or.b32  	%r1177, %r1175, %r1176;
	shf.l.wrap.b32 	%r1178, %r1172, %r1172, 30;
	shf.l.wrap.b32 	%r1179, %r1172, %r1172, 19;
	xor.b32  	%r1180, %r1179, %r1178;
	shf.l.wrap.b32 	%r1181, %r1172, %r1172, 10;
	xor.b32  	%r1182, %r1180, %r1181;
	and.b32  	%r1183, %r1148, %r1173;
	not.b32 	%r1184, %r1173;
	and.b32  	%r1185, %r1123, %r1184;
	or.b32  	%r1186, %r1185, %r1183;
	shf.l.wrap.b32 	%r1187, %r1173, %r1173, 26;
	shf.l.wrap.b32 	%r1188, %r1173, %r1173, 21;
	xor.b32  	%r1189, %r1187, %r1188;
	shf.l.wrap.b32 	%r1190, %r1173, %r1173, 7;
	xor.b32  	%r1191, %r1189, %r1190;
	add.s32 	%r1192, %r1191, %r244;
	add.s32 	%r1193, %r1192, %r1186;
	add.s32 	%r1194, %r1193, %r1098;
	add.s32 	%r1195, %r1194, 310598401;
	add.s32 	%r1196, %r1182, %r1177;
	add.s32 	%r1197, %r1196, %r1195;
	add.s32 	%r1198, %r1195, %r1097;
	or.b32  	%r1199, %r1147, %r1172;
	and.b32  	%r1200, %r1199, %r1197;
	and.b32  	%r1201, %r1147, %r1172;
	or.b32  	%r1202, %r1200, %r1201;
	shf.l.wrap.b32 	%r1203, %r1197, %r1197, 30;
	shf.l.wrap.b32 	%r1204, %r1197, %r1197, 19;
	xor.b32  	%r1205, %r1204, %r1203;
	shf.l.wrap.b32 	%r1206, %r1197, %r1197, 10;
	xor.b32  	%r1207, %r1205, %r1206;
	and.b32  	%r1208, %r1173, %r1198;
	not.b32 	%r1209, %r1198;
	and.b32  	%r1210, %r1148, %r1209;
	or.b32  	%r1211, %r1210, %r1208;
	shf.l.wrap.b32 	%r1212, %r1198, %r1198, 26;
	shf.l.wrap.b32 	%r1213, %r1198, %r1198, 21;
	xor.b32  	%r1214, %r1212, %r1213;
	shf.l.wrap.b32 	%r1215, %r1198, %r1198, 7;
	xor.b32  	%r1216, %r1214, %r1215;
	add.s32 	%r1217, %r1216, %r260;
	add.s32 	%r1218, %r1217, %r1211;
	add.s32 	%r1219, %r1218, %r1123;
	add.s32 	%r1220, %r1219, 607225278;
	add.s32 	%r1221, %r1207, %r1202;
	add.s32 	%r1222, %r1221, %r1220;
	add.s32 	%r1223, %r1220, %r1122;
	or.b32  	%r1224, %r1172, %r1197;
	and.b32  	%r1225, %r1224, %r1222;
	and.b32  	%r1226, %r1172, %r1197;
	or.b32  	%r1227, %r1225, %r1226;
	shf.l.wrap.b32 	%r1228, %r1222, %r1222, 30;
	shf.l.wrap.b32 	%r1229, %r1222, %r1222, 19;
	xor.b32  	%r1230, %r1229, %r1228;
	shf.l.wrap.b32 	%r1231, %r1222, %r1222, 10;
	xor.b32  	%r1232, %r1230, %r1231;
	and.b32  	%r1233, %r1198, %r1223;
	not.b32 	%r1234, %r1223;
	and.b32  	%r1235, %r1173, %r1234;
	or.b32  	%r1236, %r1235, %r1233;
	shf.l.wrap.b32 	%r1237, %r1223, %r1223, 26;
	shf.l.wrap.b32 	%r1238, %r1223, %r1223, 21;
	xor.b32  	%r1239, %r1237, %r1238;
	shf.l.wrap.b32 	%r1240, %r1223, %r1223, 7;
	xor.b32  	%r1241, %r1239, %r1240;
	add.s32 	%r1242, %r1241, %r268;
	add.s32 	%r1243, %r1242, %r1236;
	add.s32 	%r1244, %r1243, %r1148;
	add.s32 	%r1245, %r1244, 1426881987;
	add.s32 	%r1246, %r1232, %r1227;
	add.s32 	%r1247, %r1246, %r1245;
	add.s32 	%r1248, %r1245, %r1147;
	or.b32  	%r1249, %r1197, %r1222;
	and.b32  	%r1250, %r1249, %r1247;
	and.b32  	%r1251, %r1197, %r1222;
	or.b32  	%r1252, %r1250, %r1251;
	shf.l.wrap.b32 	%r1253, %r1247, %r1247, 30;
	shf.l.wrap.b32 	%r1254, %r1247, %r1247, 19;
	xor.b32  	%r1255, %r1254, %r1253;
	shf.l.wrap.b32 	%r1256, %r1247, %r1247, 10;
	xor.b32  	%r1257, %r1255, %r1256;
	and.b32  	%r1258, %r1223, %r1248;
	not.b32 	%r1259, %r1248;
	and.b32  	%r1260, %r1198, %r1259;
	or.b32  	%r1261, %r1260, %r1258;
	shf.l.wrap.b32 	%r1262, %r1248, %r1248, 26;
	shf.l.wrap.b32 	%r1263, %r1248, %r1248, 21;
	xor.b32  	%r1264, %r1262, %r1263;
	shf.l.wrap.b32 	%r1265, %r1248, %r1248, 7;
	xor.b32  	%r1266, %r1264, %r1265;
	add.s32 	%r1267, %r1266, %r284;
	add.s32 	%r1268, %r1267, %r1261;
	add.s32 	%r1269, %r1268, %r1173;
	add.s32 	%r1270, %r1269, 1925078388;
	add.s32 	%r1271, %r1257, %r1252;
	add.s32 	%r1272, %r1271, %r1270;
	add.s32 	%r1273, %r1270, %r1172;
	or.b32  	%r1274, %r1222, %r1247;
	and.b32  	%r1275, %r1274, %r1272;
	and.b32  	%r1276, %r1222, %r1247;
	or.b32  	%r1277, %r1275, %r1276;
	shf.l.wrap.b32 	%r1278, %r1272, %r1272, 30;
	shf.l.wrap.b32 	%r1279, %r1272, %r1272, 19;
	xor.b32  	%r1280, %r1279, %r1278;
	shf.l.wrap.b32 	%r1281, %r1272, %r1272, 10;
	xor.b32  	%r1282, %r1280, %r1281;
	and.b32  	%r1283, %r1248, %r1273;
	not.b32 	%r1284, %r1273;
	and.b32  	%r1285, %r1223, %r1284;
	or.b32  	%r1286, %r1285, %r1283;
	shf.l.wrap.b32 	%r1287, %r1273, %r1273, 26;
	shf.l.wrap.b32 	%r1288, %r1273, %r1273, 21;
	xor.b32  	%r1289, %r1287, %r1288;
	shf.l.wrap.b32 	%r1290, %r1273, %r1273, 7;
	xor.b32  	%r1291, %r1289, %r1290;
	add.s32 	%r1292, %r1291, %r292;
	add.s32 	%r1293, %r1292, %r1286;
	add.s32 	%r1294, %r1293, %r1198;
	add.s32 	%r1295, %r1294, -2132889090;
	add.s32 	%r1296, %r1282, %r1277;
	add.s32 	%r1297, %r1296, %r1295;
	add.s32 	%r1298, %r1295, %r1197;
	or.b32  	%r1299, %r1247, %r1272;
	and.b32  	%r1300, %r1299, %r1297;
	and.b32  	%r1301, %r1247, %r1272;
	or.b32  	%r1302, %r1300, %r1301;
	shf.l.wrap.b32 	%r1303, %r1297, %r1297, 30;
	shf.l.wrap.b32 	%r1304, %r1297, %r1297, 19;
	xor.b32  	%r1305, %r1304, %r1303;
	shf.l.wrap.b32 	%r1306, %r1297, %r1297, 10;
	xor.b32  	%r1307, %r1305, %r1306;
	and.b32  	%r1308, %r1273, %r1298;
	not.b32 	%r1309, %r1298;
	and.b32  	%r1310, %r1248, %r1309;
	or.b32  	%r1311, %r1310, %r1308;
	shf.l.wrap.b32 	%r1312, %r1298, %r1298, 26;
	shf.l.wrap.b32 	%r1313, %r1298, %r1298, 21;
	xor.b32  	%r1314, %r1312, %r1313;
	shf.l.wrap.b32 	%r1315, %r1298, %r1298, 7;
	xor.b32  	%r1316, %r1314, %r1315;
	add.s32 	%r1317, %r1316, %r308;
	add.s32 	%r1318, %r1317, %r1311;
	add.s32 	%r1319, %r1318, %r1223;
	add.s32 	%r1320, %r1319, -1680079193;
	add.s32 	%r1321, %r1307, %r1302;
	add.s32 	%r1322, %r1321, %r1320;
	add.s32 	%r1323, %r1320, %r1222;
	or.b32  	%r1324, %r1272, %r1297;
	and.b32  	%r1325, %r1324, %r1322;
	and.b32  	%r1326, %r1272, %r1297;
	or.b32  	%r1327, %r1325, %r1326;
	shf.l.wrap.b32 	%r1328, %r1322, %r1322, 30;
	shf.l.wrap.b32 	%r1329, %r1322, %r1322, 19;
	xor.b32  	%r1330, %r1329, %r1328;
	shf.l.wrap.b32 	%r1331, %r1322, %r1322, 10;
	xor.b32  	%r1332, %r1330, %r1331;
	and.b32  	%r1333, %r1298, %r1323;
	not.b32 	%r1334, %r1323;
	and.b32  	%r1335, %r1273, %r1334;
	or.b32  	%r1336, %r1335, %r1333;
	shf.l.wrap.b32 	%r1337, %r1323, %r1323, 26;
	shf.l.wrap.b32 	%r1338, %r1323, %r1323, 21;
	xor.b32  	%r1339, %r1337, %r1338;
	shf.l.wrap.b32 	%r1340, %r1323, %r1323, 7;
	xor.b32  	%r1341, %r1339, %r1340;
	add.s32 	%r1342, %r1341, %r316;
	add.s32 	%r1343, %r1342, %r1336;
	add.s32 	%r1344, %r1343, %r1248;
	add.s32 	%r1345, %r1344, -1046744716;
	add.s32 	%r1346, %r1332, %r1327;
	add.s32 	%r1347, %r1346, %r1345;
	add.s32 	%r1348, %r1345, %r1247;
	or.b32  	%r1349, %r1297, %r1322;
	and.b32  	%r1350, %r1349, %r1347;
	and.b32  	%r1351, %r1297, %r1322;
	or.b32  	%r1352, %r1350, %r1351;
	shf.l.wrap.b32 	%r1353, %r1347, %r1347, 30;
	shf.l.wrap.b32 	%r1354, %r1347, %r1347, 19;
	xor.b32  	%r1355, %r1354, %r1353;
	shf.l.wrap.b32 	%r1356, %r1347, %r1347, 10;
	xor.b32  	%r1357, %r1355, %r1356;
	and.b32  	%r1358, %r1323, %r1348;
	not.b32 	%r1359, %r1348;
	and.b32  	%r1360, %r1298, %r1359;
	or.b32  	%r1361, %r1360, %r1358;
	shf.l.wrap.b32 	%r1362, %r1348, %r1348, 26;
	shf.l.wrap.b32 	%r1363, %r1348, %r1348, 21;
	xor.b32  	%r1364, %r1362, %r1363;
	shf.l.wrap.b32 	%r1365, %r1348, %r1348, 7;
	xor.b32  	%r1366, %r1364, %r1365;
	add.s32 	%r1367, %r1366, %r329;
	add.s32 	%r1368, %r1367, %r1361;
	add.s32 	%r1369, %r1368, %r1273;
	add.s32 	%r1370, %r1369, -459576895;
	add.s32 	%r1371, %r1357, %r1352;
	add.s32 	%r1372, %r1371, %r1370;
	add.s32 	%r1373, %r1370, %r1272;
	or.b32  	%r1374, %r1322, %r1347;
	and.b32  	%r1375, %r1374, %r1372;
	and.b32  	%r1376, %r1322, %r1347;
	or.b32  	%r1377, %r1375, %r1376;
	shf.l.wrap.b32 	%r1378, %r1372, %r1372, 30;
	shf.l.wrap.b32 	%r1379, %r1372, %r1372, 19;
	xor.b32  	%r1380, %r1379, %r1378;
	shf.l.wrap.b32 	%r1381, %r1372, %r1372, 10;
	xor.b32  	%r1382, %r1380, %r1381;
	and.b32  	%r1383, %r1348, %r1373;
	not.b32 	%r1384, %r1373;
	and.b32  	%r1385, %r1323, %r1384;
	or.b32  	%r1386, %r1385, %r1383;
	shf.l.wrap.b32 	%r1387, %r1373, %r1373, 26;
	shf.l.wrap.b32 	%r1388, %r1373, %r1373, 21;
	xor.b32  	%r1389, %r1387, %r1388;
	shf.l.wrap.b32 	%r1390, %r1373, %r1373, 7;
	xor.b32  	%r1391, %r1389, %r1390;
	add.s32 	%r1392, %r1391, %r342;
	add.s32 	%r1393, %r1392, %r1386;
	add.s32 	%r1394, %r1393, %r1298;
	add.s32 	%r1395, %r1394, -272742522;
	add.s32 	%r1396, %r1382, %r1377;
	add.s32 	%r1397, %r1396, %r1395;
	add.s32 	%r1398, %r1395, %r1297;
	or.b32  	%r1399, %r1347, %r1372;
	and.b32  	%r1400, %r1399, %r1397;
	and.b32  	%r1401, %r1347, %r1372;
	or.b32  	%r1402, %r1400, %r1401;
	shf.l.wrap.b32 	%r1403, %r1397, %r1397, 30;
	shf.l.wrap.b32 	%r1404, %r1397, %r1397, 19;
	xor.b32  	%r1405, %r1404, %r1403;
	shf.l.wrap.b32 	%r1406, %r1397, %r1397, 10;
	xor.b32  	%r1407, %r1405, %r1406;
	and.b32  	%r1408, %r1373, %r1398;
	not.b32 	%r1409, %r1398;
	and.b32  	%r1410, %r1348, %r1409;
	or.b32  	%r1411, %r1410, %r1408;
	shf.l.wrap.b32 	%r1412, %r1398, %r1398, 26;
	shf.l.wrap.b32 	%r1413, %r1398, %r1398, 21;
	xor.b32  	%r1414, %r1412, %r1413;
	shf.l.wrap.b32 	%r1415, %r1398, %r1398, 7;
	xor.b32  	%r1416, %r1414, %r1415;
	add.s32 	%r1417, %r1416, %r355;
	add.s32 	%r1418, %r1417, %r1411;
	add.s32 	%r1419, %r1418, %r1323;
	add.s32 	%r1420, %r1419, 264347078;
	add.s32 	%r1421, %r1407, %r1402;
	add.s32 	%r1422, %r1421, %r1420;
	add.s32 	%r1423, %r1420, %r1322;
	or.b32  	%r1424, %r1372, %r1397;
	and.b32  	%r1425, %r1424, %r1422;
	and.b32  	%r1426, %r1372, %r1397;
	or.b32  	%r1427, %r1425, %r1426;
	shf.l.wrap.b32 	%r1428, %r1422, %r1422, 30;
	shf.l.wrap.b32 	%r1429, %r1422, %r1422, 19;
	xor.b32  	%r1430, %r1429, %r1428;
	shf.l.wrap.b32 	%r1431, %r1422, %r1422, 10;
	xor.b32  	%r1432, %r1430, %r1431;
	and.b32  	%r1433, %r1398, %r1423;
	not.b32 	%r1434, %r1423;
	and.b32  	%r1435, %r1373, %r1434;
	or.b32  	%r1436, %r1435, %r1433;
	shf.l.wrap.b32 	%r1437, %r1423, %r1423, 26;
	shf.l.wrap.b32 	%r1438, %r1423, %r1423, 21;
	xor.b32  	%r1439, %r1437, %r1438;
	shf.l.wrap.b32 	%r1440, %r1423, %r1423, 7;
	xor.b32  	%r1441, %r1439, %r1440;
	add.s32 	%r1442, %r1441, %r368;
	add.s32 	%r1443, %r1442, %r1436;
	add.s32 	%r1444, %r1443, %r1348;
	add.s32 	%r1445, %r1444, 604807628;
	add.s32 	%r1446, %r1432, %r1427;
	add.s32 	%r1447, %r1446, %r1445;
	add.s32 	%r1448, %r1445, %r1347;
	or.b32  	%r1449, %r1397, %r1422;
	and.b32  	%r1450, %r1449, %r1447;
	and.b32  	%r1451, %r1397, %r1422;
	or.b32  	%r1452, %r1450, %r1451;
	shf.l.wrap.b32 	%r1453, %r1447, %r1447, 30;
	shf.l.wrap.b32 	%r1454, %r1447, %r1447, 19;
	xor.b32  	%r1455, %r1454, %r1453;
	shf.l.wrap.b32 	%r1456, %r1447, %r1447, 10;
	xor.b32  	%r1457, %r1455, %r1456;
	and.b32  	%r1458, %r1423, %r1448;
	not.b32 	%r1459, %r1448;
	and.b32  	%r1460, %r1398, %r1459;
	or.b32  	%r1461, %r1460, %r1458;
	shf.l.wrap.b32 	%r1462, %r1448, %r1448, 26;
	shf.l.wrap.b32 	%r1463, %r1448, %r1448, 21;
	xor.b32  	%r1464, %r1462, %r1463;
	shf.l.wrap.b32 	%r1465, %r1448, %r1448, 7;
	xor.b32  	%r1466, %r1464, %r1465;
	add.s32 	%r1467, %r1466, %r381;
	add.s32 	%r1468, %r1467, %r1461;
	add.s32 	%r1469, %r1468, %r1373;
	add.s32 	%r1470, %r1469, 770255983;
	add.s32 	%r1471, %r1457, %r1452;
	add.s32 	%r1472, %r1471, %r1470;
	add.s32 	%r1473, %r1470, %r1372;
	or.b32  	%r1474, %r1422, %r1447;
	and.b32  	%r1475, %r1474, %r1472;
	and.b32  	%r1476, %r1422, %r1447;
	or.b32  	%r1477, %r1475, %r1476;
	shf.l.wrap.b32 	%r1478, %r1472, %r1472, 30;
	shf.l.wrap.b32 	%r1479, %r1472, %r1472, 19;
	xor.b32  	%r1480, %r1479, %r1478;
	shf.l.wrap.b32 	%r1481, %r1472, %r1472, 10;
	xor.b32  	%r1482, %r1480, %r1481;
	and.b32  	%r1483, %r1448, %r1473;
	not.b32 	%r1484, %r1473;
	and.b32  	%r1485, %r1423, %r1484;
	or.b32  	%r1486, %r1485, %r1483;
	shf.l.wrap.b32 	%r1487, %r1473, %r1473, 26;
	shf.l.wrap.b32 	%r1488, %r1473, %r1473, 21;
	xor.b32  	%r1489, %r1487, %r1488;
	shf.l.wrap.b32 	%r1490, %r1473, %r1473, 7;
	xor.b32  	%r1491, %r1489, %r1490;
	add.s32 	%r1492, %r1491, %r394;
	add.s32 	%r1493, %r1492, %r1486;
	add.s32 	%r1494, %r1493, %r1398;
	add.s32 	%r1495, %r1494, 1249150122;
	add.s32 	%r1496, %r1482, %r1477;
	add.s32 	%r1497, %r1496, %r1495;
	add.s32 	%r1498, %r1495, %r1397;
	or.b32  	%r1499, %r1447, %r1472;
	and.b32  	%r1500, %r1499, %r1497;
	and.b32  	%r1501, %r1447, %r1472;
	or.b32  	%r1502, %r1500, %r1501;
	shf.l.wrap.b32 	%r1503, %r1497, %r1497, 30;
	shf.l.wrap.b32 	%r1504, %r1497, %r1497, 19;
	xor.b32  	%r1505, %r1504, %r1503;
	shf.l.wrap.b32 	%r1506, %r1497, %r1497, 10;
	xor.b32  	%r1507, %r1505, %r1506;
	and.b32  	%r1508, %r1473, %r1498;
	not.b32 	%r1509, %r1498;
	and.b32  	%r1510, %r1448, %r1509;
	or.b32  	%r1511, %r1510, %r1508;
	shf.l.wrap.b32 	%r1512, %r1498, %r1498, 26;
	shf.l.wrap.b32 	%r1513, %r1498, %r1498, 21;
	xor.b32  	%r1514, %r1512, %r1513;
	shf.l.wrap.b32 	%r1515, %r1498, %r1498, 7;
	xor.b32  	%r1516, %r1514, %r1515;
	add.s32 	%r1517, %r1516, %r407;
	add.s32 	%r1518, %r1517, %r1511;
	add.s32 	%r1519, %r1518, %r1423;
	add.s32 	%r1520, %r1519, 1555081692;
	add.s32 	%r1521, %r1507, %r1502;
	add.s32 	%r1522, %r1521, %r1520;
	add.s32 	%r1523, %r1520, %r1422;
	or.b32  	%r1524, %r1472, %r1497;
	and.b32  	%r1525, %r1524, %r1522;
	and.b32  	%r1526, %r1472, %r1497;
	or.b32  	%r1527, %r1525, %r1526;
	shf.l.wrap.b32 	%r1528, %r1522, %r1522, 30;
	shf.l.wrap.b32 	%r1529, %r1522, %r1522, 19;
	xor.b32  	%r1530, %r1529, %r1528;
	shf.l.wrap.b32 	%r1531, %r1522, %r1522, 10;
	xor.b32  	%r1532, %r1530, %r1531;
	and.b32  	%r1533, %r1498, %r1523;
	not.b32 	%r1534, %r1523;
	and.b32  	%r1535, %r1473, %r1534;
	or.b32  	%r1536, %r1535, %r1533;
	shf.l.wrap.b32 	%r1537, %r1523, %r1523, 26;
	shf.l.wrap.b32 	%r1538, %r1523, %r1523, 21;
	xor.b32  	%r1539, %r1537, %r1538;
	shf.l.wrap.b32 	%r1540, %r1523, %r1523, 7;
	xor.b32  	%r1541, %r1539, %r1540;
	add.s32 	%r1542, %r1541, %r420;
	add.s32 	%r1543, %r1542, %r1536;
	add.s32 	%r1544, %r1543, %r1448;
	add.s32 	%r1545, %r1544, 1996064986;
	add.s32 	%r1546, %r1532, %r1527;
	add.s32 	%r1547, %r1546, %r1545;
	add.s32 	%r1548, %r1545, %r1447;
	or.b32  	%r1549, %r1497, %r1522;
	and.b32  	%r1550, %r1549, %r1547;
	and.b32  	%r1551, %r1497, %r1522;
	or.b32  	%r1552, %r1550, %r1551;
	shf.l.wrap.b32 	%r1553, %r1547, %r1547, 30;
	shf.l.wrap.b32 	%r1554, %r1547, %r1547, 19;
	xor.b32  	%r1555, %r1554, %r1553;
	shf.l.wrap.b32 	%r1556, %r1547, %r1547, 10;
	xor.b32  	%r1557, %r1555, %r1556;
	and.b32  	%r1558, %r1523, %r1548;
	not.b32 	%r1559, %r1548;
	and.b32  	%r1560, %r1498, %r1559;
	or.b32  	%r1561, %r1560, %r1558;
	shf.l.wrap.b32 	%r1562, %r1548, %r1548, 26;
	shf.l.wrap.b32 	%r1563, %r1548, %r1548, 21;
	xor.b32  	%r1564, %r1562, %r1563;
	shf.l.wrap.b32 	%r1565, %r1548, %r1548, 7;
	xor.b32  	%r1566, %r1564, %r1565;
	add.s32 	%r1567, %r1566, %r433;
	add.s32 	%r1568, %r1567, %r1561;
	add.s32 	%r1569, %r1568, %r1473;
	add.s32 	%r1570, %r1569, -1740746414;
	add.s32 	%r1571, %r1557, %r1552;
	add.s32 	%r1572, %r1571, %r1570;
	add.s32 	%r1573, %r1570, %r1472;
	or.b32  	%r1574, %r1522, %r1547;
	and.b32  	%r1575, %r1574, %r1572;
	and.b32  	%r1576, %r1522, %r1547;
	or.b32  	%r1577, %r1575, %r1576;
	shf.l.wrap.b32 	%r1578, %r1572, %r1572, 30;
	shf.l.wrap.b32 	%r1579, %r1572, %r1572, 19;
	xor.b32  	%r1580, %r1579, %r1578;
	shf.l.wrap.b32 	%r1581, %r1572, %r1572, 10;
	xor.b32  	%r1582, %r1580, %r1581;
	and.b32  	%r1583, %r1548, %r1573;
	not.b32 	%r1584, %r1573;
	and.b32  	%r1585, %r1523, %r1584;
	or.b32  	%r1586, %r1585, %r1583;
	shf.l.wrap.b32 	%r1587, %r1573, %r1573, 26;
	shf.l.wrap.b32 	%r1588, %r1573, %r1573, 21;
	xor.b32  	%r1589, %r1587, %r1588;
	shf.l.wrap.b32 	%r1590, %r1573, %r1573, 7;
	xor.b32  	%r1591, %r1589, %r1590;
	add.s32 	%r1592, %r1591, %r446;
	add.s32 	%r1593, %r1592, %r1586;
	add.s32 	%r1594, %r1593, %r1498;
	add.s32 	%r1595, %r1594, -1473132947;
	add.s32 	%r1596, %r1582, %r1577;
	add.s32 	%r1597, %r1596, %r1595;
	add.s32 	%r1598, %r1595, %r1497;
	or.b32  	%r1599, %r1547, %r1572;
	and.b32  	%r1600, %r1599, %r1597;
	and.b32  	%r1601, %r1547, %r1572;
	or.b32  	%r1602, %r1600, %r1601;
	shf.l.wrap.b32 	%r1603, %r1597, %r1597, 30;
	shf.l.wrap.b32 	%r1604, %r1597, %r1597, 19;
	xor.b32  	%r1605, %r1604, %r1603;
	shf.l.wrap.b32 	%r1606, %r1597, %r1597, 10;
	xor.b32  	%r1607, %r1605, %r1606;
	and.b32  	%r1608, %r1573, %r1598;
	not.b32 	%r1609, %r1598;
	and.b32  	%r1610, %r1548, %r1609;
	or.b32  	%r1611, %r1610, %r1608;
	shf.l.wrap.b32 	%r1612, %r1598, %r1598, 26;
	shf.l.wrap.b32 	%r1613, %r1598, %r1598, 21;
	xor.b32  	%r1614, %r1612, %r1613;
	shf.l.wrap.b32 	%r1615, %r1598, %r1598, 7;
	xor.b32  	%r1616, %r1614, %r1615;
	add.s32 	%r1617, %r1616, %r459;
	add.s32 	%r1618, %r1617, %r1611;
	add.s32 	%r1619, %r1618, %r1523;
	add.s32 	%r1620, %r1619, -1341970488;
	add.s32 	%r1621, %r1607, %r1602;
	add.s32 	%r1622, %r1621, %r1620;
	add.s32 	%r1623, %r1620, %r1522;
	or.b32  	%r1624, %r1572, %r1597;
	and.b32  	%r1625, %r1624, %r1622;
	and.b32  	%r1626, %r1572, %r1597;
	or.b32  	%r1627, %r1625, %r1626;
	shf.l.wrap.b32 	%r1628, %r1622, %r1622, 30;
	shf.l.wrap.b32 	%r1629, %r1622, %r1622, 19;
	xor.b32  	%r1630, %r1629, %r1628;
	shf.l.wrap.b32 	%r1631, %r1622, %r1622, 10;
	xor.b32  	%r1632, %r1630, %r1631;
	and.b32  	%r1633, %r1598, %r1623;
	not.b32 	%r1634, %r1623;
	and.b32  	%r1635, %r1573, %r1634;
	or.b32  	%r1636, %r1635, %r1633;
	shf.l.wrap.b32 	%r1637, %r1623, %r1623, 26;
	shf.l.wrap.b32 	%r1638, %r1623, %r1623, 21;
	xor.b32  	%r1639, %r1637, %r1638;
	shf.l.wrap.b32 	%r1640, %r1623, %r1623, 7;
	xor.b32  	%r1641, %r1639, %r1640;
	add.s32 	%r1642, %r1641, %r472;
	add.s32 	%r1643, %r1642, %r1636;
	add.s32 	%r1644, %r1643, %r1548;
	add.s32 	%r1645, %r1644, -1084653625;
	add.s32 	%r1646, %r1632, %r1627;
	add.s32 	%r1647, %r1646, %r1645;
	add.s32 	%r1648, %r1645, %r1547;
	or.b32  	%r1649, %r1597, %r1622;
	and.b32  	%r1650, %r1649, %r1647;
	and.b32  	%r1651, %r1597, %r1622;
	or.b32  	%r1652, %r1650, %r1651;
	shf.l.wrap.b32 	%r1653, %r1647, %r1647, 30;
	shf.l.wrap.b32 	%r1654, %r1647, %r1647, 19;
	xor.b32  	%r1655, %r1654, %r1653;
	shf.l.wrap.b32 	%r1656, %r1647, %r1647, 10;
	xor.b32  	%r1657, %r1655, %r1656;
	and.b32  	%r1658, %r1623, %r1648;
	not.b32 	%r1659, %r1648;
	and.b32  	%r1660, %r1598, %r1659;
	or.b32  	%r1661, %r1660, %r1658;
	shf.l.wrap.b32 	%r1662, %r1648, %r1648, 26;
	shf.l.wrap.b32 	%r1663, %r1648, %r1648, 21;
	xor.b32  	%r1664, %r1662, %r1663;
	shf.l.wrap.b32 	%r1665, %r1648, %r1648, 7;
	xor.b32  	%r1666, %r1664, %r1665;
	add.s32 	%r1667, %r1666, %r485;
	add.s32 	%r1668, %r1667, %r1661;
	add.s32 	%r1669, %r1668, %r1573;
	add.s32 	%r1670, %r1669, -958395405;
	add.s32 	%r1671, %r1657, %r1652;
	add.s32 	%r1672, %r1671, %r1670;
	add.s32 	%r1673, %r1670, %r1572;
	or.b32  	%r1674, %r1622, %r1647;
	and.b32  	%r1675, %r1674, %r1672;
	and.b32  	%r1676, %r1622, %r1647;
	or.b32  	%r1677, %r1675, %r1676;
	shf.l.wrap.b32 	%r1678, %r1672, %r1672, 30;
	shf.l.wrap.b32 	%r1679, %r1672, %r1672, 19;
	xor.b32  	%r1680, %r1679, %r1678;
	shf.l.wrap.b32 	%r1681, %r1672, %r1672, 10;
	xor.b32  	%r1682, %r1680, %r1681;
	and.b32  	%r1683, %r1648, %r1673;
	not.b32 	%r1684, %r1673;
	and.b32  	%r1685, %r1623, %r1684;
	or.b32  	%r1686, %r1685, %r1683;
	shf.l.wrap.b32 	%r1687, %r1673, %r1673, 26;
	shf.l.wrap.b32 	%r1688, %r1673, %r1673, 21;
	xor.b32  	%r1689, %r1687, %r1688;
	shf.l.wrap.b32 	%r1690, %r1673, %r1673, 7;
	xor.b32  	%r1691, %r1689, %r1690;
	add.s32 	%r1692, %r1691, %r498;
	add.s32 	%r1693, %r1692, %r1686;
	add.s32 	%r1694, %r1693, %r1598;
	add.s32 	%r1695, %r1694, -710438585;
	add.s32 	%r1696, %r1682, %r1677;
	add.s32 	%r1697, %r1696, %r1695;
	add.s32 	%r1698, %r1695, %r1597;
	or.b32  	%r1699, %r1647, %r1672;
	and.b32  	%r1700, %r1699, %r1697;
	and.b32  	%r1701, %r1647, %r1672;
	or.b32  	%r1702, %r1700, %r1701;
	shf.l.wrap.b32 	%r1703, %r1697, %r1697, 30;
	shf.l.wrap.b32 	%r1704, %r1697, %r1697, 19;
	xor.b32  	%r1705, %r1704, %r1703;
	shf.l.wrap.b32 	%r1706, %r1697, %r1697, 10;
	xor.b32  	%r1707, %r1705, %r1706;
	and.b32  	%r1708, %r1673, %r1698;
	not.b32 	%r1709, %r1698;
	and.b32  	%r1710, %r1648, %r1709;
	or.b32  	%r1711, %r1710, %r1708;
	shf.l.wrap.b32 	%r1712, %r1698, %r1698, 26;
	shf.l.wrap.b32 	%r1713, %r1698, %r1698, 21;
	xor.b32  	%r1714, %r1712, %r1713;
	shf.l.wrap.b32 	%r1715, %r1698, %r1698, 7;
	xor.b32  	%r1716, %r1714, %r1715;
	add.s32 	%r1717, %r1716, %r511;
	add.s32 	%r1718, %r1717, %r1711;
	add.s32 	%r1719, %r1718, %r1623;
	add.s32 	%r1720, %r1719, 113926993;
	add.s32 	%r1721, %r1707, %r1702;
	add.s32 	%r1722, %r1721, %r1720;
	add.s32 	%r1723, %r1720, %r1622;
	or.b32  	%r1724, %r1672, %r1697;
	and.b32  	%r1725, %r1724, %r1722;
	and.b32  	%r1726, %r1672, %r1697;
	or.b32  	%r1727, %r1725, %r1726;
	shf.l.wrap.b32 	%r1728, %r1722, %r1722, 30;
	shf.l.wrap.b32 	%r1729, %r1722, %r1722, 19;
	xor.b32  	%r1730, %r1729, %r1728;
	shf.l.wrap.b32 	%r1731, %r1722, %r1722, 10;
	xor.b32  	%r1732, %r1730, %r1731;
	and.b32  	%r1733, %r1698, %r1723;
	not.b32 	%r1734, %r1723;
	and.b32  	%r1735, %r1673, %r1734;
	or.b32  	%r1736, %r1735, %r1733;
	shf.l.wrap.b32 	%r1737, %r1723, %r1723, 26;
	shf.l.wrap.b32 	%r1738, %r1723, %r1723, 21;
	xor.b32  	%r1739, %r1737, %r1738;
	shf.l.wrap.b32 	%r1740, %r1723, %r1723, 7;
	xor.b32  	%r1741, %r1739, %r1740;
	add.s32 	%r1742, %r1741, %r524;
	add.s32 	%r1743, %r1742, %r1736;
	add.s32 	%r1744, %r1743, %r1648;
	add.s32 	%r1745, %r1744, 338241895;
	add.s32 	%r1746, %r1732, %r1727;
	add.s32 	%r1747, %r1746, %r1745;
	add.s32 	%r1748, %r1745, %r1647;
	or.b32  	%r1749, %r1697, %r1722;
	and.b32  	%r1750, %r1749, %r1747;
	and.b32  	%r1751, %r1697, %r1722;
	or.b32  	%r1752, %r1750, %r1751;
	shf.l.wrap.b32 	%r1753, %r1747, %r1747, 30;
	shf.l.wrap.b32 	%r1754, %r1747, %r1747, 19;
	xor.b32  	%r1755, %r1754, %r1753;
	shf.l.wrap.b32 	%r1756, %r1747, %r1747, 10;
	xor.b32  	%r1757, %r1755, %r1756;
	and.b32  	%r1758, %r1723, %r1748;
	not.b32 	%r1759, %r1748;
	and.b32  	%r1760, %r1698, %r1759;
	or.b32  	%r1761, %r1760, %r1758;
	shf.l.wrap.b32 	%r1762, %r1748, %r1748, 26;
	shf.l.wrap.b32 	%r1763, %r1748, %r1748, 21;
	xor.b32  	%r1764, %r1762, %r1763;
	shf.l.wrap.b32 	%r1765, %r1748, %r1748, 7;
	xor.b32  	%r1766, %r1764, %r1765;
	add.s32 	%r1767, %r1766, %r537;
	add.s32 	%r1768, %r1767, %r1761;
	add.s32 	%r1769, %r1768, %r1673;
	add.s32 	%r1770, %r1769, 666307205;
	add.s32 	%r1771, %r1757, %r1752;
	add.s32 	%r1772, %r1771, %r1770;
	add.s32 	%r1773, %r1770, %r1672;
	or.b32  	%r1774, %r1722, %r1747;
	and.b32  	%r1775, %r1774, %r1772;
	and.b32  	%r1776, %r1722, %r1747;
	or.b32  	%r1777, %r1775, %r1776;
	shf.l.wrap.b32 	%r1778, %r1772, %r1772, 30;
	shf.l.wrap.b32 	%r1779, %r1772, %r1772, 19;
	xor.b32  	%r1780, %r1779, %r1778;
	shf.l.wrap.b32 	%r1781, %r1772, %r1772, 10;
	xor.b32  	%r1782, %r1780, %r1781;
	and.b32  	%r1783, %r1748, %r1773;
	not.b32 	%r1784, %r1773;
	and.b32  	%r1785, %r1723, %r1784;
	or.b32  	%r1786, %r1785, %r1783;
	shf.l.wrap.b32 	%r1787, %r1773, %r1773, 26;
	shf.l.wrap.b32 	%r1788, %r1773, %r1773, 21;
	xor.b32  	%r1789, %r1787, %r1788;
	shf.l.wrap.b32 	%r1790, %r1773, %r1773, 7;
	xor.b32  	%r1791, %r1789, %r1790;
	add.s32 	%r1792, %r1791, %r550;
	add.s32 	%r1793, %r1792, %r1786;
	add.s32 	%r1794, %r1793, %r1698;
	add.s32 	%r1795, %r1794, 773529912;
	add.s32 	%r1796, %r1782, %r1777;
	add.s32 	%r1797, %r1796, %r1795;
	add.s32 	%r1798, %r1795, %r1697;
	or.b32  	%r1799, %r1747, %r1772;
	and.b32  	%r1800, %r1799, %r1797;
	and.b32  	%r1801, %r1747, %r1772;
	or.b32  	%r1802, %r1800, %r1801;
	shf.l.wrap.b32 	%r1803, %r1797, %r1797, 30;
	shf.l.wrap.b32 	%r1804, %r1797, %r1797, 19;
	xor.b32  	%r1805, %r1804, %r1803;
	shf.l.wrap.b32 	%r1806, %r1797, %r1797, 10;
	xor.b32  	%r1807, %r1805, %r1806;
	and.b32  	%r1808, %r1773, %r1798;
	not.b32 	%r1809, %r1798;
	and.b32  	%r1810, %r1748, %r1809;
	or.b32  	%r1811, %r1810, %r1808;
	shf.l.wrap.b32 	%r1812, %r1798, %r1798, 26;
	shf.l.wrap.b32 	%r1813, %r1798, %r1798, 21;
	xor.b32  	%r1814, %r1812, %r1813;
	shf.l.wrap.b32 	%r1815, %r1798, %r1798, 7;
	xor.b32  	%r1816, %r1814, %r1815;
	add.s32 	%r1817, %r1816, %r563;
	add.s32 	%r1818, %r1817, %r1811;
	add.s32 	%r1819, %r1818, %r1723;
	add.s32 	%r1820, %r1819, 1294757372;
	add.s32 	%r1821, %r1807, %r1802;
	add.s32 	%r1822, %r1821, %r1820;
	add.s32 	%r1823, %r1820, %r1722;
	or.b32  	%r1824, %r1772, %r1797;
	and.b32  	%r1825, %r1824, %r1822;
	and.b32  	%r1826, %r1772, %r1797;
	or.b32  	%r1827, %r1825, %r1826;
	shf.l.wrap.b32 	%r1828, %r1822, %r1822, 30;
	shf.l.wrap.b32 	%r1829, %r1822, %r1822, 19;
	xor.b32  	%r1830, %r1829, %r1828;
	shf.l.wrap.b32 	%r1831, %r1822, %r1822, 10;
	xor.b32  	%r1832, %r1830, %r1831;
	and.b32  	%r1833, %r1798, %r1823;
	not.b32 	%r1834, %r1823;
	and.b32  	%r1835, %r1773, %r1834;
	or.b32  	%r1836, %r1835, %r1833;
	shf.l.wrap.b32 	%r1837, %r1823, %r1823, 26;
	shf.l.wrap.b32 	%r1838, %r1823, %r1823, 21;
	xor.b32  	%r1839, %r1837, %r1838;
	shf.l.wrap.b32 	%r1840, %r1823, %r1823, 7;
	xor.b32  	%r1841, %r1839, %r1840;
	add.s32 	%r1842, %r1841, %r576;
	add.s32 	%r1843, %r1842, %r1836;
	add.s32 	%r1844, %r1843, %r1748;
	add.s32 	%r1845, %r1844, 1396182291;
	add.s32 	%r1846, %r1832, %r1827;
	add.s32 	%r1847, %r1846, %r1845;
	add.s32 	%r1848, %r1845, %r1747;
	or.b32  	%r1849, %r1797, %r1822;
	and.b32  	%r1850, %r1849, %r1847;
	and.b32  	%r1851, %r1797, %r1822;
	or.b32  	%r1852, %r1850, %r1851;
	shf.l.wrap.b32 	%r1853, %r1847, %r1847, 30;
	shf.l.wrap.b32 	%r1854, %r1847, %r1847, 19;
	xor.b32  	%r1855, %r1854, %r1853;
	shf.l.wrap.b32 	%r1856, %r1847, %r1847, 10;
	xor.b32  	%r1857, %r1855, %r1856;
	and.b32  	%r1858, %r1823, %r1848;
	not.b32 	%r1859, %r1848;
	and.b32  	%r1860, %r1798, %r1859;
	or.b32  	%r1861, %r1860, %r1858;
	shf.l.wrap.b32 	%r1862, %r1848, %r1848, 26;
	shf.l.wrap.b32 	%r1863, %r1848, %r1848, 21;
	xor.b32  	%r1864, %r1862, %r1863;
	shf.l.wrap.b32 	%r1865, %r1848, %r1848, 7;
	xor.b32  	%r1866, %r1864, %r1865;
	add.s32 	%r1867, %r1866, %r589;
	add.s32 	%r1868, %r1867, %r1861;
	add.s32 	%r1869, %r1868, %r1773;
	add.s32 	%r1870, %r1869, 1695183700;
	add.s32 	%r1871, %r1857, %r1852;
	add.s32 	%r1872, %r1871, %r1870;
	add.s32 	%r1873, %r1870, %r1772;
	or.b32  	%r1874, %r1822, %r1847;
	and.b32  	%r1875, %r1874, %r1872;
	and.b32  	%r1876, %r1822, %r1847;
	or.b32  	%r1877, %r1875, %r1876;
	shf.l.wrap.b32 	%r1878, %r1872, %r1872, 30;
	shf.l.wrap.b32 	%r1879, %r1872, %r1872, 19;
	xor.b32  	%r1880, %r1879, %r1878;
	shf.l.wrap.b32 	%r1881, %r1872, %r1872, 10;
	xor.b32  	%r1882, %r1880, %r1881;
	and.b32  	%r1883, %r1848, %r1873;
	not.b32 	%r1884, %r1873;
	and.b32  	%r1885, %r1823, %r1884;
	or.b32  	%r1886, %r1885, %r1883;
	shf.l.wrap.b32 	%r1887, %r1873, %r1873, 26;
	shf.l.wrap.b32 	%r1888, %r1873, %r1873, 21;
	xor.b32  	%r1889, %r1887, %r1888;
	shf.l.wrap.b32 	%r1890, %r1873, %r1873, 7;
	xor.b32  	%r1891, %r1889, %r1890;
	add.s32 	%r1892, %r1891, %r602;
	add.s32 	%r1893, %r1892, %r1886;
	add.s32 	%r1894, %r1893, %r1798;
	add.s32 	%r1895, %r1894, 1986661051;
	add.s32 	%r1896, %r1882, %r1877;
	add.s32 	%r1897, %r1896, %r1895;
	add.s32 	%r1898, %r1895, %r1797;
	or.b32  	%r1899, %r1847, %r1872;
	and.b32  	%r1900, %r1899, %r1897;
	and.b32  	%r1901, %r1847, %r1872;
	or.b32  	%r1902, %r1900, %r1901;
	shf.l.wrap.b32 	%r1903, %r1897, %r1897, 30;
	shf.l.wrap.b32 	%r1904, %r1897, %r1897, 19;
	xor.b32  	%r1905, %r1904, %r1903;
	shf.l.wrap.b32 	%r1906, %r1897, %r1897, 10;
	xor.b32  	%r1907, %r1905, %r1906;
	and.b32  	%r1908, %r1873, %r1898;
	not.b32 	%r1909, %r1898;
	and.b32  	%r1910, %r1848, %r1909;
	or.b32  	%r1911, %r1910, %r1908;
	shf.l.wrap.b32 	%r1912, %r1898, %r1898, 26;
	shf.l.wrap.b32 	%r1913, %r1898, %r1898, 21;
	xor.b32  	%r1914, %r1912, %r1913;
	shf.l.wrap.b32 	%r1915, %r1898, %r1898, 7;
	xor.b32  	%r1916, %r1914, %r1915;
	add.s32 	%r1917, %r1916, %r615;
	add.s32 	%r1918, %r1917, %r1911;
	add.s32 	%r1919, %r1918, %r1823;
	add.s32 	%r1920, %r1919, -2117940946;
	add.s32 	%r1921, %r1907, %r1902;
	add.s32 	%r1922, %r1921, %r1920;
	add.s32 	%r1923, %r1920, %r1822;
	or.b32  	%r1924, %r1872, %r1897;
	and.b32  	%r1925, %r1924, %r1922;
	and.b32  	%r1926, %r1872, %r1897;
	or.b32  	%r1927, %r1925, %r1926;
	shf.l.wrap.b32 	%r1928, %r1922, %r1922, 30;
	shf.l.wrap.b32 	%r1929, %r1922, %r1922, 19;
	xor.b32  	%r1930, %r1929, %r1928;
	shf.l.wrap.b32 	%r1931, %r1922, %r1922, 10;
	xor.b32  	%r1932, %r1930, %r1931;
	and.b32  	%r1933, %r1898, %r1923;
	not.b32 	%r1934, %r1923;
	and.b32  	%r1935, %r1873, %r1934;
	or.b32  	%r1936, %r1935, %r1933;
	shf.l.wrap.b32 	%r1937, %r1923, %r1923, 26;
	shf.l.wrap.b32 	%r1938, %r1923, %r1923, 21;
	xor.b32  	%r1939, %r1937, %r1938;
	shf.l.wrap.b32 	%r1940, %r1923, %r1923, 7;
	xor.b32  	%r1941, %r1939, %r1940;
	add.s32 	%r1942, %r1941, %r628;
	add.s32 	%r1943, %r1942, %r1936;
	add.s32 	%r1944, %r1943, %r1848;
	add.s32 	%r1945, %r1944, -1838011259;
	add.s32 	%r1946, %r1932, %r1927;
	add.s32 	%r1947, %r1946, %r1945;
	add.s32 	%r1948, %r1945, %r1847;
	or.b32  	%r1949, %r1897, %r1922;
	and.b32  	%r1950, %r1949, %r1947;
	and.b32  	%r1951, %r1897, %r1922;
	or.b32  	%r1952, %r1950, %r1951;
	shf.l.wrap.b32 	%r1953, %r1947, %r1947, 30;
	shf.l.wrap.b32 	%r1954, %r1947, %r1947, 19;
	xor.b32  	%r1955, %r1954, %r1953;
	shf.l.wrap.b32 	%r1956, %r1947, %r1947, 10;
	xor.b32  	%r1957, %r1955, %r1956;
	and.b32  	%r1958, %r1923, %r1948;
	not.b32 	%r1959, %r1948;
	and.b32  	%r1960, %r1898, %r1959;
	or.b32  	%r1961, %r1960, %r1958;
	shf.l.wrap.b32 	%r1962, %r1948, %r1948, 26;
	shf.l.wrap.b32 	%r1963, %r1948, %r1948, 21;
	xor.b32  	%r1964, %r1962, %r1963;
	shf.l.wrap.b32 	%r1965, %r1948, %r1948, 7;
	xor.b32  	%r1966, %r1964, %r1965;
	add.s32 	%r1967, %r1966, %r641;
	add.s32 	%r1968, %r1967, %r1961;
	add.s32 	%r1969, %r1968, %r1873;
	add.s32 	%r1970, %r1969, -1564481375;
	add.s32 	%r1971, %r1957, %r1952;
	add.s32 	%r1972, %r1971, %r1970;
	add.s32 	%r1973, %r1970, %r1872;
	or.b32  	%r1974, %r1922, %r1947;
	and.b32  	%r1975, %r1974, %r1972;
	and.b32  	%r1976, %r1922, %r1947;
	or.b32  	%r1977, %r1975, %r1976;
	shf.l.wrap.b32 	%r1978, %r1972, %r1972, 30;
	shf.l.wrap.b32 	%r1979, %r1972, %r1972, 19;
	xor.b32  	%r1980, %r1979, %r1978;
	shf.l.wrap.b32 	%r1981, %r1972, %r1972, 10;
	xor.b32  	%r1982, %r1980, %r1981;
	and.b32  	%r1983, %r1948, %r1973;
	not.b32 	%r1984, %r1973;
	and.b32  	%r1985, %r1923, %r1984;
	or.b32  	%r1986, %r1985, %r1983;
	shf.l.wrap.b32 	%r1987, %r1973, %r1973, 26;
	shf.l.wrap.b32 	%r1988, %r1973, %r1973, 21;
	xor.b32  	%r1989, %r1987, %r1988;
	shf.l.wrap.b32 	%r1990, %r1973, %r1973, 7;
	xor.b32  	%r1991, %r1989, %r1990;
	add.s32 	%r1992, %r1991, %r654;
	add.s32 	%r1993, %r1992, %r1986;
	add.s32 	%r1994, %r1993, %r1898;
	add.s32 	%r1995, %r1994, -1474664885;
	add.s32 	%r1996, %r1982, %r1977;
	add.s32 	%r1997, %r1996, %r1995;
	add.s32 	%r1998, %r1995, %r1897;
	or.b32  	%r1999, %r1947, %r1972;
	and.b32  	%r2000, %r1999, %r1997;
	and.b32  	%r2001, %r1947, %r1972;
	or.b32  	%r2002, %r2000, %r2001;
	shf.l.wrap.b32 	%r2003, %r1997, %r1997, 30;
	shf.l.wrap.b32 	%r2004, %r1997, %r1997, 19;
	xor.b32  	%r2005, %r2004, %r2003;
	shf.l.wrap.b32 	%r2006, %r1997, %r1997, 10;
	xor.b32  	%r2007, %r2005, %r2006;
	and.b32  	%r2008, %r1973, %r1998;
	not.b32 	%r2009, %r1998;
	and.b32  	%r2010, %r1948, %r2009;
	or.b32  	%r2011, %r2010, %r2008;
	shf.l.wrap.b32 	%r2012, %r1998, %r1998, 26;
	shf.l.wrap.b32 	%r2013, %r1998, %r1998, 21;
	xor.b32  	%r2014, %r2012, %r2013;
	shf.l.wrap.b32 	%r2015, %r1998, %r1998, 7;
	xor.b32  	%r2016, %r2014, %r2015;
	add.s32 	%r2017, %r2016, %r667;
	add.s32 	%r2018, %r2017, %r2011;
	add.s32 	%r2019, %r2018, %r1923;
	add.s32 	%r2020, %r2019, -1035236496;
	add.s32 	%r2021, %r2007, %r2002;
	add.s32 	%r2022, %r2021, %r2020;
	add.s32 	%r2023, %r2020, %r1922;
	or.b32  	%r2024, %r1972, %r1997;
	and.b32  	%r2025, %r2024, %r2022;
	and.b32  	%r2026, %r1972, %r1997;
	or.b32  	%r2027, %r2025, %r2026;
	shf.l.wrap.b32 	%r2028, %r2022, %r2022, 30;
	shf.l.wrap.b32 	%r2029, %r2022, %r2022, 19;
	xor.b32  	%r2030, %r2029, %r2028;
	shf.l.wrap.b32 	%r2031, %r2022, %r2022, 10;
	xor.b32  	%r2032, %r2030, %r2031;
	and.b32  	%r2033, %r1998, %r2023;
	not.b32 	%r2034, %r2023;
	and.b32  	%r2035, %r1973, %r2034;
	or.b32  	%r2036, %r2035, %r2033;
	shf.l.wrap.b32 	%r2037, %r2023, %r2023, 26;
	shf.l.wrap.b32 	%r2038, %r2023, %r2023, 21;
	xor.b32  	%r2039, %r2037, %r2038;
	shf.l.wrap.b32 	%r2040, %r2023, %r2023, 7;
	xor.b32  	%r2041, %r2039, %r2040;
	add.s32 	%r2042, %r2041, %r680;
	add.s32 	%r2043, %r2042, %r2036;
	add.s32 	%r2044, %r2043, %r1948;
	add.s32 	%r2045, %r2044, -949202525;
	add.s32 	%r2046, %r2032, %r2027;
	add.s32 	%r2047, %r2046, %r2045;
	add.s32 	%r2048, %r2045, %r1947;
	or.b32  	%r2049, %r1997, %r2022;
	and.b32  	%r2050, %r2049, %r2047;
	and.b32  	%r2051, %r1997, %r2022;
	or.b32  	%r2052, %r2050, %r2051;
	shf.l.wrap.b32 	%r2053, %r2047, %r2047, 30;
	shf.l.wrap.b32 	%r2054, %r2047, %r2047, 19;
	xor.b32  	%r2055, %r2054, %r2053;
	shf.l.wrap.b32 	%r2056, %r2047, %r2047, 10;
	xor.b32  	%r2057, %r2055, %r2056;
	and.b32  	%r2058, %r2023, %r2048;
	not.b32 	%r2059, %r2048;
	and.b32  	%r2060, %r1998, %r2059;
	or.b32  	%r2061, %r2060, %r2058;
	shf.l.wrap.b32 	%r2062, %r2048, %r2048, 26;
	shf.l.wrap.b32 	%r2063, %r2048, %r2048, 21;
	xor.b32  	%r2064, %r2062, %r2063;
	shf.l.wrap.b32 	%r2065, %r2048, %r2048, 7;
	xor.b32  	%r2066, %r2064, %r2065;
	add.s32 	%r2067, %r2066, %r693;
	add.s32 	%r2068, %r2067, %r2061;
	add.s32 	%r2069, %r2068, %r1973;
	add.s32 	%r2070, %r2069, -778901479;
	add.s32 	%r2071, %r2057, %r2052;
	add.s32 	%r2072, %r2071, %r2070;
	add.s32 	%r2073, %r2070, %r1972;
	or.b32  	%r2074, %r2022, %r2047;
	and.b32  	%r2075, %r2074, %r2072;
	and.b32  	%r2076, %r2022, %r2047;
	or.b32  	%r2077, %r2075, %r2076;
	shf.l.wrap.b32 	%r2078, %r2072, %r2072, 30;
	shf.l.wrap.b32 	%r2079, %r2072, %r2072, 19;
	xor.b32  	%r2080, %r2079, %r2078;
	shf.l.wrap.b32 	%r2081, %r2072, %r2072, 10;
	xor.b32  	%r2082, %r2080, %r2081;
	and.b32  	%r2083, %r2048, %r2073;
	not.b32 	%r2084, %r2073;
	and.b32  	%r2085, %r2023, %r2084;
	or.b32  	%r2086, %r2085, %r2083;
	shf.l.wrap.b32 	%r2087, %r2073, %r2073, 26;
	shf.l.wrap.b32 	%r2088, %r2073, %r2073, 21;
	xor.b32  	%r2089, %r2087, %r2088;
	shf.l.wrap.b32 	%r2090, %r2073, %r2073, 7;
	xor.b32  	%r2091, %r2089, %r2090;
	add.s32 	%r2092, %r2091, %r706;
	add.s32 	%r2093, %r2092, %r2086;
	add.s32 	%r2094, %r2093, %r1998;
	add.s32 	%r2095, %r2094, -694614492;
	add.s32 	%r2096, %r2082, %r2077;
	add.s32 	%r2097, %r2096, %r2095;
	add.s32 	%r2098, %r2095, %r1997;
	or.b32  	%r2099, %r2047, %r2072;
	and.b32  	%r2100, %r2099, %r2097;
	and.b32  	%r2101, %r2047, %r2072;
	or.b32  	%r2102, %r2100, %r2101;
	shf.l.wrap.b32 	%r2103, %r2097, %r2097, 30;
	shf.l.wrap.b32 	%r2104, %r2097, %r2097, 19;
	xor.b32  	%r2105, %r2104, %r2103;
	shf.l.wrap.b32 	%r2106, %r2097, %r2097, 10;
	xor.b32  	%r2107, %r2105, %r2106;
	and.b32  	%r2108, %r2073, %r2098;
	not.b32 	%r2109, %r2098;
	and.b32  	%r2110, %r2048, %r2109;
	or.b32  	%r2111, %r2110, %r2108;
	shf.l.wrap.b32 	%r2112, %r2098, %r2098, 26;
	shf.l.wrap.b32 	%r2113, %r2098, %r2098, 21;
	xor.b32  	%r2114, %r2112, %r2113;
	shf.l.wrap.b32 	%r2115, %r2098, %r2098, 7;
	xor.b32  	%r2116, %r2114, %r2115;
	add.s32 	%r2117, %r2116, %r719;
	add.s32 	%r2118, %r2117, %r2111;
	add.s32 	%r2119, %r2118, %r2023;
	add.s32 	%r2120, %r2119, -200395387;
	add.s32 	%r2121, %r2107, %r2102;
	add.s32 	%r2122, %r2121, %r2120;
	add.s32 	%r2123, %r2120, %r2022;
	or.b32  	%r2124, %r2072, %r2097;
	and.b32  	%r2125, %r2124, %r2122;
	and.b32  	%r2126, %r2072, %r2097;
	or.b32  	%r2127, %r2125, %r2126;
	shf.l.wrap.b32 	%r2128, %r2122, %r2122, 30;
	shf.l.wrap.b32 	%r2129, %r2122, %r2122, 19;
	xor.b32  	%r2130, %r2129, %r2128;
	shf.l.wrap.b32 	%r2131, %r2122, %r2122, 10;
	xor.b32  	%r2132, %r2130, %r2131;
	and.b32  	%r2133, %r2098, %r2123;
	not.b32 	%r2134, %r2123;
	and.b32  	%r2135, %r2073, %r2134;
	or.b32  	%r2136, %r2135, %r2133;
	shf.l.wrap.b32 	%r2137, %r2123, %r2123, 26;
	shf.l.wrap.b32 	%r2138, %r2123, %r2123, 21;
	xor.b32  	%r2139, %r2137, %r2138;
	shf.l.wrap.b32 	%r2140, %r2123, %r2123, 7;
	xor.b32  	%r2141, %r2139, %r2140;
	add.s32 	%r2142, %r2141, %r732;
	add.s32 	%r2143, %r2142, %r2136;
	add.s32 	%r2144, %r2143, %r2048;
	add.s32 	%r2145, %r2144, 275423344;
	add.s32 	%r2146, %r2132, %r2127;
	add.s32 	%r2147, %r2146, %r2145;
	add.s32 	%r2148, %r2145, %r2047;
	or.b32  	%r2149, %r2097, %r2122;
	and.b32  	%r2150, %r2149, %r2147;
	and.b32  	%r2151, %r2097, %r2122;
	or.b32  	%r2152, %r2150, %r2151;
	shf.l.wrap.b32 	%r2153, %r2147, %r2147, 30;
	shf.l.wrap.b32 	%r2154, %r2147, %r2147, 19;
	xor.b32  	%r2155, %r2154, %r2153;
	shf.l.wrap.b32 	%r2156, %r2147, %r2147, 10;
	xor.b32  	%r2157, %r2155, %r2156;
	and.b32  	%r2158, %r2123, %r2148;
	not.b32 	%r2159, %r2148;
	and.b32  	%r2160, %r2098, %r2159;
	or.b32  	%r2161, %r2160, %r2158;
	shf.l.wrap.b32 	%r2162, %r2148, %r2148, 26;
	shf.l.wrap.b32 	%r2163, %r2148, %r2148, 21;
	xor.b32  	%r2164, %r2162, %r2163;
	shf.l.wrap.b32 	%r2165, %r2148, %r2148, 7;
	xor.b32  	%r2166, %r2164, %r2165;
	add.s32 	%r2167, %r2166, %r745;
	add.s32 	%r2168, %r2167, %r2161;
	add.s32 	%r2169, %r2168, %r2073;
	add.s32 	%r2170, %r2169, 430227734;
	add.s32 	%r2171, %r2157, %r2152;
	add.s32 	%r2172, %r2171, %r2170;
	add.s32 	%r2173, %r2170, %r2072;
	or.b32  	%r2174, %r2122, %r2147;
	and.b32  	%r2175, %r2174, %r2172;
	and.b32  	%r2176, %r2122, %r2147;
	or.b32  	%r2177, %r2175, %r2176;
	shf.l.wrap.b32 	%r2178, %r2172, %r2172, 30;
	shf.l.wrap.b32 	%r2179, %r2172, %r2172, 19;
	xor.b32  	%r2180, %r2179, %r2178;
	shf.l.wrap.b32 	%r2181, %r2172, %r2172, 10;
	xor.b32  	%r2182, %r2180, %r2181;
	and.b32  	%r2183, %r2148, %r2173;
	not.b32 	%r2184, %r2173;
	and.b32  	%r2185, %r2123, %r2184;
	or.b32  	%r2186, %r2185, %r2183;
	shf.l.wrap.b32 	%r2187, %r2173, %r2173, 26;
	shf.l.wrap.b32 	%r2188, %r2173, %r2173, 21;
	xor.b32  	%r2189, %r2187, %r2188;
	shf.l.wrap.b32 	%r2190, %r2173, %r2173, 7;
	xor.b32  	%r2191, %r2189, %r2190;
	add.s32 	%r2192, %r2191, %r758;
	add.s32 	%r2193, %r2192, %r2186;
	add.s32 	%r2194, %r2193, %r2098;
	add.s32 	%r2195, %r2194, 506948616;
	add.s32 	%r2196, %r2182, %r2177;
	add.s32 	%r2197, %r2196, %r2195;
	add.s32 	%r2198, %r2195, %r2097;
	or.b32  	%r2199, %r2147, %r2172;
	and.b32  	%r2200, %r2199, %r2197;
	and.b32  	%r2201, %r2147, %r2172;
	or.b32  	%r2202, %r2200, %r2201;
	shf.l.wrap.b32 	%r2203, %r2197, %r2197, 30;
	shf.l.wrap.b32 	%r2204, %r2197, %r2197, 19;
	xor.b32  	%r2205, %r2204, %r2203;
	shf.l.wrap.b32 	%r2206, %r2197, %r2197, 10;
	xor.b32  	%r2207, %r2205, %r2206;
	and.b32  	%r2208, %r2173, %r2198;
	not.b32 	%r2209, %r2198;
	and.b32  	%r2210, %r2148, %r2209;
	or.b32  	%r2211, %r2210, %r2208;
	shf.l.wrap.b32 	%r2212, %r2198, %r2198, 26;
	shf.l.wrap.b32 	%r2213, %r2198, %r2198, 21;
	xor.b32  	%r2214, %r2212, %r2213;
	shf.l.wrap.b32 	%r2215, %r2198, %r2198, 7;
	xor.b32  	%r2216, %r2214, %r2215;
	add.s32 	%r2217, %r2216, %r771;
	add.s32 	%r2218, %r2217, %r2211;
	add.s32 	%r2219, %r2218, %r2123;
	add.s32 	%r2220, %r2219, 659060556;
	add.s32 	%r2221, %r2207, %r2202;
	add.s32 	%r2222, %r2221, %r2220;
	add.s32 	%r2223, %r2220, %r2122;
	or.b32  	%r2224, %r2172, %r2197;
	and.b32  	%r2225, %r2224, %r2222;
	and.b32  	%r2226, %r2172, %r2197;
	or.b32  	%r2227, %r2225, %r2226;
	shf.l.wrap.b32 	%r2228, %r2222, %r2222, 30;
	shf.l.wrap.b32 	%r2229, %r2222, %r2222, 19;
	xor.b32  	%r2230, %r2229, %r2228;
	shf.l.wrap.b32 	%r2231, %r2222, %r2222, 10;
	xor.b32  	%r2232, %r2230, %r2231;
	and.b32  	%r2233, %r2198, %r2223;
	not.b32 	%r2234, %r2223;
	and.b32  	%r2235, %r2173, %r2234;
	or.b32  	%r2236, %r2235, %r2233;
	shf.l.wrap.b32 	%r2237, %r2223, %r2223, 26;
	shf.l.wrap.b32 	%r2238, %r2223, %r2223, 21;
	xor.b32  	%r2239, %r2237, %r2238;
	shf.l.wrap.b32 	%r2240, %r2223, %r2223, 7;
	xor.b32  	%r2241, %r2239, %r2240;
	add.s32 	%r2242, %r2241, %r784;
	add.s32 	%r2243, %r2242, %r2236;
	add.s32 	%r2244, %r2243, %r2148;
	add.s32 	%r2245, %r2244, 883997877;
	add.s32 	%r2246, %r2232, %r2227;
	add.s32 	%r2247, %r2246, %r2245;
	add.s32 	%r2248, %r2245, %r2147;
	or.b32  	%r2249, %r2197, %r2222;
	and.b32  	%r2250, %r2249, %r2247;
	and.b32  	%r2251, %r2197, %r2222;
	or.b32  	%r2252, %r2250, %r2251;
	shf.l.wrap.b32 	%r2253, %r2247, %r2247, 30;
	shf.l.wrap.b32 	%r2254, %r2247, %r2247, 19;
	xor.b32  	%r2255, %r2254, %r2253;
	shf.l.wrap.b32 	%r2256, %r2247, %r2247, 10;
	xor.b32  	%r2257, %r2255, %r2256;
	and.b32  	%r2258, %r2223, %r2248;
	not.b32 	%r2259, %r2248;
	and.b32  	%r2260, %r2198, %r2259;
	or.b32  	%r2261, %r2260, %r2258;
	shf.l.wrap.b32 	%r2262, %r2248, %r2248, 26;
	shf.l.wrap.b32 	%r2263, %r2248, %r2248, 21;
	xor.b32  	%r2264, %r2262, %r2263;
	shf.l.wrap.b32 	%r2265, %r2248, %r2248, 7;
	xor.b32  	%r2266, %r2264, %r2265;
	add.s32 	%r2267, %r2266, %r797;
	add.s32 	%r2268, %r2267, %r2261;
	add.s32 	%r2269, %r2268, %r2173;
	add.s32 	%r2270, %r2269, 958139571;
	add.s32 	%r2271, %r2257, %r2252;
	add.s32 	%r2272, %r2271, %r2270;
	add.s32 	%r2273, %r2270, %r2172;
	or.b32  	%r2274, %r2222, %r2247;
	and.b32  	%r2275, %r2274, %r2272;
	and.b32  	%r2276, %r2222, %r2247;
	or.b32  	%r2277, %r2275, %r2276;
	shf.l.wrap.b32 	%r2278, %r2272, %r2272, 30;
	shf.l.wrap.b32 	%r2279, %r2272, %r2272, 19;
	xor.b32  	%r2280, %r2279, %r2278;
	shf.l.wrap.b32 	%r2281, %r2272, %r2272, 10;
	xor.b32  	%r2282, %r2280, %r2281;
	and.b32  	%r2283, %r2248, %r2273;
	not.b32 	%r2284, %r2273;
	and.b32  	%r2285, %r2223, %r2284;
	or.b32  	%r2286, %r2285, %r2283;
	shf.l.wrap.b32 	%r2287, %r2273, %r2273, 26;
	shf.l.wrap.b32 	%r2288, %r2273, %r2273, 21;
	xor.b32  	%r2289, %r2287, %r2288;
	shf.l.wrap.b32 	%r2290, %r2273, %r2273, 7;
	xor.b32  	%r2291, %r2289, %r2290;
	add.s32 	%r2292, %r2291, %r810;
	add.s32 	%r2293, %r2292, %r2286;
	add.s32 	%r2294, %r2293, %r2198;
	add.s32 	%r2295, %r2294, 1322822218;
	add.s32 	%r2296, %r2282, %r2277;
	add.s32 	%r2297, %r2296, %r2295;
	add.s32 	%r2298, %r2295, %r2197;
	or.b32  	%r2299, %r2247, %r2272;
	and.b32  	%r2300, %r2299, %r2297;
	and.b32  	%r2301, %r2247, %r2272;
	or.b32  	%r2302, %r2300, %r2301;
	shf.l.wrap.b32 	%r2303, %r2297, %r2297, 30;
	shf.l.wrap.b32 	%r2304, %r2297, %r2297, 19;
	xor.b32  	%r2305, %r2304, %r2303;
	shf.l.wrap.b32 	%r2306, %r2297, %r2297, 10;
	xor.b32  	%r2307, %r2305, %r2306;
	and.b32  	%r2308, %r2273, %r2298;
	not.b32 	%r2309, %r2298;
	and.b32  	%r2310, %r2248, %r2309;
	or.b32  	%r2311, %r2310, %r2308;
	shf.l.wrap.b32 	%r2312, %r2298, %r2298, 26;
	shf.l.wrap.b32 	%r2313, %r2298, %r2298, 21;
	xor.b32  	%r2314, %r2312, %r2313;
	shf.l.wrap.b32 	%r2315, %r2298, %r2298, 7;
	xor.b32  	%r2316, %r2314, %r2315;
	add.s32 	%r2317, %r2316, %r823;
	add.s32 	%r2318, %r2317, %r2311;
	add.s32 	%r2319, %r2318, %r2223;
	add.s32 	%r2320, %r2319, 1537002063;
	add.s32 	%r2321, %r2307, %r2302;
	add.s32 	%r2322, %r2321, %r2320;
	add.s32 	%r2323, %r2320, %r2222;
	or.b32  	%r2324, %r2272, %r2297;
	and.b32  	%r2325, %r2324, %r2322;
	and.b32  	%r2326, %r2272, %r2297;
	or.b32  	%r2327, %r2325, %r2326;
	shf.l.wrap.b32 	%r2328, %r2322, %r2322, 30;
	shf.l.wrap.b32 	%r2329, %r2322, %r2322, 19;
	xor.b32  	%r2330, %r2329, %r2328;
	shf.l.wrap.b32 	%r2331, %r2322, %r2322, 10;
	xor.b32  	%r2332, %r2330, %r2331;
	and.b32  	%r2333, %r2298, %r2323;
	not.b32 	%r2334, %r2323;
	and.b32  	%r2335, %r2273, %r2334;
	or.b32  	%r2336, %r2335, %r2333;
	shf.l.wrap.b32 	%r2337, %r2323, %r2323, 26;
	shf.l.wrap.b32 	%r2338, %r2323, %r2323, 21;
	xor.b32  	%r2339, %r2337, %r2338;
	shf.l.wrap.b32 	%r2340, %r2323, %r2323, 7;
	xor.b32  	%r2341, %r2339, %r2340;
	add.s32 	%r2342, %r2341, %r836;
	add.s32 	%r2343, %r2342, %r2336;
	add.s32 	%r2344, %r2343, %r2248;
	add.s32 	%r2345, %r2344, 1747873779;
	add.s32 	%r2346, %r2332, %r2327;
	add.s32 	%r2347, %r2346, %r2345;
	add.s32 	%r2348, %r2345, %r2247;
	or.b32  	%r2349, %r2297, %r2322;
	and.b32  	%r2350, %r2349, %r2347;
	and.b32  	%r2351, %r2297, %r2322;
	or.b32  	%r2352, %r2350, %r2351;
	shf.l.wrap.b32 	%r2353, %r2347, %r2347, 30;
	shf.l.wrap.b32 	%r2354, %r2347, %r2347, 19;
	xor.b32  	%r2355, %r2354, %r2353;
	shf.l.wrap.b32 	%r2356, %r2347, %r2347, 10;
	xor.b32  	%r2357, %r2355, %r2356;
	and.b32  	%r2358, %r2323, %r2348;
	not.b32 	%r2359, %r2348;
	and.b32  	%r2360, %r2298, %r2359;
	or.b32  	%r2361, %r2360, %r2358;
	shf.l.wrap.b32 	%r2362, %r2348, %r2348, 26;
	shf.l.wrap.b32 	%r2363, %r2348, %r2348, 21;
	xor.b32  	%r2364, %r2362, %r2363;
	shf.l.wrap.b32 	%r2365, %r2348, %r2348, 7;
	xor.b32  	%r2366, %r2364, %r2365;
	add.s32 	%r2367, %r2366, %r849;
	add.s32 	%r2368, %r2367, %r2361;
	add.s32 	%r2369, %r2368, %r2273;
	add.s32 	%r2370, %r2369, 1955562222;
	add.s32 	%r2371, %r2357, %r2352;
	add.s32 	%r2372, %r2371, %r2370;
	add.s32 	%r2373, %r2370, %r2272;
	or.b32  	%r2374, %r2322, %r2347;
	and.b32  	%r2375, %r2374, %r2372;
	and.b32  	%r2376, %r2322, %r2347;
	or.b32  	%r2377, %r2375, %r2376;
	shf.l.wrap.b32 	%r2378, %r2372, %r2372, 30;
	shf.l.wrap.b32 	%r2379, %r2372, %r2372, 19;
	xor.b32  	%r2380, %r2379, %r2378;
	shf.l.wrap.b32 	%r2381, %r2372, %r2372, 10;
	xor.b32  	%r2382, %r2380, %r2381;
	and.b32  	%r2383, %r2348, %r2373;
	not.b32 	%r2384, %r2373;
	and.b32  	%r2385, %r2323, %r2384;
	or.b32  	%r2386, %r2385, %r2383;
	shf.l.wrap.b32 	%r2387, %r2373, %r2373, 26;
	shf.l.wrap.b32 	%r2388, %r2373, %r2373, 21;
	xor.b32  	%r2389, %r2387, %r2388;
	shf.l.wrap.b32 	%r2390, %r2373, %r2373, 7;
	xor.b32  	%r2391, %r2389, %r2390;
	add.s32 	%r2392, %r2391, %r862;
	add.s32 	%r2393, %r2392, %r2386;
	add.s32 	%r2394, %r2393, %r2298;
	add.s32 	%r2395, %r2394, 2024104815;
	add.s32 	%r2396, %r2382, %r2377;
	add.s32 	%r2397, %r2396, %r2395;
	add.s32 	%r2398, %r2395, %r2297;
	or.b32  	%r2399, %r2347, %r2372;
	and.b32  	%r2400, %r2399, %r2397;
	and.b32  	%r2401, %r2347, %r2372;
	or.b32  	%r2402, %r2400, %r2401;
	shf.l.wrap.b32 	%r2403, %r2397, %r2397, 30;
	shf.l.wrap.b32 	%r2404, %r2397, %r2397, 19;
	xor.b32  	%r2405, %r2404, %r2403;
	shf.l.wrap.b32 	%r2406, %r2397, %r2397, 10;
	xor.b32  	%r2407, %r2405, %r2406;
	and.b32  	%r2408, %r2373, %r2398;
	not.b32 	%r2409, %r2398;
	and.b32  	%r2410, %r2348, %r2409;
	or.b32  	%r2411, %r2410, %r2408;
	shf.l.wrap.b32 	%r2412, %r2398, %r2398, 26;
	shf.l.wrap.b32 	%r2413, %r2398, %r2398, 21;
	xor.b32  	%r2414, %r2412, %r2413;
	shf.l.wrap.b32 	%r2415, %r2398, %r2398, 7;
	xor.b32  	%r2416, %r2414, %r2415;
	add.s32 	%r2417, %r2416, %r875;
	add.s32 	%r2418, %r2417, %r2411;
	add.s32 	%r2419, %r2418, %r2323;
	add.s32 	%r2420, %r2419, -2067236844;
	add.s32 	%r2421, %r2407, %r2402;
	add.s32 	%r2422, %r2421, %r2420;
	add.s32 	%r2423, %r2420, %r2322;
	or.b32  	%r2424, %r2372, %r2397;
	and.b32  	%r2425, %r2424, %r2422;
	and.b32  	%r2426, %r2372, %r2397;
	or.b32  	%r2427, %r2425, %r2426;
	shf.l.wrap.b32 	%r2428, %r2422, %r2422, 30;
	shf.l.wrap.b32 	%r2429, %r2422, %r2422, 19;
	xor.b32  	%r2430, %r2429, %r2428;
	shf.l.wrap.b32 	%r2431, %r2422, %r2422, 10;
	xor.b32  	%r2432, %r2430, %r2431;
	and.b32  	%r2433, %r2398, %r2423;
	not.b32 	%r2434, %r2423;
	and.b32  	%r2435, %r2373, %r2434;
	or.b32  	%r2436, %r2435, %r2433;
	shf.l.wrap.b32 	%r2437, %r2423, %r2423, 26;
	shf.l.wrap.b32 	%r2438, %r2423, %r2423, 21;
	xor.b32  	%r2439, %r2437, %r2438;
	shf.l.wrap.b32 	%r2440, %r2423, %r2423, 7;
	xor.b32  	%r2441, %r2439, %r2440;
	add.s32 	%r2442, %r2441, %r888;
	add.s32 	%r2443, %r2442, %r2436;
	add.s32 	%r2444, %r2443, %r2348;
	add.s32 	%r2445, %r2444, -1933114872;
	add.s32 	%r2446, %r2432, %r2427;
	add.s32 	%r2447, %r2446, %r2445;
	add.s32 	%r2448, %r2445, %r2347;
	or.b32  	%r2449, %r2397, %r2422;
	and.b32  	%r2450, %r2449, %r2447;
	and.b32  	%r2451, %r2397, %r2422;
	or.b32  	%r2452, %r2450, %r2451;
	shf.l.wrap.b32 	%r2453, %r2447, %r2447, 30;
	shf.l.wrap.b32 	%r2454, %r2447, %r2447, 19;
	xor.b32  	%r2455, %r2454, %r2453;
	shf.l.wrap.b32 	%r2456, %r2447, %r2447, 10;
	xor.b32  	%r2457, %r2455, %r2456;
	and.b32  	%r2458, %r2423, %r2448;
	not.b32 	%r2459, %r2448;
	and.b32  	%r2460, %r2398, %r2459;
	or.b32  	%r2461, %r2460, %r2458;
	shf.l.wrap.b32 	%r2462, %r2448, %r2448, 26;
	shf.l.wrap.b32 	%r2463, %r2448, %r2448, 21;
	xor.b32  	%r2464, %r2462, %r2463;
	shf.l.wrap.b32 	%r2465, %r2448, %r2448, 7;
	xor.b32  	%r2466, %r2464, %r2465;
	add.s32 	%r2467, %r2466, %r901;
	add.s32 	%r2468, %r2467, %r2461;
	add.s32 	%r2469, %r2468, %r2373;
	add.s32 	%r2470, %r2469, -1866530822;
	add.s32 	%r2471, %r2457, %r2452;
	add.s32 	%r2472, %r2471, %r2470;
	add.s32 	%r2473, %r2470, %r2372;
	or.b32  	%r2474, %r2422, %r2447;
	and.b32  	%r2475, %r2474, %r2472;
	and.b32  	%r2476, %r2422, %r2447;
	or.b32  	%r2477, %r2475, %r2476;
	shf.l.wrap.b32 	%r2478, %r2472, %r2472, 30;
	shf.l.wrap.b32 	%r2479, %r2472, %r2472, 19;
	xor.b32  	%r2480, %r2479, %r2478;
	shf.l.wrap.b32 	%r2481, %r2472, %r2472, 10;
	xor.b32  	%r2482, %r2480, %r2481;
	and.b32  	%r2483, %r2448, %r2473;
	not.b32 	%r2484, %r2473;
	and.b32  	%r2485, %r2423, %r2484;
	or.b32  	%r2486, %r2485, %r2483;
	shf.l.wrap.b32 	%r2487, %r2473, %r2473, 26;
	shf.l.wrap.b32 	%r2488, %r2473, %r2473, 21;
	xor.b32  	%r2489, %r2487, %r2488;
	shf.l.wrap.b32 	%r2490, %r2473, %r2473, 7;
	xor.b32  	%r2491, %r2489, %r2490;
	add.s32 	%r2492, %r2491, %r914;
	add.s32 	%r2493, %r2492, %r2486;
	add.s32 	%r2494, %r2493, %r2398;
	add.s32 	%r2495, %r2494, -1538233109;
	add.s32 	%r2496, %r2482, %r2477;
	add.s32 	%r2497, %r2496, %r2495;
	add.s32 	%r2498, %r2495, %r2397;
	or.b32  	%r2499, %r2447, %r2472;
	and.b32  	%r2500, %r2499, %r2497;
	and.b32  	%r2501, %r2447, %r2472;
	or.b32  	%r2502, %r2500, %r2501;
	shf.l.wrap.b32 	%r2503, %r2497, %r2497, 30;
	shf.l.wrap.b32 	%r2504, %r2497, %r2497, 19;
	xor.b32  	%r2505, %r2504, %r2503;
	shf.l.wrap.b32 	%r2506, %r2497, %r2497, 10;
	xor.b32  	%r2507, %r2505, %r2506;
	and.b32  	%r2508, %r2473, %r2498;
	not.b32 	%r2509, %r2498;
	and.b32  	%r2510, %r2448, %r2509;
	or.b32  	%r2511, %r2510, %r2508;
	shf.l.wrap.b32 	%r2512, %r2498, %r2498, 26;
	shf.l.wrap.b32 	%r2513, %r2498, %r2498, 21;
	xor.b32  	%r2514, %r2512, %r2513;
	shf.l.wrap.b32 	%r2515, %r2498, %r2498, 7;
	xor.b32  	%r2516, %r2514, %r2515;
	add.s32 	%r2517, %r2516, %r927;
	add.s32 	%r2518, %r2517, %r2511;
	add.s32 	%r2519, %r2518, %r2423;
	add.s32 	%r2520, %r2519, -1090935817;
	add.s32 	%r2521, %r2507, %r2502;
	add.s32 	%r2522, %r2521, %r2520;
	add.s32 	%r2523, %r2520, %r2422;
	or.b32  	%r2524, %r2472, %r2497;
	and.b32  	%r2525, %r2524, %r2522;
	and.b32  	%r2526, %r2472, %r2497;
	or.b32  	%r2527, %r2525, %r2526;
	shf.l.wrap.b32 	%r2528, %r2522, %r2522, 30;
	shf.l.wrap.b32 	%r2529, %r2522, %r2522, 19;
	xor.b32  	%r2530, %r2529, %r2528;
	shf.l.wrap.b32 	%r2531, %r2522, %r2522, 10;
	xor.b32  	%r2532, %r2530, %r2531;
	and.b32  	%r2533, %r2498, %r2523;
	not.b32 	%r2534, %r2523;
	and.b32  	%r2535, %r2473, %r2534;
	or.b32  	%r2536, %r2535, %r2533;
	shf.l.wrap.b32 	%r2537, %r2523, %r2523, 26;
	shf.l.wrap.b32 	%r2538, %r2523, %r2523, 21;
	xor.b32  	%r2539, %r2537, %r2538;
	shf.l.wrap.b32 	%r2540, %r2523, %r2523, 7;
	xor.b32  	%r2541, %r2539, %r2540;
	add.s32 	%r2542, %r2541, %r940;
	add.s32 	%r2543, %r2542, %r2536;
	add.s32 	%r2544, %r2543, %r2448;
	add.s32 	%r2545, %r2544, -965641998;
	add.s32 	%r2546, %r2532, %r2527;
	add.s32 	%r2547, %r2546, %r2545;
	add.s32 	%r2548, %r2545, %r2447;
	add.s32 	%r2549, %r941, %r2547;
	add.s32 	%r2550, %r942, %r2522;
	st.local.v2.u32 	[%rd2+80], {%r2549, %r2550};
	add.s32 	%r2551, %r943, %r2497;
	add.s32 	%r2552, %r944, %r2472;
	st.local.v2.u32 	[%rd2+88], {%r2551, %r2552};
	add.s32 	%r2553, %r945, %r2548;
	add.s32 	%r2554, %r946, %r2523;
	st.local.v2.u32 	[%rd2+96], {%r2553, %r2554};
	add.s32 	%r2555, %r947, %r2498;
	add.s32 	%r2556, %r948, %r2473;
	st.local.v2.u32 	[%rd2+104], {%r2555, %r2556};
	ld.local.u64 	%rd88, [%rd2+72];
	add.s64 	%rd89, %rd88, 512;
	st.local.u64 	[%rd2+72], %rd89;
	mov.b32 	%r7370, 0;
	st.local.u32 	[%rd2+64], %r7370;
$L__BB0_6:
	add.s64 	%rd109, %rd109, 1;
	setp.ne.s64 	%p4, %rd109, 22;
	@%p4 bra 	$L__BB0_4;
	cvt.u64.u32 	%rd111, %r7370;
	setp.lt.u32 	%p5, %r7370, 56;
	add.s64 	%rd90, %rd2, %rd111;
	mov.b16 	%rs60, 128;
	st.local.u8 	[%rd90], %rs60;
	add.s64 	%rd113, %rd111, 1;
	selp.b64 	%rd7, 56, 64, %p5;
	setp.ge.u64 	%p6, %rd113, %rd7;
	@%p6 bra 	$L__BB0_21;
	not.b64 	%rd8, %rd111;
	add.s64 	%rd9, %rd7, %rd8;
	sub.s64 	%rd91, %rd7, %rd111;
	add.s64 	%rd92, %rd91, -2;
	and.b64  	%rd10, %rd9, 15;
	setp.lt.u64 	%p7, %rd92, 15;
	@%p7 bra 	$L__BB0_12;
	and.b64  	%rd110, %rd9, -16;
$L__BB0_10:
	.pragma "nounroll";
	add.s64 	%rd93, %rd2, %rd111;
	mov.b16 	%rs61, 0;
	st.local.u8 	[%rd93+1], %rs61;
	st.local.u8 	[%rd93+2], %rs61;
	st.local.u8 	[%rd93+3], %rs61;
	st.local.u8 	[%rd93+4], %rs61;
	st.local.u8 	[%rd93+5], %rs61;
	st.local.u8 	[%rd93+6], %rs61;
	st.local.u8 	[%rd93+7], %rs61;
	st.local.u8 	[%rd93+8], %rs61;
	st.local.u8 	[%rd93+9], %rs61;
	st.local.u8 	[%rd93+10], %rs61;
	st.local.u8 	[%rd93+11], %rs61;
	st.local.u8 	[%rd93+12], %rs61;
	st.local.u8 	[%rd93+13], %rs61;
	st.local.u8 	[%rd93+14], %rs61;
	st.local.u8 	[%rd93+15], %rs61;
	st.local.u8 	[%rd93+16], %rs61;
	add.s64 	%rd111, %rd111, 16;
	add.s64 	%rd110, %rd110, -16;
	setp.ne.s64 	%p8, %rd110, 0;
	@%p8 bra 	$L__BB0_10;
	add.s64 	%rd113, %rd111, 1;
$L__BB0_12:
	setp.eq.s64 	%p9, %rd10, 0;
	@%p9 bra 	$L__BB0_21;
	and.b64  	%rd18, %rd8, 7;
	setp.lt.u64 	%p10, %rd10, 8;
	@%p10 bra 	$L__BB0_15;
	add.s64 	%rd94, %rd2, %rd113;
	mov.b16 	%rs62, 0;
	st.local.u8 	[%rd94], %rs62;
	st.local.u8 	[%rd94+1], %rs62;
	st.local.u8 	[%rd94+2], %rs62;
	st.local.u8 	[%rd94+3], %rs62;
	st.local.u8 	[%rd94+4], %rs62;
	st.local.u8 	[%rd94+5], %rs62;
	st.local.u8 	[%rd94+6], %rs62;
	st.local.u8 	[%rd94+7], %rs62;
	add.s64 	%rd113, %rd113, 8;
$L__BB0_15:
	setp.eq.s64 	%p11, %rd18, 0;
	@%p11 bra 	$L__BB0_21;
	and.b64  	%rd115, %rd8, 3;
	setp.lt.u64 	%p12, %rd18, 4;
	@%p12 bra 	$L__BB0_18;
	add.s64 	%rd95, %rd2, %rd113;
	mov.b16 	%rs63, 0;
	st.local.u8 	[%rd95], %rs63;
	st.local.u8 	[%rd95+1], %rs63;
	st.local.u8 	[%rd95+2], %rs63;
	st.local.u8 	[%rd95+3], %rs63;
	add.s64 	%rd113, %rd113, 4;
$L__BB0_18:
	setp.eq.s64 	%p13, %rd115, 0;
	@%p13 bra 	$L__BB0_21;
	add.s64 	%rd116, %rd2, %rd113;
$L__BB0_20:
	.pragma "nounroll";
	mov.b16 	%rs64, 0;
	st.local.u8 	[%rd116], %rs64;
	add.s64 	%rd116, %rd116, 1;
	add.s64 	%rd115, %rd115, -1;
	setp.ne.s64 	%p14, %rd115, 0;
	@%p14 bra 	$L__BB0_20;
$L__BB0_21:
	ld.local.u32 	%r5, [%rd2+64];
	setp.gt.u32 	%p15, %r5, 55;
	ld.local.u8 	%rs1, [%rd2];
	@%p15 bra 	$L__BB0_23;
	ld.local.u8 	%r2557, [%rd2+1];
	ld.local.v2.u8 	{%rs65, %rs66}, [%rd2+2];
	ld.local.u32 	%r2558, [%rd2+4];
	bfe.u32 	%r2559, %r2558, 0, 8;
	bfe.u32 	%r2560, %r2558, 8, 8;
	bfe.u32 	%r2561, %r2558, 16, 8;
	cvt.u16.u32 	%rs67, %r2561;
	ld.local.v2.b32 	{%r2562, %r2563}, [%rd2+8];
	bfe.u32 	%r2564, %r2563, 16, 8;
	cvt.u16.u32 	%rs68, %r2564;
	bfe.u32 	%r2565, %r2563, 8, 8;
	bfe.u32 	%r2566, %r2563, 0, 8;
	bfe.u32 	%r2567, %r2562, 16, 8;
	cvt.u16.u32 	%rs69, %r2567;
	bfe.u32 	%r2568, %r2562, 8, 8;
	bfe.u32 	%r2569, %r2562, 0, 8;
	ld.local.v2.b32 	{%r2570, %r2571}, [%rd2+16];
	bfe.u32 	%r2572, %r2571, 16, 8;
	cvt.u16.u32 	%rs70, %r2572;
	bfe.u32 	%r2573, %r2571, 8, 8;
	bfe.u32 	%r2574, %r2571, 0, 8;
	bfe.u32 	%r2575, %r2570, 16, 8;
	cvt.u16.u32 	%rs71, %r2575;
	bfe.u32 	%r2576, %r2570, 8, 8;
	bfe.u32 	%r2577, %r2570, 0, 8;
	ld.local.v2.b32 	{%r2578, %r2579}, [%rd2+24];
	bfe.u32 	%r2580, %r2579, 16, 8;
	cvt.u16.u32 	%rs72, %r2580;
	bfe.u32 	%r2581, %r2579, 8, 8;
	bfe.u32 	%r2582, %r2579, 0, 8;
	bfe.u32 	%r2583, %r2578, 16, 8;
	cvt.u16.u32 	%rs73, %r2583;
	bfe.u32 	%r2584, %r2578, 8, 8;
	bfe.u32 	%r2585, %r2578, 0, 8;
	ld.local.v2.b32 	{%r2586, %r2587}, [%rd2+32];
	bfe.u32 	%r2588, %r2587, 16, 8;
	cvt.u16.u32 	%rs74, %r2588;
	bfe.u32 	%r2589, %r2587, 8, 8;
	bfe.u32 	%r2590, %r2587, 0, 8;
	bfe.u32 	%r2591, %r2586, 16, 8;
	cvt.u16.u32 	%rs75, %r2591;
	bfe.u32 	%r2592, %r2586, 8, 8;
	bfe.u32 	%r2593, %r2586, 0, 8;
	ld.local.v2.b32 	{%r2594, %r2595}, [%rd2+40];
	bfe.u32 	%r2596, %r2595, 16, 8;
	cvt.u16.u32 	%rs76, %r2596;
	bfe.u32 	%r2597, %r2595, 8, 8;
	bfe.u32 	%r2598, %r2595, 0, 8;
	bfe.u32 	%r2599, %r2594, 16, 8;
	cvt.u16.u32 	%rs77, %r2599;
	bfe.u32 	%r2600, %r2594, 8, 8;
	bfe.u32 	%r2601, %r2594, 0, 8;
	ld.local.v2.b32 	{%r2602, %r2603}, [%rd2+48];
	bfe.u32 	%r2604, %r2603, 16, 8;
	cvt.u16.u32 	%rs78, %r2604;
	bfe.u32 	%r2605, %r2603, 8, 8;
	bfe.u32 	%r2606, %r2603, 0, 8;
	bfe.u32 	%r2607, %r2602, 16, 8;
	cvt.u16.u32 	%rs79, %r2607;
	bfe.u32 	%r2608, %r2602, 8, 8;
	bfe.u32 	%r2609, %r2602, 0, 8;
	ld.local.v2.u32 	{%r7379, %r7378}, [%rd2+80];
	ld.local.v2.u32 	{%r7377, %r7376}, [%rd2+88];
	ld.local.v2.u32 	{%r7375, %r7374}, [%rd2+96];
	ld.local.v2.u32 	{%r7373, %r7372}, [%rd2+104];
	cvt.u32.u16 	%r2610, %rs1;
	shl.b32 	%r2611, %r2610, 24;
	shl.b32 	%r2612, %r2557, 16;
	or.b32  	%r2613, %r2612, %r2611;
	mul.wide.u16 	%r2614, %rs65, 256;
	or.b32  	%r2615, %r2613, %r2614;
	cvt.u32.u16 	%r2616, %rs66;
	or.b32  	%r7380, %r2615, %r2616;
	shl.b32 	%r2617, %r2559, 24;
	shl.b32 	%r2618, %r2560, 16;
	and.b32  	%r2619, %r2618, 16711680;
	or.b32  	%r2620, %r2619, %r2617;
	and.b16  	%rs80, %rs67, 255;
	mul.wide.u16 	%r2621, %rs80, 256;
	or.b32  	%r2622, %r2620, %r2621;
	bfe.u32 	%r2623, %r2558, 24, 8;
	or.b32  	%r7381, %r2622, %r2623;
	shl.b32 	%r2624, %r2569, 24;
	shl.b32 	%r2625, %r2568, 16;
	and.b32  	%r2626, %r2625, 16711680;
	or.b32  	%r2627, %r2626, %r2624;
	and.b16  	%rs81, %rs69, 255;
	mul.wide.u16 	%r2628, %rs81, 256;
	or.b32  	%r2629, %r2627, %r2628;
	bfe.u32 	%r2630, %r2562, 24, 8;
	or.b32  	%r7382, %r2629, %r2630;
	shl.b32 	%r2631, %r2566, 24;
	shl.b32 	%r2632, %r2565, 16;
	and.b32  	%r2633, %r2632, 16711680;
	or.b32  	%r2634, %r2633, %r2631;
	and.b16  	%rs82, %rs68, 255;
	mul.wide.u16 	%r2635, %rs82, 256;
	or.b32  	%r2636, %r2634, %r2635;
	bfe.u32 	%r2637, %r2563, 24, 8;
	or.b32  	%r7383, %r2636, %r2637;
	shl.b32 	%r2638, %r2577, 24;
	shl.b32 	%r2639, %r2576, 16;
	and.b32  	%r2640, %r2639, 16711680;
	or.b32  	%r2641, %r2640, %r2638;
	and.b16  	%rs83, %rs71, 255;
	mul.wide.u16 	%r2642, %rs83, 256;
	or.b32  	%r2643, %r2641, %r2642;
	bfe.u32 	%r2644, %r2570, 24, 8;
	or.b32  	%r7384, %r2643, %r2644;
	shl.b32 	%r2645, %r2574, 24;
	shl.b32 	%r2646, %r2573, 16;
	and.b32  	%r2647, %r2646, 16711680;
	or.b32  	%r2648, %r2647, %r2645;
	and.b16  	%rs84, %rs70, 255;
	mul.wide.u16 	%r2649, %rs84, 256;
	or.b32  	%r2650, %r2648, %r2649;
	bfe.u32 	%r2651, %r2571, 24, 8;
	or.b32  	%r7385, %r2650, %r2651;
	shl.b32 	%r2652, %r2585, 24;
	shl.b32 	%r2653, %r2584, 16;
	and.b32  	%r2654, %r2653, 16711680;
	or.b32  	%r2655, %r2654, %r2652;
	and.b16  	%rs85, %rs73, 255;
	mul.wide.u16 	%r2656, %rs85, 256;
	or.b32  	%r2657, %r2655, %r2656;
	bfe.u32 	%r2658, %r2578, 24, 8;
	or.b32  	%r7386, %r2657, %r2658;
	shl.b32 	%r2659, %r2582, 24;
	shl.b32 	%r2660, %r2581, 16;
	and.b32  	%r2661, %r2660, 16711680;
	or.b32  	%r2662, %r2661, %r2659;
	and.b16  	%rs86, %rs72, 255;
	mul.wide.u16 	%r2663, %rs86, 256;
	or.b32  	%r2664, %r2662, %r2663;
	bfe.u32 	%r2665, %r2579, 24, 8;
	or.b32  	%r7387, %r2664, %r2665;
	shl.b32 	%r2666, %r2593, 24;
	shl.b32 	%r2667, %r2592, 16;
	and.b32  	%r2668, %r2667, 16711680;
	or.b32  	%r2669, %r2668, %r2666;
	and.b16  	%rs87, %rs75, 255;
	mul.wide.u16 	%r2670, %rs87, 256;
	or.b32  	%r2671, %r2669, %r2670;
	bfe.u32 	%r2672, %r2586, 24, 8;
	or.b32  	%r7388, %r2671, %r2672;
	shl.b32 	%r2673, %r2590, 24;
	shl.b32 	%r2674, %r2589, 16;
	and.b32  	%r2675, %r2674, 16711680;
	or.b32  	%r2676, %r2675, %r2673;
	and.b16  	%rs88, %rs74, 255;
	mul.wide.u16 	%r2677, %rs88, 256;
	or.b32  	%r2678, %r2676, %r2677;
	bfe.u32 	%r2679, %r2587, 24, 8;
	or.b32  	%r7389, %r2678, %r2679;
	shl.b32 	%r2680, %r2601, 24;
	shl.b32 	%r2681, %r2600, 16;
	and.b32  	%r2682, %r2681, 16711680;
	or.b32  	%r2683, %r2682, %r2680;
	and.b16  	%rs89, %rs77, 255;
	mul.wide.u16 	%r2684, %rs89, 256;
	or.b32  	%r2685, %r2683, %r2684;
	bfe.u32 	%r2686, %r2594, 24, 8;
	or.b32  	%r7390, %r2685, %r2686;
	shl.b32 	%r2687, %r2598, 24;
	shl.b32 	%r2688, %r2597, 16;
	and.b32  	%r2689, %r2688, 16711680;
	or.b32  	%r2690, %r2689, %r2687;
	and.b16  	%rs90, %rs76, 255;
	mul.wide.u16 	%r2691, %rs90, 256;
	or.b32  	%r2692, %r2690, %r2691;
	bfe.u32 	%r2693, %r2595, 24, 8;
	or.b32  	%r7391, %r2692, %r2693;
	shl.b32 	%r2694, %r2609, 24;
	shl.b32 	%r2695, %r2608, 16;
	and.b32  	%r2696, %r2695, 16711680;
	or.b32  	%r2697, %r2696, %r2694;
	and.b16  	%rs91, %rs79, 255;
	mul.wide.u16 	%r2698, %rs91, 256;
	or.b32  	%r2699, %r2697, %r2698;
	bfe.u32 	%r2700, %r2602, 24, 8;
	or.b32  	%r7392, %r2699, %r2700;
	shl.b32 	%r2701, %r2606, 24;
	shl.b32 	%r2702, %r2605, 16;
	and.b32  	%r2703, %r2702, 16711680;
	or.b32  	%r2704, %r2703, %r2701;
	and.b16  	%rs92, %rs78, 255;
	mul.wide.u16 	%r2705, %rs92, 256;
	or.b32  	%r2706, %r2704, %r2705;
	bfe.u32 	%r2707, %r2603, 24, 8;
	or.b32  	%r7393, %r2706, %r2707;
	bra.uni 	$L__BB0_24;
$L__BB0_23:
	cvt.u32.u16 	%r2709, %rs1;
	shl.b32 	%r2710, %r2709, 24;
	ld.local.u8 	%r2711, [%rd2+1];
	shl.b32 	%r2712, %r2711, 16;
	or.b32  	%r2713, %r2712, %r2710;
	ld.local.v2.u8 	{%rs93, %rs94}, [%rd2+2];
	mul.wide.u16 	%r2714, %rs93, 256;
	or.b32  	%r2715, %r2713, %r2714;
	cvt.u32.u16 	%r2716, %rs94;
	or.b32  	%r2717, %r2715, %r2716;
	ld.local.u32 	%r2718, [%rd2+4];
	bfe.u32 	%r2719, %r2718, 0, 8;
	bfe.u32 	%r2720, %r2718, 8, 8;
	bfe.u32 	%r2721, %r2718, 16, 8;
	cvt.u16.u32 	%rs95, %r2721;
	shl.b32 	%r2722, %r2719, 24;
	shl.b32 	%r2723, %r2720, 16;
	and.b32  	%r2724, %r2723, 16711680;
	or.b32  	%r2725, %r2724, %r2722;
	and.b16  	%rs96, %rs95, 255;
	mul.wide.u16 	%r2726, %rs96, 256;
	or.b32  	%r2727, %r2725, %r2726;
	bfe.u32 	%r2728, %r2718, 24, 8;
	or.b32  	%r2729, %r2727, %r2728;
	ld.local.v2.b32 	{%r2730, %r2731}, [%rd2+8];
	bfe.u32 	%r2732, %r2731, 16, 8;
	cvt.u16.u32 	%rs97, %r2732;
	bfe.u32 	%r2733, %r2731, 8, 8;
	bfe.u32 	%r2734, %r2731, 0, 8;
	bfe.u32 	%r2735, %r2730, 16, 8;
	cvt.u16.u32 	%rs98, %r2735;
	bfe.u32 	%r2736, %r2730, 8, 8;
	bfe.u32 	%r2737, %r2730, 0, 8;
	shl.b32 	%r2738, %r2737, 24;
	shl.b32 	%r2739, %r2736, 16;
	and.b32  	%r2740, %r2739, 16711680;
	or.b32  	%r2741, %r2740, %r2738;
	and.b16  	%rs99, %rs98, 255;
	mul.wide.u16 	%r2742, %rs99, 256;
	or.b32  	%r2743, %r2741, %r2742;
	bfe.u32 	%r2744, %r2730, 24, 8;
	or.b32  	%r2745, %r2743, %r2744;
	shl.b32 	%r2746, %r2734, 24;
	shl.b32 	%r2747, %r2733, 16;
	and.b32  	%r2748, %r2747, 16711680;
	or.b32  	%r2749, %r2748, %r2746;
	and.b16  	%rs100, %rs97, 255;
	mul.wide.u16 	%r2750, %rs100, 256;
	or.b32  	%r2751, %r2749, %r2750;
	bfe.u32 	%r2752, %r2731, 24, 8;
	or.b32  	%r2753, %r2751, %r2752;
	ld.local.v2.b32 	{%r2754, %r2755}, [%rd2+16];
	bfe.u32 	%r2756, %r2755, 16, 8;
	cvt.u16.u32 	%rs101, %r2756;
	bfe.u32 	%r2757, %r2755, 8, 8;
	bfe.u32 	%r2758, %r2755, 0, 8;
	bfe.u32 	%r2759, %r2754, 16, 8;
	cvt.u16.u32 	%rs102, %r2759;
	bfe.u32 	%r2760, %r2754, 8, 8;
	bfe.u32 	%r2761, %r2754, 0, 8;
	shl.b32 	%r2762, %r2761, 24;
	shl.b32 	%r2763, %r2760, 16;
	and.b32  	%r2764, %r2763, 16711680;
	or.b32  	%r2765, %r2764, %r2762;
	and.b16  	%rs103, %rs102, 255;
	mul.wide.u16 	%r2766, %rs103, 256;
	or.b32  	%r2767, %r2765, %r2766;
	bfe.u32 	%r2768, %r2754, 24, 8;
	or.b32  	%r2769, %r2767, %r2768;
	shl.b32 	%r2770, %r2758, 24;
	shl.b32 	%r2771, %r2757, 16;
	and.b32  	%r2772, %r2771, 16711680;
	or.b32  	%r2773, %r2772, %r2770;
	and.b16  	%rs104, %rs101, 255;
	mul.wide.u16 	%r2774, %rs104, 256;
	or.b32  	%r2775, %r2773, %r2774;
	bfe.u32 	%r2776, %r2755, 24, 8;
	or.b32  	%r2777, %r2775, %r2776;
	ld.local.v2.b32 	{%r2778, %r2779}, [%rd2+24];
	bfe.u32 	%r2780, %r2779, 16, 8;
	cvt.u16.u32 	%rs105, %r2780;
	bfe.u32 	%r2781, %r2779, 8, 8;
	bfe.u32 	%r2782, %r2779, 0, 8;
	bfe.u32 	%r2783, %r2778, 16, 8;
	cvt.u16.u32 	%rs106, %r2783;
	bfe.u32 	%r2784, %r2778, 8, 8;
	bfe.u32 	%r2785, %r2778, 0, 8;
	shl.b32 	%r2786, %r2785, 24;
	shl.b32 	%r2787, %r2784, 16;
	and.b32  	%r2788, %r2787, 16711680;
	or.b32  	%r2789, %r2788, %r2786;
	and.b16  	%rs107, %rs106, 255;
	mul.wide.u16 	%r2790, %rs107, 256;
	or.b32  	%r2791, %r2789, %r2790;
	bfe.u32 	%r2792, %r2778, 24, 8;
	or.b32  	%r2793, %r2791, %r2792;
	shl.b32 	%r2794, %r2782, 24;
	shl.b32 	%r2795, %r2781, 16;
	and.b32  	%r2796, %r2795, 16711680;
	or.b32  	%r2797, %r2796, %r2794;
	and.b16  	%rs108, %rs105, 255;
	mul.wide.u16 	%r2798, %rs108, 256;
	or.b32  	%r2799, %r2797, %r2798;
	bfe.u32 	%r2800, %r2779, 24, 8;
	or.b32  	%r2801, %r2799, %r2800;
	ld.local.v2.b32 	{%r2802, %r2803}, [%rd2+32];
	bfe.u32 	%r2804, %r2803, 16, 8;
	cvt.u16.u32 	%rs109, %r2804;
	bfe.u32 	%r2805, %r2803, 8, 8;
	bfe.u32 	%r2806, %r2803, 0, 8;
	bfe.u32 	%r2807, %r2802, 16, 8;
	cvt.u16.u32 	%rs110, %r2807;
	bfe.u32 	%r2808, %r2802, 8, 8;
	bfe.u32 	%r2809, %r2802, 0, 8;
	shl.b32 	%r2810, %r2809, 24;
	shl.b32 	%r2811, %r2808, 16;
	and.b32  	%r2812, %r2811, 16711680;
	or.b32  	%r2813, %r2812, %r2810;
	and.b16  	%rs111, %rs110, 255;
	mul.wide.u16 	%r2814, %rs111, 256;
	or.b32  	%r2815, %r2813, %r2814;
	bfe.u32 	%r2816, %r2802, 24, 8;
	or.b32  	%r2817, %r2815, %r2816;
	shl.b32 	%r2818, %r2806, 24;
	shl.b32 	%r2819, %r2805, 16;
	and.b32  	%r2820, %r2819, 16711680;
	or.b32  	%r2821, %r2820, %r2818;
	and.b16  	%rs112, %rs109, 255;
	mul.wide.u16 	%r2822, %rs112, 256;
	or.b32  	%r2823, %r2821, %r2822;
	bfe.u32 	%r2824, %r2803, 24, 8;
	or.b32  	%r2825, %r2823, %r2824;
	ld.local.v2.b32 	{%r2826, %r2827}, [%rd2+40];
	bfe.u32 	%r2828, %r2827, 16, 8;
	cvt.u16.u32 	%rs113, %r2828;
	bfe.u32 	%r2829, %r2827, 8, 8;
	bfe.u32 	%r2830, %r2827, 0, 8;
	bfe.u32 	%r2831, %r2826, 16, 8;
	cvt.u16.u32 	%rs114, %r2831;
	bfe.u32 	%r2832, %r2826, 8, 8;
	bfe.u32 	%r2833, %r2826, 0, 8;
	shl.b32 	%r2834, %r2833, 24;
	shl.b32 	%r2835, %r2832, 16;
	and.b32  	%r2836, %r2835, 16711680;
	or.b32  	%r2837, %r2836, %r2834;
	and.b16  	%rs115, %rs114, 255;
	mul.wide.u16 	%r2838, %rs115, 256;
	or.b32  	%r2839, %r2837, %r2838;
	bfe.u32 	%r2840, %r2826, 24, 8;
	or.b32  	%r2841, %r2839, %r2840;
	shl.b32 	%r2842, %r2830, 24;
	shl.b32 	%r2843, %r2829, 16;
	and.b32  	%r2844, %r2843, 16711680;
	or.b32  	%r2845, %r2844, %r2842;
	and.b16  	%rs116, %rs113, 255;
	mul.wide.u16 	%r2846, %rs116, 256;
	or.b32  	%r2847, %r2845, %r2846;
	bfe.u32 	%r2848, %r2827, 24, 8;
	or.b32  	%r2849, %r2847, %r2848;
	ld.local.v2.b32 	{%r2850, %r2851}, [%rd2+48];
	bfe.u32 	%r2852, %r2851, 16, 8;
	cvt.u16.u32 	%rs117, %r2852;
	bfe.u32 	%r2853, %r2851, 8, 8;
	bfe.u32 	%r2854, %r2851, 0, 8;
	bfe.u32 	%r2855, %r2850, 16, 8;
	cvt.u16.u32 	%rs118, %r2855;
	bfe.u32 	%r2856, %r2850, 8, 8;
	bfe.u32 	%r2857, %r2850, 0, 8;
	shl.b32 	%r2858, %r2857, 24;
	shl.b32 	%r2859, %r2856, 16;
	and.b32  	%r2860, %r2859, 16711680;
	or.b32  	%r2861, %r2860, %r2858;
	and.b16  	%rs119, %rs118, 255;
	mul.wide.u16 	%r2862, %rs119, 256;
	or.b32  	%r2863, %r2861, %r2862;
	bfe.u32 	%r2864, %r2850, 24, 8;
	or.b32  	%r2865, %r2863, %r2864;
	shl.b32 	%r2866, %r2854, 24;
	shl.b32 	%r2867, %r2853, 16;
	and.b32  	%r2868, %r2867, 16711680;
	or.b32  	%r2869, %r2868, %r2866;
	and.b16  	%rs120, %rs117, 255;
	mul.wide.u16 	%r2870, %rs120, 256;
	or.b32  	%r2871, %r2869, %r2870;
	bfe.u32 	%r2872, %r2851, 24, 8;
	or.b32  	%r2873, %r2871, %r2872;
	ld.local.v2.b32 	{%r2874, %r2875}, [%rd2+56];
	bfe.u32 	%r2876, %r2875, 16, 8;
	cvt.u16.u32 	%rs121, %r2876;
	bfe.u32 	%r2877, %r2875, 8, 8;
	bfe.u32 	%r2878, %r2875, 0, 8;
	bfe.u32 	%r2879, %r2874, 16, 8;
	cvt.u16.u32 	%rs122, %r2879;
	bfe.u32 	%r2880, %r2874, 8, 8;
	bfe.u32 	%r2881, %r2874, 0, 8;
	shl.b32 	%r2882, %r2881, 24;
	shl.b32 	%r2883, %r2880, 16;
	and.b32  	%r2884, %r2883, 16711680;
	or.b32  	%r2885, %r2884, %r2882;
	and.b16  	%rs123, %rs122, 255;
	mul.wide.u16 	%r2886, %rs123, 256;
	or.b32  	%r2887, %r2885, %r2886;
	bfe.u32 	%r2888, %r2874, 24, 8;
	or.b32  	%r2889, %r2887, %r2888;
	shl.b32 	%r2890, %r2878, 24;
	shl.b32 	%r2891, %r2877, 16;
	and.b32  	%r2892, %r2891, 16711680;
	or.b32  	%r2893, %r2892, %r2890;
	and.b16  	%rs124, %rs121, 255;
	mul.wide.u16 	%r2894, %rs124, 256;
	or.b32  	%r2895, %r2893, %r2894;
	bfe.u32 	%r2896, %r2875, 24, 8;
	or.b32  	%r2897, %r2895, %r2896;
	shf.l.wrap.b32 	%r2898, %r2887, %r2889, 15;
	shf.l.wrap.b32 	%r2899, %r2887, %r2889, 13;
	xor.b32  	%r2900, %r2898, %r2899;
	shr.u32 	%r2901, %r2887, 10;
	xor.b32  	%r2902, %r2900, %r2901;
	add.s32 	%r2903, %r2902, %r2825;
	shf.l.wrap.b32 	%r2904, %r2729, %r2729, 25;
	shf.l.wrap.b32 	%r2905, %r2727, %r2729, 14;
	xor.b32  	%r2906, %r2904, %r2905;
	shr.u32 	%r2907, %r2729, 3;
	xor.b32  	%r2908, %r2906, %r2907;
	add.s32 	%r2909, %r2903, %r2717;
	add.s32 	%r2910, %r2909, %r2908;
	shf.l.wrap.b32 	%r2911, %r2895, %r2897, 15;
	shf.l.wrap.b32 	%r2912, %r2895, %r2897, 13;
	xor.b32  	%r2913, %r2911, %r2912;
	shr.u32 	%r2914, %r2895, 10;
	xor.b32  	%r2915, %r2913, %r2914;
	add.s32 	%r2916, %r2915, %r2841;
	shf.l.wrap.b32 	%r2917, %r2745, %r2745, 25;
	shf.l.wrap.b32 	%r2918, %r2743, %r2745, 14;
	xor.b32  	%r2919, %r2917, %r2918;
	shr.u32 	%r2920, %r2745, 3;
	xor.b32  	%r2921, %r2919, %r2920;
	add.s32 	%r2922, %r2916, %r2729;
	add.s32 	%r2923, %r2922, %r2921;
	shf.l.wrap.b32 	%r2924, %r2910, %r2910, 15;
	shf.l.wrap.b32 	%r2925, %r2910, %r2910, 13;
	xor.b32  	%r2926, %r2924, %r2925;
	shr.u32 	%r2927, %r2910, 10;
	xor.b32  	%r2928, %r2926, %r2927;
	add.s32 	%r2929, %r2928, %r2849;
	shf.l.wrap.b32 	%r2930, %r2753, %r2753, 25;
	shf.l.wrap.b32 	%r2931, %r2751, %r2753, 14;
	xor.b32  	%r2932, %r2930, %r2931;
	shr.u32 	%r2933, %r2753, 3;
	xor.b32  	%r2934, %r2932, %r2933;
	add.s32 	%r2935, %r2929, %r2745;
	add.s32 	%r2936, %r2935, %r2934;
	shf.l.wrap.b32 	%r2937, %r2923, %r2923, 15;
	shf.l.wrap.b32 	%r2938, %r2923, %r2923, 13;
	xor.b32  	%r2939, %r2937, %r2938;
	shr.u32 	%r2940, %r2923, 10;
	xor.b32  	%r2941, %r2939, %r2940;
	add.s32 	%r2942, %r2941, %r2865;
	shf.l.wrap.b32 	%r2943, %r2769, %r2769, 25;
	shf.l.wrap.b32 	%r2944, %r2767, %r2769, 14;
	xor.b32  	%r2945, %r2943, %r2944;
	shr.u32 	%r2946, %r2769, 3;
	xor.b32  	%r2947, %r2945, %r2946;
	add.s32 	%r2948, %r2942, %r2753;
	add.s32 	%r2949, %r2948, %r2947;
	shf.l.wrap.b32 	%r2950, %r2936, %r2936, 15;
	shf.l.wrap.b32 	%r2951, %r2936, %r2936, 13;
	xor.b32  	%r2952, %r2950, %r2951;
	shr.u32 	%r2953, %r2936, 10;
	xor.b32  	%r2954, %r2952, %r2953;
	add.s32 	%r2955, %r2954, %r2873;
	shf.l.wrap.b32 	%r2956, %r2777, %r2777, 25;
	shf.l.wrap.b32 	%r2957, %r2775, %r2777, 14;
	xor.b32  	%r2958, %r2956, %r2957;
	shr.u32 	%r2959, %r2777, 3;
	xor.b32  	%r2960, %r2958, %r2959;
	add.s32 	%r2961, %r2955, %r2769;
	add.s32 	%r2962, %r2961, %r2960;
	shf.l.wrap.b32 	%r2963, %r2949, %r2949, 15;
	shf.l.wrap.b32 	%r2964, %r2949, %r2949, 13;
	xor.b32  	%r2965, %r2963, %r2964;
	shr.u32 	%r2966, %r2949, 10;
	xor.b32  	%r2967, %r2965, %r2966;
	add.s32 	%r2968, %r2967, %r2889;
	shf.l.wrap.b32 	%r2969, %r2793, %r2793, 25;
	shf.l.wrap.b32 	%r2970, %r2791, %r2793, 14;
	xor.b32  	%r2971, %r2969, %r2970;
	shr.u32 	%r2972, %r2793, 3;
	xor.b32  	%r2973, %r2971, %r2972;
	add.s32 	%r2974, %r2968, %r2777;
	add.s32 	%r2975, %r2974, %r2973;
	shf.l.wrap.b32 	%r2976, %r2962, %r2962, 15;
	shf.l.wrap.b32 	%r2977, %r2962, %r2962, 13;
	xor.b32  	%r2978, %r2976, %r2977;
	shr.u32 	%r2979, %r2962, 10;
	xor.b32  	%r2980, %r2978, %r2979;
	add.s32 	%r2981, %r2980, %r2897;
	shf.l.wrap.b32 	%r2982, %r2801, %r2801, 25;
	shf.l.wrap.b32 	%r2983, %r2799, %r2801, 14;
	xor.b32  	%r2984, %r2982, %r2983;
	shr.u32 	%r2985, %r2801, 3;
	xor.b32  	%r2986, %r2984, %r2985;
	add.s32 	%r2987, %r2981, %r2793;
	add.s32 	%r2988, %r2987, %r2986;
	shf.l.wrap.b32 	%r2989, %r2975, %r2975, 15;
	shf.l.wrap.b32 	%r2990, %r2975, %r2975, 13;
	xor.b32  	%r2991, %r2989, %r2990;
	shr.u32 	%r2992, %r2975, 10;
	xor.b32  	%r2993, %r2991, %r2992;
	add.s32 	%r2994, %r2993, %r2910;
	shf.l.wrap.b32 	%r2995, %r2817, %r2817, 25;
	shf.l.wrap.b32 	%r2996, %r2815, %r2817, 14;
	xor.b32  	%r2997, %r2995, %r2996;
	shr.u32 	%r2998, %r2817, 3;
	xor.b32  	%r2999, %r2997, %r2998;
	add.s32 	%r3000, %r2994, %r2801;
	add.s32 	%r3001, %r3000, %r2999;
	shf.l.wrap.b32 	%r3002, %r2988, %r2988, 15;
	shf.l.wrap.b32 	%r3003, %r2988, %r2988, 13;
	xor.b32  	%r3004, %r3002, %r3003;
	shr.u32 	%r3005, %r2988, 10;
	xor.b32  	%r3006, %r3004, %r3005;
	add.s32 	%r3007, %r3006, %r2923;
	shf.l.wrap.b32 	%r3008, %r2825, %r2825, 25;
	shf.l.wrap.b32 	%r3009, %r2823, %r2825, 14;
	xor.b32  	%r3010, %r3008, %r3009;
	shr.u32 	%r3011, %r2825, 3;
	xor.b32  	%r3012, %r3010, %r3011;
	add.s32 	%r3013, %r3007, %r2817;
	add.s32 	%r3014, %r3013, %r3012;
	shf.l.wrap.b32 	%r3015, %r3001, %r3001, 15;
	shf.l.wrap.b32 	%r3016, %r3001, %r3001, 13;
	xor.b32  	%r3017, %r3015, %r3016;
	shr.u32 	%r3018, %r3001, 10;
	xor.b32  	%r3019, %r3017, %r3018;
	add.s32 	%r3020, %r3019, %r2936;
	shf.l.wrap.b32 	%r3021, %r2841, %r2841, 25;
	shf.l.wrap.b32 	%r3022, %r2839, %r2841, 14;
	xor.b32  	%r3023, %r3021, %r3022;
	shr.u32 	%r3024, %r2841, 3;
	xor.b32  	%r3025, %r3023, %r3024;
	add.s32 	%r3026, %r3020, %r2825;
	add.s32 	%r3027, %r3026, %r3025;
	shf.l.wrap.b32 	%r3028, %r3014, %r3014, 15;
	shf.l.wrap.b32 	%r3029, %r3014, %r3014, 13;
	xor.b32  	%r3030, %r3028, %r3029;
	shr.u32 	%r3031, %r3014, 10;
	xor.b32  	%r3032, %r3030, %r3031;
	add.s32 	%r3033, %r3032, %r2949;
	shf.l.wrap.b32 	%r3034, %r2849, %r2849, 25;
	shf.l.wrap.b32 	%r3035, %r2847, %r2849, 14;
	xor.b32  	%r3036, %r3034, %r3035;
	shr.u32 	%r3037, %r2849, 3;
	xor.b32  	%r3038, %r3036, %r3037;
	add.s32 	%r3039, %r3033, %r2841;
	add.s32 	%r3040, %r3039, %r3038;
	shf.l.wrap.b32 	%r3041, %r3027, %r3027, 15;
	shf.l.wrap.b32 	%r3042, %r3027, %r3027, 13;
	xor.b32  	%r3043, %r3041, %r3042;
	shr.u32 	%r3044, %r3027, 10;
	xor.b32  	%r3045, %r3043, %r3044;
	add.s32 	%r3046, %r3045, %r2962;
	shf.l.wrap.b32 	%r3047, %r2865, %r2865, 25;
	shf.l.wrap.b32 	%r3048, %r2863, %r2865, 14;
	xor.b32  	%r3049, %r3047, %r3048;
	shr.u32 	%r3050, %r2865, 3;
	xor.b32  	%r3051, %r3049, %r3050;
	add.s32 	%r3052, %r3046, %r2849;
	add.s32 	%r3053, %r3052, %r3051;
	shf.l.wrap.b32 	%r3054, %r3040, %r3040, 15;
	shf.l.wrap.b32 	%r3055, %r3040, %r3040, 13;
	xor.b32  	%r3056, %r3054, %r3055;
	shr.u32 	%r3057, %r3040, 10;
	xor.b32  	%r3058, %r3056, %r3057;
	add.s32 	%r3059, %r3058, %r2975;
	shf.l.wrap.b32 	%r3060, %r2873, %r2873, 25;
	shf.l.wrap.b32 	%r3061, %r2871, %r2873, 14;
	xor.b32  	%r3062, %r3060, %r3061;
	shr.u32 	%r3063, %r2873, 3;
	xor.b32  	%r3064, %r3062, %r3063;
	add.s32 	%r3065, %r3059, %r2865;
	add.s32 	%r3066, %r3065, %r3064;
	shf.l.wrap.b32 	%r3067, %r3053, %r3053, 15;
	shf.l.wrap.b32 	%r3068, %r3053, %r3053, 13;
	xor.b32  	%r3069, %r3067, %r3068;
	shr.u32 	%r3070, %r3053, 10;
	xor.b32  	%r3071, %r3069, %r3070;
	add.s32 	%r3072, %r3071, %r2988;
	shf.l.wrap.b32 	%r3073, %r2889, %r2889, 25;
	shf.l.wrap.b32 	%r3074, %r2887, %r2889, 14;
	xor.b32  	%r3075, %r3073, %r3074;
	shr.u32 	%r3076, %r2889, 3;
	xor.b32  	%r3077, %r3075, %r3076;
	add.s32 	%r3078, %r3072, %r2873;
	add.s32 	%r3079, %r3078, %r3077;
	shf.l.wrap.b32 	%r3080, %r3066, %r3066, 15;
	shf.l.wrap.b32 	%r3081, %r3066, %r3066, 13;
	xor.b32  	%r3082, %r3080, %r3081;
	shr.u32 	%r3083, %r3066, 10;
	xor.b32  	%r3084, %r3082, %r3083;
	add.s32 	%r3085, %r3084, %r3001;
	shf.l.wrap.b32 	%r3086, %r2897, %r2897, 25;
	shf.l.wrap.b32 	%r3087, %r2895, %r2897, 14;
	xor.b32  	%r3088, %r3086, %r3087;
	shr.u32 	%r3089, %r2897, 3;
	xor.b32  	%r3090, %r3088, %r3089;
	add.s32 	%r3091, %r3085, %r2889;
	add.s32 	%r3092, %r3091, %r3090;
	shf.l.wrap.b32 	%r3093, %r3079, %r3079, 15;
	shf.l.wrap.b32 	%r3094, %r3079, %r3079, 13;
	xor.b32  	%r3095, %r3093, %r3094;
	shr.u32 	%r3096, %r3079, 10;
	xor.b32  	%r3097, %r3095, %r3096;
	add.s32 	%r3098, %r3097, %r3014;
	shf.l.wrap.b32 	%r3099, %r2910, %r2910, 25;
	shf.l.wrap.b32 	%r3100, %r2910, %r2910, 14;
	xor.b32  	%r3101, %r3099, %r3100;
	shr.u32 	%r3102, %r2910, 3;
	xor.b32  	%r3103, %r3101, %r3102;
	add.s32 	%r3104, %r3098, %r2897;
	add.s32 	%r3105, %r3104, %r3103;
	shf.l.wrap.b32 	%r3106, %r3092, %r3092, 15;
	shf.l.wrap.b32 	%r3107, %r3092, %r3092, 13;
	xor.b32  	%r3108, %r3106, %r3107;
	shr.u32 	%r3109, %r3092, 10;
	xor.b32  	%r3110, %r3108, %r3109;
	add.s32 	%r3111, %r3110, %r3027;
	shf.l.wrap.b32 	%r3112, %r2923, %r2923, 25;
	shf.l.wrap.b32 	%r3113, %r2923, %r2923, 14;
	xor.b32  	%r3114, %r3112, %r3113;
	shr.u32 	%r3115, %r2923, 3;
	xor.b32  	%r3116, %r3114, %r3115;
	add.s32 	%r3117, %r3111, %r2910;
	add.s32 	%r3118, %r3117, %r3116;
	shf.l.wrap.b32 	%r3119, %r3105, %r3105, 15;
	shf.l.wrap.b32 	%r3120, %r3105, %r3105, 13;
	xor.b32  	%r3121, %r3119, %r3120;
	shr.u32 	%r3122, %r3105, 10;
	xor.b32  	%r3123, %r3121, %r3122;
	add.s32 	%r3124, %r3123, %r3040;
	shf.l.wrap.b32 	%r3125, %r2936, %r2936, 25;
	shf.l.wrap.b32 	%r3126, %r2936, %r2936, 14;
	xor.b32  	%r3127, %r3125, %r3126;
	shr.u32 	%r3128, %r2936, 3;
	xor.b32  	%r3129, %r3127, %r3128;
	add.s32 	%r3130, %r3124, %r2923;
	add.s32 	%r3131, %r3130, %r3129;
	shf.l.wrap.b32 	%r3132, %r3118, %r3118, 15;
	shf.l.wrap.b32 	%r3133, %r3118, %r3118, 13;
	xor.b32  	%r3134, %r3132, %r3133;
	shr.u32 	%r3135, %r3118, 10;
	xor.b32  	%r3136, %r3134, %r3135;
	add.s32 	%r3137, %r3136, %r3053;
	shf.l.wrap.b32 	%r3138, %r2949, %r2949, 25;
	shf.l.wrap.b32 	%r3139, %r2949, %r2949, 14;
	xor.b32  	%r3140, %r3138, %r3139;
	shr.u32 	%r3141, %r2949, 3;
	xor.b32  	%r3142, %r3140, %r3141;
	add.s32 	%r3143, %r3137, %r2936;
	add.s32 	%r3144, %r3143, %r3142;
	shf.l.wrap.b32 	%r3145, %r3131, %r3131, 15;
	shf.l.wrap.b32 	%r3146, %r3131, %r3131, 13;
	xor.b32  	%r3147, %r3145, %r3146;
	shr.u32 	%r3148, %r3131, 10;
	xor.b32  	%r3149, %r3147, %r3148;
	add.s32 	%r3150, %r3149, %r3066;
	shf.l.wrap.b32 	%r3151, %r2962, %r2962, 25;
	shf.l.wrap.b32 	%r3152, %r2962, %r2962, 14;
	xor.b32  	%r3153, %r3151, %r3152;
	shr.u32 	%r3154, %r2962, 3;
	xor.b32  	%r3155, %r3153, %r3154;
	add.s32 	%r3156, %r3150, %r2949;
	add.s32 	%r3157, %r3156, %r3155;
	shf.l.wrap.b32 	%r3158, %r3144, %r3144, 15;
	shf.l.wrap.b32 	%r3159, %r3144, %r3144, 13;
	xor.b32  	%r3160, %r3158, %r3159;
	shr.u32 	%r3161, %r3144, 10;
	xor.b32  	%r3162, %r3160, %r3161;
	add.s32 	%r3163, %r3162, %r3079;
	shf.l.wrap.b32 	%r3164, %r2975, %r2975, 25;
	shf.l.wrap.b32 	%r3165, %r2975, %r2975, 14;
	xor.b32  	%r3166, %r3164, %r3165;
	shr.u32 	%r3167, %r2975, 3;
	xor.b32  	%r3168, %r3166, %r3167;
	add.s32 	%r3169, %r3163, %r2962;
	add.s32 	%r3170, %r3169, %r3168;
	shf.l.wrap.b32 	%r3171, %r3157, %r3157, 15;
	shf.l.wrap.b32 	%r3172, %r3157, %r3157, 13;
	xor.b32  	%r3173, %r3171, %r3172;
	shr.u32 	%r3174, %r3157, 10;
	xor.b32  	%r3175, %r3173, %r3174;
	add.s32 	%r3176, %r3175, %r3092;
	shf.l.wrap.b32 	%r3177, %r2988, %r2988, 25;
	shf.l.wrap.b32 	%r3178, %r2988, %r2988, 14;
	xor.b32  	%r3179, %r3177, %r3178;
	shr.u32 	%r3180, %r2988, 3;
	xor.b32  	%r3181, %r3179, %r3180;
	add.s32 	%r3182, %r3176, %r2975;
	add.s32 	%r3183, %r3182, %r3181;
	shf.l.wrap.b32 	%r3184, %r3170, %r3170, 15;
	shf.l.wrap.b32 	%r3185, %r3170, %r3170, 13;
	xor.b32  	%r3186, %r3184, %r3185;
	shr.u32 	%r3187, %r3170, 10;
	xor.b32  	%r3188, %r3186, %r3187;
	add.s32 	%r3189, %r3188, %r3105;
	shf.l.wrap.b32 	%r3190, %r3001, %r3001, 25;
	shf.l.wrap.b32 	%r3191, %r3001, %r3001, 14;
	xor.b32  	%r3192, %r3190, %r3191;
	shr.u32 	%r3193, %r3001, 3;
	xor.b32  	%r3194, %r3192, %r3193;
	add.s32 	%r3195, %r3189, %r2988;
	add.s32 	%r3196, %r3195, %r3194;
	shf.l.wrap.b32 	%r3197, %r3183, %r3183, 15;
	shf.l.wrap.b32 	%r3198, %r3183, %r3183, 13;
	xor.b32  	%r3199, %r3197, %r3198;
	shr.u32 	%r3200, %r3183, 10;
	xor.b32  	%r3201, %r3199, %r3200;
	add.s32 	%r3202, %r3201, %r3118;
	shf.l.wrap.b32 	%r3203, %r3014, %r3014, 25;
	shf.l.wrap.b32 	%r3204, %r3014, %r3014, 14;
	xor.b32  	%r3205, %r3203, %r3204;
	shr.u32 	%r3206, %r3014, 3;
	xor.b32  	%r3207, %r3205, %r3206;
	add.s32 	%r3208, %r3202, %r3001;
	add.s32 	%r3209, %r3208, %r3207;
	shf.l.wrap.b32 	%r3210, %r3196, %r3196, 15;
	shf.l.wrap.b32 	%r3211, %r3196, %r3196, 13;
	xor.b32  	%r3212, %r3210, %r3211;
	shr.u32 	%r3213, %r3196, 10;
	xor.b32  	%r3214, %r3212, %r3213;
	add.s32 	%r3215, %r3214, %r3131;
	shf.l.wrap.b32 	%r3216, %r3027, %r3027, 25;
	shf.l.wrap.b32 	%r3217, %r3027, %r3027, 14;
	xor.b32  	%r3218, %r3216, %r3217;
	shr.u32 	%r3219, %r3027, 3;
	xor.b32  	%r3220, %r3218, %r3219;
	add.s32 	%r3221, %r3215, %r3014;
	add.s32 	%r3222, %r3221, %r3220;
	shf.l.wrap.b32 	%r3223, %r3209, %r3209, 15;
	shf.l.wrap.b32 	%r3224, %r3209, %r3209, 13;
	xor.b32  	%r3225, %r3223, %r3224;
	shr.u32 	%r3226, %r3209, 10;
	xor.b32  	%r3227, %r3225, %r3226;
	add.s32 	%r3228, %r3227, %r3144;
	shf.l.wrap.b32 	%r3229, %r3040, %r3040, 25;
	shf.l.wrap.b32 	%r3230, %r3040, %r3040, 14;
	xor.b32  	%r3231, %r3229, %r3230;
	shr.u32 	%r3232, %r3040, 3;
	xor.b32  	%r3233, %r3231, %r3232;
	add.s32 	%r3234, %r3228, %r3027;
	add.s32 	%r3235, %r3234, %r3233;
	shf.l.wrap.b32 	%r3236, %r3222, %r3222, 15;
	shf.l.wrap.b32 	%r3237, %r3222, %r3222, 13;
	xor.b32  	%r3238, %r3236, %r3237;
	shr.u32 	%r3239, %r3222, 10;
	xor.b32  	%r3240, %r3238, %r3239;
	add.s32 	%r3241, %r3240, %r3157;
	shf.l.wrap.b32 	%r3242, %r3053, %r3053, 25;
	shf.l.wrap.b32 	%r3243, %r3053, %r3053, 14;
	xor.b32  	%r3244, %r3242, %r3243;
	shr.u32 	%r3245, %r3053, 3;
	xor.b32  	%r3246, %r3244, %r3245;
	add.s32 	%r3247, %r3241, %r3040;
	add.s32 	%r3248, %r3247, %r3246;
	shf.l.wrap.b32 	%r3249, %r3235, %r3235, 15;
	shf.l.wrap.b32 	%r3250, %r3235, %r3235, 13;
	xor.b32  	%r3251, %r3249, %r3250;
	shr.u32 	%r3252, %r3235, 10;
	xor.b32  	%r3253, %r3251, %r3252;
	add.s32 	%r3254, %r3253, %r3170;
	shf.l.wrap.b32 	%r3255, %r3066, %r3066, 25;
	shf.l.wrap.b32 	%r3256, %r3066, %r3066, 14;
	xor.b32  	%r3257, %r3255, %r3256;
	shr.u32 	%r3258, %r3066, 3;
	xor.b32  	%r3259, %r3257, %r3258;
	add.s32 	%r3260, %r3254, %r3053;
	add.s32 	%r3261, %r3260, %r3259;
	shf.l.wrap.b32 	%r3262, %r3248, %r3248, 15;
	shf.l.wrap.b32 	%r3263, %r3248, %r3248, 13;
	xor.b32  	%r3264, %r3262, %r3263;
	shr.u32 	%r3265, %r3248, 10;
	xor.b32  	%r3266, %r3264, %r3265;
	add.s32 	%r3267, %r3266, %r3183;
	shf.l.wrap.b32 	%r3268, %r3079, %r3079, 25;
	shf.l.wrap.b32 	%r3269, %r3079, %r3079, 14;
	xor.b32  	%r3270, %r3268, %r3269;
	shr.u32 	%r3271, %r3079, 3;
	xor.b32  	%r3272, %r3270, %r3271;
	add.s32 	%r3273, %r3267, %r3066;
	add.s32 	%r3274, %r3273, %r3272;
	shf.l.wrap.b32 	%r3275, %r3261, %r3261, 15;
	shf.l.wrap.b32 	%r3276, %r3261, %r3261, 13;
	xor.b32  	%r3277, %r3275, %r3276;
	shr.u32 	%r3278, %r3261, 10;
	xor.b32  	%r3279, %r3277, %r3278;
	add.s32 	%r3280, %r3279, %r3196;
	shf.l.wrap.b32 	%r3281, %r3092, %r3092, 25;
	shf.l.wrap.b32 	%r3282, %r3092, %r3092, 14;
	xor.b32  	%r3283, %r3281, %r3282;
	shr.u32 	%r3284, %r3092, 3;
	xor.b32  	%r3285, %r3283, %r3284;
	add.s32 	%r3286, %r3280, %r3079;
	add.s32 	%r3287, %r3286, %r3285;
	shf.l.wrap.b32 	%r3288, %r3274, %r3274, 15;
	shf.l.wrap.b32 	%r3289, %r3274, %r3274, 13;
	xor.b32  	%r3290, %r3288, %r3289;
	shr.u32 	%r3291, %r3274, 10;
	xor.b32  	%r3292, %r3290, %r3291;
	add.s32 	%r3293, %r3292, %r3209;
	shf.l.wrap.b32 	%r3294, %r3105, %r3105, 25;
	shf.l.wrap.b32 	%r3295, %r3105, %r3105, 14;
	xor.b32  	%r3296, %r3294, %r3295;
	shr.u32 	%r3297, %r3105, 3;
	xor.b32  	%r3298, %r3296, %r3297;
	add.s32 	%r3299, %r3293, %r3092;
	add.s32 	%r3300, %r3299, %r3298;
	shf.l.wrap.b32 	%r3301, %r3287, %r3287, 15;
	shf.l.wrap.b32 	%r3302, %r3287, %r3287, 13;
	xor.b32  	%r3303, %r3301, %r3302;
	shr.u32 	%r3304, %r3287, 10;
	xor.b32  	%r3305, %r3303, %r3304;
	add.s32 	%r3306, %r3305, %r3222;
	shf.l.wrap.b32 	%r3307, %r3118, %r3118, 25;
	shf.l.wrap.b32 	%r3308, %r3118, %r3118, 14;
	xor.b32  	%r3309, %r3307, %r3308;
	shr.u32 	%r3310, %r3118, 3;
	xor.b32  	%r3311, %r3309, %r3310;
	add.s32 	%r3312, %r3306, %r3105;
	add.s32 	%r3313, %r3312, %r3311;
	shf.l.wrap.b32 	%r3314, %r3300, %r3300, 15;
	shf.l.wrap.b32 	%r3315, %r3300, %r3300, 13;
	xor.b32  	%r3316, %r3314, %r3315;
	shr.u32 	%r3317, %r3300, 10;
	xor.b32  	%r3318, %r3316, %r3317;
	add.s32 	%r3319, %r3318, %r3235;
	shf.l.wrap.b32 	%r3320, %r3131, %r3131, 25;
	shf.l.wrap.b32 	%r3321, %r3131, %r3131, 14;
	xor.b32  	%r3322, %r3320, %r3321;
	shr.u32 	%r3323, %r3131, 3;
	xor.b32  	%r3324, %r3322, %r3323;
	add.s32 	%r3325, %r3319, %r3118;
	add.s32 	%r3326, %r3325, %r3324;
	shf.l.wrap.b32 	%r3327, %r3313, %r3313, 15;
	shf.l.wrap.b32 	%r3328, %r3313, %r3313, 13;
	xor.b32  	%r3329, %r3327, %r3328;
	shr.u32 	%r3330, %r3313, 10;
	xor.b32  	%r3331, %r3329, %r3330;
	add.s32 	%r3332, %r3331, %r3248;
	shf.l.wrap.b32 	%r3333, %r3144, %r3144, 25;
	shf.l.wrap.b32 	%r3334, %r3144, %r3144, 14;
	xor.b32  	%r3335, %r3333, %r3334;
	shr.u32 	%r3336, %r3144, 3;
	xor.b32  	%r3337, %r3335, %r3336;
	add.s32 	%r3338, %r3332, %r3131;
	add.s32 	%r3339, %r3338, %r3337;
	shf.l.wrap.b32 	%r3340, %r3326, %r3326, 15;
	shf.l.wrap.b32 	%r3341, %r3326, %r3326, 13;
	xor.b32  	%r3342, %r3340, %r3341;
	shr.u32 	%r3343, %r3326, 10;
	xor.b32  	%r3344, %r3342, %r3343;
	add.s32 	%r3345, %r3344, %r3261;
	shf.l.wrap.b32 	%r3346, %r3157, %r3157, 25;
	shf.l.wrap.b32 	%r3347, %r3157, %r3157, 14;
	xor.b32  	%r3348, %r3346, %r3347;
	shr.u32 	%r3349, %r3157, 3;
	xor.b32  	%r3350, %r3348, %r3349;
	add.s32 	%r3351, %r3345, %r3144;
	add.s32 	%r3352, %r3351, %r3350;
	shf.l.wrap.b32 	%r3353, %r3339, %r3339, 15;
	shf.l.wrap.b32 	%r3354, %r3339, %r3339, 13;
	xor.b32  	%r3355, %r3353, %r3354;
	shr.u32 	%r3356, %r3339, 10;
	xor.b32  	%r3357, %r3355, %r3356;
	add.s32 	%r3358, %r3357, %r3274;
	shf.l.wrap.b32 	%r3359, %r3170, %r3170, 25;
	shf.l.wrap.b32 	%r3360, %r3170, %r3170, 14;
	xor.b32  	%r3361, %r3359, %r3360;
	shr.u32 	%r3362, %r3170, 3;
	xor.b32  	%r3363, %r3361, %r3362;
	add.s32 	%r3364, %r3358, %r3157;
	add.s32 	%r3365, %r3364, %r3363;
	shf.l.wrap.b32 	%r3366, %r3352, %r3352, 15;
	shf.l.wrap.b32 	%r3367, %r3352, %r3352, 13;
	xor.b32  	%r3368, %r3366, %r3367;
	shr.u32 	%r3369, %r3352, 10;
	xor.b32  	%r3370, %r3368, %r3369;
	add.s32 	%r3371, %r3370, %r3287;
	shf.l.wrap.b32 	%r3372, %r3183, %r3183, 25;
	shf.l.wrap.b32 	%r3373, %r3183, %r3183, 14;
	xor.b32  	%r3374, %r3372, %r3373;
	shr.u32 	%r3375, %r3183, 3;
	xor.b32  	%r3376, %r3374, %r3375;
	add.s32 	%r3377, %r3371, %r3170;
	add.s32 	%r3378, %r3377, %r3376;
	shf.l.wrap.b32 	%r3379, %r3365, %r3365, 15;
	shf.l.wrap.b32 	%r3380, %r3365, %r3365, 13;
	xor.b32  	%r3381, %r3379, %r3380;
	shr.u32 	%r3382, %r3365, 10;
	xor.b32  	%r3383, %r3381, %r3382;
	add.s32 	%r3384, %r3383, %r3300;
	shf.l.wrap.b32 	%r3385, %r3196, %r3196, 25;
	shf.l.wrap.b32 	%r3386, %r3196, %r3196, 14;
	xor.b32  	%r3387, %r3385, %r3386;
	shr.u32 	%r3388, %r3196, 3;
	xor.b32  	%r3389, %r3387, %r3388;
	add.s32 	%r3390, %r3384, %r3183;
	add.s32 	%r3391, %r3390, %r3389;
	shf.l.wrap.b32 	%r3392, %r3378, %r3378, 15;
	shf.l.wrap.b32 	%r3393, %r3378, %r3378, 13;
	xor.b32  	%r3394, %r3392, %r3393;
	shr.u32 	%r3395, %r3378, 10;
	xor.b32  	%r3396, %r3394, %r3395;
	add.s32 	%r3397, %r3396, %r3313;
	shf.l.wrap.b32 	%r3398, %r3209, %r3209, 25;
	shf.l.wrap.b32 	%r3399, %r3209, %r3209, 14;
	xor.b32  	%r3400, %r3398, %r3399;
	shr.u32 	%r3401, %r3209, 3;
	xor.b32  	%r3402, %r3400, %r3401;
	add.s32 	%r3403, %r3397, %r3196;
	add.s32 	%r3404, %r3403, %r3402;
	shf.l.wrap.b32 	%r3405, %r3391, %r3391, 15;
	shf.l.wrap.b32 	%r3406, %r3391, %r3391, 13;
	xor.b32  	%r3407, %r3405, %r3406;
	shr.u32 	%r3408, %r3391, 10;
	xor.b32  	%r3409, %r3407, %r3408;
	add.s32 	%r3410, %r3409, %r3326;
	shf.l.wrap.b32 	%r3411, %r3222, %r3222, 25;
	shf.l.wrap.b32 	%r3412, %r3222, %r3222, 14;
	xor.b32  	%r3413, %r3411, %r3412;
	shr.u32 	%r3414, %r3222, 3;
	xor.b32  	%r3415, %r3413, %r3414;
	add.s32 	%r3416, %r3410, %r3209;
	add.s32 	%r3417, %r3416, %r3415;
	shf.l.wrap.b32 	%r3418, %r3404, %r3404, 15;
	shf.l.wrap.b32 	%r3419, %r3404, %r3404, 13;
	xor.b32  	%r3420, %r3418, %r3419;
	shr.u32 	%r3421, %r3404, 10;
	xor.b32  	%r3422, %r3420, %r3421;
	add.s32 	%r3423, %r3422, %r3339;
	shf.l.wrap.b32 	%r3424, %r3235, %r3235, 25;
	shf.l.wrap.b32 	%r3425, %r3235, %r3235, 14;
	xor.b32  	%r3426, %r3424, %r3425;
	shr.u32 	%r3427, %r3235, 3;
	xor.b32  	%r3428, %r3426, %r3427;
	add.s32 	%r3429, %r3423, %r3222;
	add.s32 	%r3430, %r3429, %r3428;
	shf.l.wrap.b32 	%r3431, %r3417, %r3417, 15;
	shf.l.wrap.b32 	%r3432, %r3417, %r3417, 13;
	xor.b32  	%r3433, %r3431, %r3432;
	shr.u32 	%r3434, %r3417, 10;
	xor.b32  	%r3435, %r3433, %r3434;
	add.s32 	%r3436, %r3435, %r3352;
	shf.l.wrap.b32 	%r3437, %r3248, %r3248, 25;
	shf.l.wrap.b32 	%r3438, %r3248, %r3248, 14;
	xor.b32  	%r3439, %r3437, %r3438;
	shr.u32 	%r3440, %r3248, 3;
	xor.b32  	%r3441, %r3439, %r3440;
	add.s32 	%r3442, %r3436, %r3235;
	add.s32 	%r3443, %r3442, %r3441;
	shf.l.wrap.b32 	%r3444, %r3430, %r3430, 15;
	shf.l.wrap.b32 	%r3445, %r3430, %r3430, 13;
	xor.b32  	%r3446, %r3444, %r3445;
	shr.u32 	%r3447, %r3430, 10;
	xor.b32  	%r3448, %r3446, %r3447;
	add.s32 	%r3449, %r3448, %r3365;
	shf.l.wrap.b32 	%r3450, %r3261, %r3261, 25;
	shf.l.wrap.b32 	%r3451, %r3261, %r3261, 14;
	xor.b32  	%r3452, %r3450, %r3451;
	shr.u32 	%r3453, %r3261, 3;
	xor.b32  	%r3454, %r3452, %r3453;
	add.s32 	%r3455, %r3449, %r3248;
	add.s32 	%r3456, %r3455, %r3454;
	shf.l.wrap.b32 	%r3457, %r3443, %r3443, 15;
	shf.l.wrap.b32 	%r3458, %r3443, %r3443, 13;
	xor.b32  	%r3459, %r3457, %r3458;
	shr.u32 	%r3460, %r3443, 10;
	xor.b32  	%r3461, %r3459, %r3460;
	add.s32 	%r3462, %r3461, %r3378;
	shf.l.wrap.b32 	%r3463, %r3274, %r3274, 25;
	shf.l.wrap.b32 	%r3464, %r3274, %r3274, 14;
	xor.b32  	%r3465, %r3463, %r3464;
	shr.u32 	%r3466, %r3274, 3;
	xor.b32  	%r3467, %r3465, %r3466;
	add.s32 	%r3468, %r3462, %r3261;
	add.s32 	%r3469, %r3468, %r3467;
	shf.l.wrap.b32 	%r3470, %r3456, %r3456, 15;
	shf.l.wrap.b32 	%r3471, %r3456, %r3456, 13;
	xor.b32  	%r3472, %r3470, %r3471;
	shr.u32 	%r3473, %r3456, 10;
	xor.b32  	%r3474, %r3472, %r3473;
	add.s32 	%r3475, %r3474, %r3391;
	shf.l.wrap.b32 	%r3476, %r3287, %r3287, 25;
	shf.l.wrap.b32 	%r3477, %r3287, %r3287, 14;
	xor.b32  	%r3478, %r3476, %r3477;
	shr.u32 	%r3479, %r3287, 3;
	xor.b32  	%r3480, %r3478, %r3479;
	add.s32 	%r3481, %r3475, %r3274;
	add.s32 	%r3482, %r3481, %r3480;
	shf.l.wrap.b32 	%r3483, %r3469, %r3469, 15;
	shf.l.wrap.b32 	%r3484, %r3469, %r3469, 13;
	xor.b32  	%r3485, %r3483, %r3484;
	shr.u32 	%r3486, %r3469, 10;
	xor.b32  	%r3487, %r3485, %r3486;
	add.s32 	%r3488, %r3487, %r3404;
	shf.l.wrap.b32 	%r3489, %r3300, %r3300, 25;
	shf.l.wrap.b32 	%r3490, %r3300, %r3300, 14;
	xor.b32  	%r3491, %r3489, %r3490;
	shr.u32 	%r3492, %r3300, 3;
	xor.b32  	%r3493, %r3491, %r3492;
	add.s32 	%r3494, %r3488, %r3287;
	add.s32 	%r3495, %r3494, %r3493;
	shf.l.wrap.b32 	%r3496, %r3482, %r3482, 15;
	shf.l.wrap.b32 	%r3497, %r3482, %r3482, 13;
	xor.b32  	%r3498, %r3496, %r3497;
	shr.u32 	%r3499, %r3482, 10;
	xor.b32  	%r3500, %r3498, %r3499;
	add.s32 	%r3501, %r3500, %r3417;
	shf.l.wrap.b32 	%r3502, %r3313, %r3313, 25;
	shf.l.wrap.b32 	%r3503, %r3313, %r3313, 14;
	xor.b32  	%r3504, %r3502, %r3503;
	shr.u32 	%r3505, %r3313, 3;
	xor.b32  	%r3506, %r3504, %r3505;
	add.s32 	%r3507, %r3501, %r3300;
	add.s32 	%r3508, %r3507, %r3506;
	shf.l.wrap.b32 	%r3509, %r3495, %r3495, 15;
	shf.l.wrap.b32 	%r3510, %r3495, %r3495, 13;
	xor.b32  	%r3511, %r3509, %r3510;
	shr.u32 	%r3512, %r3495, 10;
	xor.b32  	%r3513, %r3511, %r3512;
	add.s32 	%r3514, %r3513, %r3430;
	shf.l.wrap.b32 	%r3515, %r3326, %r3326, 25;
	shf.l.wrap.b32 	%r3516, %r3326, %r3326, 14;
	xor.b32  	%r3517, %r3515, %r3516;
	shr.u32 	%r3518, %r3326, 3;
	xor.b32  	%r3519, %r3517, %r3518;
	add.s32 	%r3520, %r3514, %r3313;
	add.s32 	%r3521, %r3520, %r3519;
	ld.local.v2.u32 	{%r3522, %r3523}, [%rd2+80];
	ld.local.v2.u32 	{%r3524, %r3525}, [%rd2+88];
	ld.local.v2.u32 	{%r3526, %r3527}, [%rd2+96];
	ld.local.v2.u32 	{%r3528, %r3529}, [%rd2+104];
	or.b32  	%r3530, %r3524, %r3523;
	and.b32  	%r3531, %r3530, %r3522;
	and.b32  	%r3532, %r3524, %r3523;
	or.b32  	%r3533, %r3531, %r3532;
	shf.l.wrap.b32 	%r3534, %r3522, %r3522, 30;
	shf.l.wrap.b32 	%r3535, %r3522, %r3522, 19;
	xor.b32  	%r3536, %r3535, %r3534;
	shf.l.wrap.b32 	%r3537, %r3522, %r3522, 10;
	xor.b32  	%r3538, %r3536, %r3537;
	and.b32  	%r3539, %r3527, %r3526;
	not.b32 	%r3540, %r3526;
	and.b32  	%r3541, %r3528, %r3540;
	or.b32  	%r3542, %r3541, %r3539;
	shf.l.wrap.b32 	%r3543, %r3526, %r3526, 26;
	shf.l.wrap.b32 	%r3544, %r3526, %r3526, 21;
	xor.b32  	%r3545, %r3543, %r3544;
	shf.l.wrap.b32 	%r3546, %r3526, %r3526, 7;
	xor.b32  	%r3547, %r3545, %r3546;
	add.s32 	%r3548, %r3547, %r2717;
	add.s32 	%r3549, %r3548, %r3542;
	add.s32 	%r3550, %r3549, %r3529;
	add.s32 	%r3551, %r3550, 1116352408;
	add.s32 	%r3552, %r3538, %r3533;
	add.s32 	%r3553, %r3552, %r3551;
	add.s32 	%r3554, %r3551, %r3525;
	or.b32  	%r3555, %r3523, %r3522;
	and.b32  	%r3556, %r3555, %r3553;
	and.b32  	%r3557, %r3523, %r3522;
	or.b32  	%r3558, %r3556, %r3557;
	shf.l.wrap.b32 	%r3559, %r3553, %r3553, 30;
	shf.l.wrap.b32 	%r3560, %r3553, %r3553, 19;
	xor.b32  	%r3561, %r3560, %r3559;
	shf.l.wrap.b32 	%r3562, %r3553, %r3553, 10;
	xor.b32  	%r3563, %r3561, %r3562;
	and.b32  	%r3564, %r3526, %r3554;
	not.b32 	%r3565, %r3554;
	and.b32  	%r3566, %r3527, %r3565;
	or.b32  	%r3567, %r3566, %r3564;
	shf.l.wrap.b32 	%r3568, %r3554, %r3554, 26;
	shf.l.wrap.b32 	%r3569, %r3554, %r3554, 21;
	xor.b32  	%r3570, %r3568, %r3569;
	shf.l.wrap.b32 	%r3571, %r3554, %r3554, 7;
	xor.b32  	%r3572, %r3570, %r3571;
	add.s32 	%r3573, %r3572, %r2729;
	add.s32 	%r3574, %r3573, %r3567;
	add.s32 	%r3575, %r3574, %r3528;
	add.s32 	%r3576, %r3575, 1899447441;
	add.s32 	%r3577, %r3563, %r3558;
	add.s32 	%r3578, %r3577, %r3576;
	add.s32 	%r3579, %r3576, %r3524;
	or.b32  	%r3580, %r3522, %r3553;
	and.b32  	%r3581, %r3580, %r3578;
	and.b32  	%r3582, %r3522, %r3553;
	or.b32  	%r3583, %r3581, %r3582;
	shf.l.wrap.b32 	%r3584, %r3578, %r3578, 30;
	shf.l.wrap.b32 	%r3585, %r3578, %r3578, 19;
	xor.b32  	%r3586, %r3585, %r3584;
	shf.l.wrap.b32 	%r3587, %r3578, %r3578, 10;
	xor.b32  	%r3588, %r3586, %r3587;
	and.b32  	%r3589, %r3554, %r3579;
	not.b32 	%r3590, %r3579;
	and.b32  	%r3591, %r3526, %r3590;
	or.b32  	%r3592, %r3591, %r3589;
	shf.l.wrap.b32 	%r3593, %r3579, %r3579, 26;
	shf.l.wrap.b32 	%r3594, %r3579, %r3579, 21;
	xor.b32  	%r3595, %r3593, %r3594;
	shf.l.wrap.b32 	%r3596, %r3579, %r3579, 7;
	xor.b32  	%r3597, %r3595, %r3596;
	add.s32 	%r3598, %r3597, %r2745;
	add.s32 	%r3599, %r3598, %r3592;
	add.s32 	%r3600, %r3599, %r3527;
	add.s32 	%r3601, %r3600, -1245643825;
	add.s32 	%r3602, %r3588, %r3583;
	add.s32 	%r3603, %r3602, %r3601;
	add.s32 	%r3604, %r3601, %r3523;
	or.b32  	%r3605, %r3553, %r3578;
	and.b32  	%r3606, %r3605, %r3603;
	and.b32  	%r3607, %r3553, %r3578;
	or.b32  	%r3608, %r3606, %r3607;
	shf.l.wrap.b32 	%r3609, %r3603, %r3603, 30;
	shf.l.wrap.b32 	%r3610, %r3603, %r3603, 19;
	xor.b32  	%r3611, %r3610, %r3609;
	shf.l.wrap.b32 	%r3612, %r3603, %r3603, 10;
	xor.b32  	%r3613, %r3611, %r3612;
	and.b32  	%r3614, %r3579, %r3604;
	not.b32 	%r3615, %r3604;
	and.b32  	%r3616, %r3554, %r3615;
	or.b32  	%r3617, %r3616, %r3614;
	shf.l.wrap.b32 	%r3618, %r3604, %r3604, 26;
	shf.l.wrap.b32 	%r3619, %r3604, %r3604, 21;
	xor.b32  	%r3620, %r3618, %r3619;
	shf.l.wrap.b32 	%r3621, %r3604, %r3604, 7;
	xor.b32  	%r3622, %r3620, %r3621;
	add.s32 	%r3623, %r3622, %r2753;
	add.s32 	%r3624, %r3623, %r3617;
	add.s32 	%r3625, %r3624, %r3526;
	add.s32 	%r3626, %r3625, -373957723;
	add.s32 	%r3627, %r3613, %r3608;
	add.s32 	%r3628, %r3627, %r3626;
	add.s32 	%r3629, %r3626, %r3522;
	or.b32  	%r3630, %r3578, %r3603;
	and.b32  	%r3631, %r3630, %r3628;
	and.b32  	%r3632, %r3578, %r3603;
	or.b32  	%r3633, %r3631, %r3632;
	shf.l.wrap.b32 	%r3634, %r3628, %r3628, 30;
	shf.l.wrap.b32 	%r3635, %r3628, %r3628, 19;
	xor.b32  	%r3636, %r3635, %r3634;
	shf.l.wrap.b32 	%r3637, %r3628, %r3628, 10;
	xor.b32  	%r3638, %r3636, %r3637;
	and.b32  	%r3639, %r3604, %r3629;
	not.b32 	%r3640, %r3629;
	and.b32  	%r3641, %r3579, %r3640;
	or.b32  	%r3642, %r3641, %r3639;
	shf.l.wrap.b32 	%r3643, %r3629, %r3629, 26;
	shf.l.wrap.b32 	%r3644, %r3629, %r3629, 21;
	xor.b32  	%r3645, %r3643, %r3644;
	shf.l.wrap.b32 	%r3646, %r3629, %r3629, 7;
	xor.b32  	%r3647, %r3645, %r3646;
	add.s32 	%r3648, %r3647, %r2769;
	add.s32 	%r3649, %r3648, %r3642;
	add.s32 	%r3650, %r3649, %r3554;
	add.s32 	%r3651, %r3650, 961987163;
	add.s32 	%r3652, %r3638, %r3633;
	add.s32 	%r3653, %r3652, %r3651;
	add.s32 	%r3654, %r3651, %r3553;
	or.b32  	%r3655, %r3603, %r3628;
	and.b32  	%r3656, %r3655, %r3653;
	and.b32  	%r3657, %r3603, %r3628;
	or.b32  	%r3658, %r3656, %r3657;
	shf.l.wrap.b32 	%r3659, %r3653, %r3653, 30;
	shf.l.wrap.b32 	%r3660, %r3653, %r3653, 19;
	xor.b32  	%r3661, %r3660, %r3659;
	shf.l.wrap.b32 	%r3662, %r3653, %r3653, 10;
	xor.b32  	%r3663, %r3661, %r3662;
	and.b32  	%r3664, %r3629, %r3654;
	not.b32 	%r3665, %r3654;
	and.b32  	%r3666, %r3604, %r3665;
	or.b32  	%r3667, %r3666, %r3664;
	shf.l.wrap.b32 	%r3668, %r3654, %r3654, 26;
	shf.l.wrap.b32 	%r3669, %r3654, %r3654, 21;
	xor.b32  	%r3670, %r3668, %r3669;
	shf.l.wrap.b32 	%r3671, %r3654, %r3654, 7;
	xor.b32  	%r3672, %r3670, %r3671;
	add.s32 	%r3673, %r3672, %r2777;
	add.s32 	%r3674, %r3673, %r3667;
	add.s32 	%r3675, %r3674, %r3579;
	add.s32 	%r3676, %r3675, 1508970993;
	add.s32 	%r3677, %r3663, %r3658;
	add.s32 	%r3678, %r3677, %r3676;
	add.s32 	%r3679, %r3676, %r3578;
	or.b32  	%r3680, %r3628, %r3653;
	and.b32  	%r3681, %r3680, %r3678;
	and.b32  	%r3682, %r3628, %r3653;
	or.b32  	%r3683, %r3681, %r3682;
	shf.l.wrap.b32 	%r3684, %r3678, %r3678, 30;
	shf.l.wrap.b32 	%r3685, %r3678, %r3678, 19;
	xor.b32  	%r3686, %r3685, %r3684;
	shf.l.wrap.b32 	%r3687, %r3678, %r3678, 10;
	xor.b32  	%r3688, %r3686, %r3687;
	and.b32  	%r3689, %r3654, %r3679;
	not.b32 	%r3690, %r3679;
	and.b32  	%r3691, %r3629, %r3690;
	or.b32  	%r3692, %r3691, %r3689;
	shf.l.wrap.b32 	%r3693, %r3679, %r3679, 26;
	shf.l.wrap.b32 	%r3694, %r3679, %r3679, 21;
	xor.b32  	%r3695, %r3693, %r3694;
	shf.l.wrap.b32 	%r3696, %r3679, %r3679, 7;
	xor.b32  	%r3697, %r3695, %r3696;
	add.s32 	%r3698, %r3697, %r2793;
	add.s32 	%r3699, %r3698, %r3692;
	add.s32 	%r3700, %r3699, %r3604;
	add.s32 	%r3701, %r3700, -1841331548;
	add.s32 	%r3702, %r3688, %r3683;
	add.s32 	%r3703, %r3702, %r3701;
	add.s32 	%r3704, %r3701, %r3603;
	or.b32  	%r3705, %r3653, %r3678;
	and.b32  	%r3706, %r3705, %r3703;
	and.b32  	%r3707, %r3653, %r3678;
	or.b32  	%r3708, %r3706, %r3707;
	shf.l.wrap.b32 	%r3709, %r3703, %r3703, 30;
	shf.l.wrap.b32 	%r3710, %r3703, %r3703, 19;
	xor.b32  	%r3711, %r3710, %r3709;
	shf.l.wrap.b32 	%r3712, %r3703, %r3703, 10;
	xor.b32  	%r3713, %r3711, %r3712;
	and.b32  	%r3714, %r3679, %r3704;
	not.b32 	%r3715, %r3704;
	and.b32  	%r3716, %r3654, %r3715;
	or.b32  	%r3717, %r3716, %r3714;
	shf.l.wrap.b32 	%r3718, %r3704, %r3704, 26;
	shf.l.wrap.b32 	%r3719, %r3704, %r3704, 21;
	xor.b32  	%r3720, %r3718, %r3719;
	shf.l.wrap.b32 	%r3721, %r3704, %r3704, 7;
	xor.b32  	%r3722, %r3720, %r3721;
	add.s32 	%r3723, %r3722, %r2801;
	add.s32 	%r3724, %r3723, %r3717;
	add.s32 	%r3725, %r3724, %r3629;
	add.s32 	%r3726, %r3725, -1424204075;
	add.s32 	%r3727, %r3713, %r3708;
	add.s32 	%r3728, %r3727, %r3726;
	add.s32 	%r3729, %r3726, %r3628;
	or.b32  	%r3730, %r3678, %r3703;
	and.b32  	%r3731, %r3730, %r3728;
	and.b32  	%r3732, %r3678, %r3703;
	or.b32  	%r3733, %r3731, %r3732;
	shf.l.wrap.b32 	%r3734, %r3728, %r3728, 30;
	shf.l.wrap.b32 	%r3735, %r3728, %r3728, 19;
	xor.b32  	%r3736, %r3735, %r3734;
	shf.l.wrap.b32 	%r3737, %r3728, %r3728, 10;
	xor.b32  	%r3738, %r3736, %r3737;
	and.b32  	%r3739, %r3704, %r3729;
	not.b32 	%r3740, %r3729;
	and.b32  	%r3741, %r3679, %r3740;
	or.b32  	%r3742, %r3741, %r3739;
	shf.l.wrap.b32 	%r3743, %r3729, %r3729, 26;
	shf.l.wrap.b32 	%r3744, %r3729, %r3729, 21;
	xor.b32  	%r3745, %r3743, %r3744;
	shf.l.wrap.b32 	%r3746, %r3729, %r3729, 7;
	xor.b32  	%r3747, %r3745, %r3746;
	add.s32 	%r3748, %r3747, %r2817;
	add.s32 	%r3749, %r3748, %r3742;
	add.s32 	%r3750, %r3749, %r3654;
	add.s32 	%r3751, %r3750, -670586216;
	add.s32 	%r3752, %r3738, %r3733;
	add.s32 	%r3753, %r3752, %r3751;
	add.s32 	%r3754, %r3751, %r3653;
	or.b32  	%r3755, %r3703, %r3728;
	and.b32  	%r3756, %r3755, %r3753;
	and.b32  	%r3757, %r3703, %r3728;
	or.b32  	%r3758, %r3756, %r3757;
	shf.l.wrap.b32 	%r3759, %r3753, %r3753, 30;
	shf.l.wrap.b32 	%r3760, %r3753, %r3753, 19;
	xor.b32  	%r3761, %r3760, %r3759;
	shf.l.wrap.b32 	%r3762, %r3753, %r3753, 10;
	xor.b32  	%r3763, %r3761, %r3762;
	and.b32  	%r3764, %r3729, %r3754;
	not.b32 	%r3765, %r3754;
	and.b32  	%r3766, %r3704, %r3765;
	or.b32  	%r3767, %r3766, %r3764;
	shf.l.wrap.b32 	%r3768, %r3754, %r3754, 26;
	shf.l.wrap.b32 	%r3769, %r3754, %r3754, 21;
	xor.b32  	%r3770, %r3768, %r3769;
	shf.l.wrap.b32 	%r3771, %r3754, %r3754, 7;
	xor.b32  	%r3772, %r3770, %r3771;
	add.s32 	%r3773, %r3772, %r2825;
	add.s32 	%r3774, %r3773, %r3767;
	add.s32 	%r3775, %r3774, %r3679;
	add.s32 	%r3776, %r3775, 310598401;
	add.s32 	%r3777, %r3763, %r3758;
	add.s32 	%r3778, %r3777, %r3776;
	add.s32 	%r3779, %r3776, %r3678;
	or.b32  	%r3780, %r3728, %r3753;
	and.b32  	%r3781, %r3780, %r3778;
	and.b32  	%r3782, %r3728, %r3753;
	or.b32  	%r3783, %r3781, %r3782;
	shf.l.wrap.b32 	%r3784, %r3778, %r3778, 30;
	shf.l.wrap.b32 	%r3785, %r3778, %r3778, 19;
	xor.b32  	%r3786, %r3785, %r3784;
	shf.l.wrap.b32 	%r3787, %r3778, %r3778, 10;
	xor.b32  	%r3788, %r3786, %r3787;
	and.b32  	%r3789, %r3754, %r3779;
	not.b32 	%r3790, %r3779;
	and.b32  	%r3791, %r3729, %r3790;
	or.b32  	%r3792, %r3791, %r3789;
	shf.l.wrap.b32 	%r3793, %r3779, %r3779, 26;
	shf.l.wrap.b32 	%r3794, %r3779, %r3779, 21;
	xor.b32  	%r3795, %r3793, %r3794;
	shf.l.wrap.b32 	%r3796, %r3779, %r3779, 7;
	xor.b32  	%r3797, %r3795, %r3796;
	add.s32 	%r3798, %r3797, %r2841;
	add.s32 	%r3799, %r3798, %r3792;
	add.s32 	%r3800, %r3799, %r3704;
	add.s32 	%r3801, %r3800, 607225278;
	add.s32 	%r3802, %r3788, %r3783;
	add.s32 	%r3803, %r3802, %r3801;
	add.s32 	%r3804, %r3801, %r3703;
	or.b32  	%r3805, %r3753, %r3778;
	and.b32  	%r3806, %r3805, %r3803;
	and.b32  	%r3807, %r3753, %r3778;
	or.b32  	%r3808, %r3806, %r3807;
	shf.l.wrap.b32 	%r3809, %r3803, %r3803, 30;
	shf.l.wrap.b32 	%r3810, %r3803, %r3803, 19;
	xor.b32  	%r3811, %r3810, %r3809;
	shf.l.wrap.b32 	%r3812, %r3803, %r3803, 10;
	xor.b32  	%r3813, %r3811, %r3812;
	and.b32  	%r3814, %r3779, %r3804;
	not.b32 	%r3815, %r3804;
	and.b32  	%r3816, %r3754, %r3815;
	or.b32  	%r3817, %r3816, %r3814;
	shf.l.wrap.b32 	%r3818, %r3804, %r3804, 26;
	shf.l.wrap.b32 	%r3819, %r3804, %r3804, 21;
	xor.b32  	%r3820, %r3818, %r3819;
	shf.l.wrap.b32 	%r3821, %r3804, %r3804, 7;
	xor.b32  	%r3822, %r3820, %r3821;
	add.s32 	%r3823, %r3822, %r2849;
	add.s32 	%r3824, %r3823, %r3817;
	add.s32 	%r3825, %r3824, %r3729;
	add.s32 	%r3826, %r3825, 1426881987;
	add.s32 	%r3827, %r3813, %r3808;
	add.s32 	%r3828, %r3827, %r3826;
	add.s32 	%r3829, %r3826, %r3728;
	or.b32  	%r3830, %r3778, %r3803;
	and.b32  	%r3831, %r3830, %r3828;
	and.b32  	%r3832, %r3778, %r3803;
	or.b32  	%r3833, %r3831, %r3832;
	shf.l.wrap.b32 	%r3834, %r3828, %r3828, 30;
	shf.l.wrap.b32 	%r3835, %r3828, %r3828, 19;
	xor.b32  	%r3836, %r3835, %r3834;
	shf.l.wrap.b32 	%r3837, %r3828, %r3828, 10;
	xor.b32  	%r3838, %r3836, %r3837;
	and.b32  	%r3839, %r3804, %r3829;
	not.b32 	%r3840, %r3829;
	and.b32  	%r3841, %r3779, %r3840;
	or.b32  	%r3842, %r3841, %r3839;
	shf.l.wrap.b32 	%r3843, %r3829, %r3829, 26;
	shf.l.wrap.b32 	%r3844, %r3829, %r3829, 21;
	xor.b32  	%r3845, %r3843, %r3844;
	shf.l.wrap.b32 	%r3846, %r3829, %r3829, 7;
	xor.b32  	%r3847, %r3845, %r3846;
	add.s32 	%r3848, %r3847, %r2865;
	add.s32 	%r3849, %r3848, %r3842;
	add.s32 	%r3850, %r3849, %r3754;
	add.s32 	%r3851, %r3850, 1925078388;
	add.s32 	%r3852, %r3838, %r3833;
	add.s32 	%r3853, %r3852, %r3851;
	add.s32 	%r3854, %r3851, %r3753;
	or.b32  	%r3855, %r3803, %r3828;
	and.b32  	%r3856, %r3855, %r3853;
	and.b32  	%r3857, %r3803, %r3828;
	or.b32  	%r3858, %r3856, %r3857;
	shf.l.wrap.b32 	%r3859, %r3853, %r3853, 30;
	shf.l.wrap.b32 	%r3860, %r3853, %r3853, 19;
	xor.b32  	%r3861, %r3860, %r3859;
	shf.l.wrap.b32 	%r3862, %r3853, %r3853, 10;
	xor.b32  	%r3863, %r3861, %r3862;
	and.b32  	%r3864, %r3829, %r3854;
	not.b32 	%r3865, %r3854;
	and.b32  	%r3866, %r3804, %r3865;
	or.b32  	%r3867, %r3866, %r3864;
	shf.l.wrap.b32 	%r3868, %r3854, %r3854, 26;
	shf.l.wrap.b32 	%r3869, %r3854, %r3854, 21;
	xor.b32  	%r3870, %r3868, %r3869;
	shf.l.wrap.b32 	%r3871, %r3854, %r3854, 7;
	xor.b32  	%r3872, %r3870, %r3871;
	add.s32 	%r3873, %r3872, %r2873;
	add.s32 	%r3874, %r3873, %r3867;
	add.s32 	%r3875, %r3874, %r3779;
	add.s32 	%r3876, %r3875, -2132889090;
	add.s32 	%r3877, %r3863, %r3858;
	add.s32 	%r3878, %r3877, %r3876;
	add.s32 	%r3879, %r3876, %r3778;
	or.b32  	%r3880, %r3828, %r3853;
	and.b32  	%r3881, %r3880, %r3878;
	and.b32  	%r3882, %r3828, %r3853;
	or.b32  	%r3883, %r3881, %r3882;
	shf.l.wrap.b32 	%r3884, %r3878, %r3878, 30;
	shf.l.wrap.b32 	%r3885, %r3878, %r3878, 19;
	xor.b32  	%r3886, %r3885, %r3884;
	shf.l.wrap.b32 	%r3887, %r3878, %r3878, 10;
	xor.b32  	%r3888, %r3886, %r3887;
	and.b32  	%r3889, %r3854, %r3879;
	not.b32 	%r3890, %r3879;
	and.b32  	%r3891, %r3829, %r3890;
	or.b32  	%r3892, %r3891, %r3889;
	shf.l.wrap.b32 	%r3893, %r3879, %r3879, 26;
	shf.l.wrap.b32 	%r3894, %r3879, %r3879, 21;
	xor.b32  	%r3895, %r3893, %r3894;
	shf.l.wrap.b32 	%r3896, %r3879, %r3879, 7;
	xor.b32  	%r3897, %r3895, %r3896;
	add.s32 	%r3898, %r3897, %r2889;
	add.s32 	%r3899, %r3898, %r3892;
	add.s32 	%r3900, %r3899, %r3804;
	add.s32 	%r3901, %r3900, -1680079193;
	add.s32 	%r3902, %r3888, %r3883;
	add.s32 	%r3903, %r3902, %r3901;
	add.s32 	%r3904, %r3901, %r3803;
	or.b32  	%r3905, %r3853, %r3878;
	and.b32  	%r3906, %r3905, %r3903;
	and.b32  	%r3907, %r3853, %r3878;
	or.b32  	%r3908, %r3906, %r3907;
	shf.l.wrap.b32 	%r3909, %r3903, %r3903, 30;
	shf.l.wrap.b32 	%r3910, %r3903, %r3903, 19;
	xor.b32  	%r3911, %r3910, %r3909;
	shf.l.wrap.b32 	%r3912, %r3903, %r3903, 10;
	xor.b32  	%r3913, %r3911, %r3912;
	and.b32  	%r3914, %r3879, %r3904;
	not.b32 	%r3915, %r3904;
	and.b32  	%r3916, %r3854, %r3915;
	or.b32  	%r3917, %r3916, %r3914;
	shf.l.wrap.b32 	%r3918, %r3904, %r3904, 26;
	shf.l.wrap.b32 	%r3919, %r3904, %r3904, 21;
	xor.b32  	%r3920, %r3918, %r3919;
	shf.l.wrap.b32 	%r3921, %r3904, %r3904, 7;
	xor.b32  	%r3922, %r3920, %r3921;
	add.s32 	%r3923, %r3922, %r2897;
	add.s32 	%r3924, %r3923, %r3917;
	add.s32 	%r3925, %r3924, %r3829;
	add.s32 	%r3926, %r3925, -1046744716;
	add.s32 	%r3927, %r3913, %r3908;
	add.s32 	%r3928, %r3927, %r3926;
	add.s32 	%r3929, %r3926, %r3828;
	or.b32  	%r3930, %r3878, %r3903;
	and.b32  	%r3931, %r3930, %r3928;
	and.b32  	%r3932, %r3878, %r3903;
	or.b32  	%r3933, %r3931, %r3932;
	shf.l.wrap.b32 	%r3934, %r3928, %r3928, 30;
	shf.l.wrap.b32 	%r3935, %r3928, %r3928, 19;
	xor.b32  	%r3936, %r3935, %r3934;
	shf.l.wrap.b32 	%r3937, %r3928, %r3928, 10;
	xor.b32  	%r3938, %r3936, %r3937;
	and.b32  	%r3939, %r3904, %r3929;
	not.b32 	%r3940, %r3929;
	and.b32  	%r3941, %r3879, %r3940;
	or.b32  	%r3942, %r3941, %r3939;
	shf.l.wrap.b32 	%r3943, %r3929, %r3929, 26;
	shf.l.wrap.b32 	%r3944, %r3929, %r3929, 21;
	xor.b32  	%r3945, %r3943, %r3944;
	shf.l.wrap.b32 	%r3946, %r3929, %r3929, 7;
	xor.b32  	%r3947, %r3945, %r3946;
	add.s32 	%r3948, %r3947, %r2910;
	add.s32 	%r3949, %r3948, %r3942;
	add.s32 	%r3950, %r3949, %r3854;
	add.s32 	%r3951, %r3950, -459576895;
	add.s32 	%r3952, %r3938, %r3933;
	add.s32 	%r3953, %r3952, %r3951;
	add.s32 	%r3954, %r3951, %r3853;
	or.b32  	%r3955, %r3903, %r3928;
	and.b32  	%r3956, %r3955, %r3953;
	and.b32  	%r3957, %r3903, %r3928;
	or.b32  	%r3958, %r3956, %r3957;
	shf.l.wrap.b32 	%r3959, %r3953, %r3953, 30;
	shf.l.wrap.b32 	%r3960, %r3953, %r3953, 19;
	xor.b32  	%r3961, %r3960, %r3959;
	shf.l.wrap.b32 	%r3962, %r3953, %r3953, 10;
	xor.b32  	%r3963, %r3961, %r3962;
	and.b32  	%r3964, %r3929, %r3954;
	not.b32 	%r3965, %r3954;
	and.b32  	%r3966, %r3904, %r3965;
	or.b32  	%r3967, %r3966, %r3964;
	shf.l.wrap.b32 	%r3968, %r3954, %r3954, 26;
	shf.l.wrap.b32 	%r3969, %r3954, %r3954, 21;
	xor.b32  	%r3970, %r3968, %r3969;
	shf.l.wrap.b32 	%r3971, %r3954, %r3954, 7;
	xor.b32  	%r3972, %r3970, %r3971;
	add.s32 	%r3973, %r3972, %r2923;
	add.s32 	%r3974, %r3973, %r3967;
	add.s32 	%r3975, %r3974, %r3879;
	add.s32 	%r3976, %r3975, -272742522;
	add.s32 	%r3977, %r3963, %r3958;
	add.s32 	%r3978, %r3977, %r3976;
	add.s32 	%r3979, %r3976, %r3878;
	or.b32  	%r3980, %r3928, %r3953;
	and.b32  	%r3981, %r3980, %r3978;
	and.b32  	%r3982, %r3928, %r3953;
	or.b32  	%r3983, %r3981, %r3982;
	shf.l.wrap.b32 	%r3984, %r3978, %r3978, 30;
	shf.l.wrap.b32 	%r3985, %r3978, %r3978, 19;
	xor.b32  	%r3986, %r3985, %r3984;
	shf.l.wrap.b32 	%r3987, %r3978, %r3978, 10;
	xor.b32  	%r3988, %r3986, %r3987;
	and.b32  	%r3989, %r3954, %r3979;
	not.b32 	%r3990, %r3979;
	and.b32  	%r3991, %r3929, %r3990;
	or.b32  	%r3992, %r3991, %r3989;
	shf.l.wrap.b32 	%r3993, %r3979, %r3979, 26;
	shf.l.wrap.b32 	%r3994, %r3979, %r3979, 21;
	xor.b32  	%r3995, %r3993, %r3994;
	shf.l.wrap.b32 	%r3996, %r3979, %r3979, 7;
	xor.b32  	%r3997, %r3995, %r3996;
	add.s32 	%r3998, %r3997, %r2936;
	add.s32 	%r3999, %r3998, %r3992;
	add.s32 	%r4000, %r3999, %r3904;
	add.s32 	%r4001, %r4000, 264347078;
	add.s32 	%r4002, %r3988, %r3983;
	add.s32 	%r4003, %r4002, %r4001;
	add.s32 	%r4004, %r4001, %r3903;
	or.b32  	%r4005, %r3953, %r3978;
	and.b32  	%r4006, %r4005, %r4003;
	and.b32  	%r4007, %r3953, %r3978;
	or.b32  	%r4008, %r4006, %r4007;
	shf.l.wrap.b32 	%r4009, %r4003, %r4003, 30;
	shf.l.wrap.b32 	%r4010, %r4003, %r4003, 19;
	xor.b32  	%r4011, %r4010, %r4009;
	shf.l.wrap.b32 	%r4012, %r4003, %r4003, 10;
	xor.b32  	%r4013, %r4011, %r4012;
	and.b32  	%r4014, %r3979, %r4004;
	not.b32 	%r4015, %r4004;
	and.b32  	%r4016, %r3954, %r4015;
	or.b32  	%r4017, %r4016, %r4014;
	shf.l.wrap.b32 	%r4018, %r4004, %r4004, 26;
	shf.l.wrap.b32 	%r4019, %r4004, %r4004, 21;
	xor.b32  	%r4020, %r4018, %r4019;
	shf.l.wrap.b32 	%r4021, %r4004, %r4004, 7;
	xor.b32  	%r4022, %r4020, %r4021;
	add.s32 	%r4023, %r4022, %r2949;
	add.s32 	%r4024, %r4023, %r4017;
	add.s32 	%r4025, %r4024, %r3929;
	add.s32 	%r4026, %r4025, 604807628;
	add.s32 	%r4027, %r4013, %r4008;
	add.s32 	%r4028, %r4027, %r4026;
	add.s32 	%r4029, %r4026, %r3928;
	or.b32  	%r4030, %r3978, %r4003;
	and.b32  	%r4031, %r4030, %r4028;
	and.b32  	%r4032, %r3978, %r4003;
	or.b32  	%r4033, %r4031, %r4032;
	shf.l.wrap.b32 	%r4034, %r4028, %r4028, 30;
	shf.l.wrap.b32 	%r4035, %r4028, %r4028, 19;
	xor.b32  	%r4036, %r4035, %r4034;
	shf.l.wrap.b32 	%r4037, %r4028, %r4028, 10;
	xor.b32  	%r4038, %r4036, %r4037;
	and.b32  	%r4039, %r4004, %r4029;
	not.b32 	%r4040, %r4029;
	and.b32  	%r4041, %r3979, %r4040;
	or.b32  	%r4042, %r4041, %r4039;
	shf.l.wrap.b32 	%r4043, %r4029, %r4029, 26;
	shf.l.wrap.b32 	%r4044, %r4029, %r4029, 21;
	xor.b32  	%r4045, %r4043, %r4044;
	shf.l.wrap.b32 	%r4046, %r4029, %r4029, 7;
	xor.b32  	%r4047, %r4045, %r4046;
	add.s32 	%r4048, %r4047, %r2962;
	add.s32 	%r4049, %r4048, %r4042;
	add.s32 	%r4050, %r4049, %r3954;
	add.s32 	%r4051, %r4050, 770255983;
	add.s32 	%r4052, %r4038, %r4033;
	add.s32 	%r4053, %r4052, %r4051;
	add.s32 	%r4054, %r4051, %r3953;
	or.b32  	%r4055, %r4003, %r4028;
	and.b32  	%r4056, %r4055, %r4053;
	and.b32  	%r4057, %r4003, %r4028;
	or.b32  	%r4058, %r4056, %r4057;
	shf.l.wrap.b32 	%r4059, %r4053, %r4053, 30;
	shf.l.wrap.b32 	%r4060, %r4053, %r4053, 19;
	xor.b32  	%r4061, %r4060, %r4059;
	shf.l.wrap.b32 	%r4062, %r4053, %r4053, 10;
	xor.b32  	%r4063, %r4061, %r4062;
	and.b32  	%r4064, %r4029, %r4054;
	not.b32 	%r4065, %r4054;
	and.b32  	%r4066, %r4004, %r4065;
	or.b32  	%r4067, %r4066, %r4064;
	shf.l.wrap.b32 	%r4068, %r4054, %r4054, 26;
	shf.l.wrap.b32 	%r4069, %r4054, %r4054, 21;
	xor.b32  	%r4070, %r4068, %r4069;
	shf.l.wrap.b32 	%r4071, %r4054, %r4054, 7;
	xor.b32  	%r4072, %r4070, %r4071;
	add.s32 	%r4073, %r4072, %r2975;
	add.s32 	%r4074, %r4073, %r4067;
	add.s32 	%r4075, %r4074, %r3979;
	add.s32 	%r4076, %r4075, 1249150122;
	add.s32 	%r4077, %r4063, %r4058;
	add.s32 	%r4078, %r4077, %r4076;
	add.s32 	%r4079, %r4076, %r3978;
	or.b32  	%r4080, %r4028, %r4053;
	and.b32  	%r4081, %r4080, %r4078;
	and.b32  	%r4082, %r4028, %r4053;
	or.b32  	%r4083, %r4081, %r4082;
	shf.l.wrap.b32 	%r4084, %r4078, %r4078, 30;
	shf.l.wrap.b32 	%r4085, %r4078, %r4078, 19;
	xor.b32  	%r4086, %r4085, %r4084;
	shf.l.wrap.b32 	%r4087, %r4078, %r4078, 10;
	xor.b32  	%r4088, %r4086, %r4087;
	and.b32  	%r4089, %r4054, %r4079;
	not.b32 	%r4090, %r4079;
	and.b32  	%r4091, %r4029, %r4090;
	or.b32  	%r4092, %r4091, %r4089;
	shf.l.wrap.b32 	%r4093, %r4079, %r4079, 26;
	shf.l.wrap.b32 	%r4094, %r4079, %r4079, 21;
	xor.b32  	%r4095, %r4093, %r4094;
	shf.l.wrap.b32 	%r4096, %r4079, %r4079, 7;
	xor.b32  	%r4097, %r4095, %r4096;
	add.s32 	%r4098, %r4097, %r2988;
	add.s32 	%r4099, %r4098, %r4092;
	add.s32 	%r4100, %r4099, %r4004;
	add.s32 	%r4101, %r4100, 1555081692;
	add.s32 	%r4102, %r4088, %r4083;
	add.s32 	%r4103, %r4102, %r4101;
	add.s32 	%r4104, %r4101, %r4003;
	or.b32  	%r4105, %r4053, %r4078;
	and.b32  	%r4106, %r4105, %r4103;
	and.b32  	%r4107, %r4053, %r4078;
	or.b32  	%r4108, %r4106, %r4107;
	shf.l.wrap.b32 	%r4109, %r4103, %r4103, 30;
	shf.l.wrap.b32 	%r4110, %r4103, %r4103, 19;
	xor.b32  	%r4111, %r4110, %r4109;
	shf.l.wrap.b32 	%r4112, %r4103, %r4103, 10;
	xor.b32  	%r4113, %r4111, %r4112;
	and.b32  	%r4114, %r4079, %r4104;
	not.b32 	%r4115, %r4104;
	and.b32  	%r4116, %r4054, %r4115;
	or.b32  	%r4117, %r4116, %r4114;
	shf.l.wrap.b32 	%r4118, %r4104, %r4104, 26;
	shf.l.wrap.b32 	%r4119, %r4104, %r4104, 21;
	xor.b32  	%r4120, %r4118, %r4119;
	shf.l.wrap.b32 	%r4121, %r4104, %r4104, 7;
	xor.b32  	%r4122, %r4120, %r4121;
	add.s32 	%r4123, %r4122, %r3001;
	add.s32 	%r4124, %r4123, %r4117;
	add.s32 	%r4125, %r4124, %r4029;
	add.s32 	%r4126, %r4125, 1996064986;
	add.s32 	%r4127, %r4113, %r4108;
	add.s32 	%r4128, %r4127, %r4126;
	add.s32 	%r4129, %r4126, %r4028;
	or.b32  	%r4130, %r4078, %r4103;
	and.b32  	%r4131, %r4130, %r4128;
	and.b32  	%r4132, %r4078, %r4103;
	or.b32  	%r4133, %r4131, %r4132;
	shf.l.wrap.b32 	%r4134, %r4128, %r4128, 30;
	shf.l.wrap.b32 	%r4135, %r4128, %r4128, 19;
	xor.b32  	%r4136, %r4135, %r4134;
	shf.l.wrap.b32 	%r4137, %r4128, %r4128, 10;
	xor.b32  	%r4138, %r4136, %r4137;
	and.b32  	%r4139, %r4104, %r4129;
	not.b32 	%r4140, %r4129;
	and.b32  	%r4141, %r4079, %r4140;
	or.b32  	%r4142, %r4141, %r4139;
	shf.l.wrap.b32 	%r4143, %r4129, %r4129, 26;
	shf.l.wrap.b32 	%r4144, %r4129, %r4129, 21;
	xor.b32  	%r4145, %r4143, %r4144;
	shf.l.wrap.b32 	%r4146, %r4129, %r4129, 7;
	xor.b32  	%r4147, %r4145, %r4146;
	add.s32 	%r4148, %r4147, %r3014;
	add.s32 	%r4149, %r4148, %r4142;
	add.s32 	%r4150, %r4149, %r4054;
	add.s32 	%r4151, %r4150, -1740746414;
	add.s32 	%r4152, %r4138, %r4133;
	add.s32 	%r4153, %r4152, %r4151;
	add.s32 	%r4154, %r4151, %r4053;
	or.b32  	%r4155, %r4103, %r4128;
	and.b32  	%r4156, %r4155, %r4153;
	and.b32  	%r4157, %r4103, %r4128;
	or.b32  	%r4158, %r4156, %r4157;
	shf.l.wrap.b32 	%r4159, %r4153, %r4153, 30;
	shf.l.wrap.b32 	%r4160, %r4153, %r4153, 19;
	xor.b32  	%r4161, %r4160, %r4159;
	shf.l.wrap.b32 	%r4162, %r4153, %r4153, 10;
	xor.b32  	%r4163, %r4161, %r4162;
	and.b32  	%r4164, %r4129, %r4154;
	not.b32 	%r4165, %r4154;
	and.b32  	%r4166, %r4104, %r4165;
	or.b32  	%r4167, %r4166, %r4164;
	shf.l.wrap.b32 	%r4168, %r4154, %r4154, 26;
	shf.l.wrap.b32 	%r4169, %r4154, %r4154, 21;
	xor.b32  	%r4170, %r4168, %r4169;
	shf.l.wrap.b32 	%r4171, %r4154, %r4154, 7;
	xor.b32  	%r4172, %r4170, %r4171;
	add.s32 	%r4173, %r4172, %r3027;
	add.s32 	%r4174, %r4173, %r4167;
	add.s32 	%r4175, %r4174, %r4079;
	add.s32 	%r4176, %r4175, -1473132947;
	add.s32 	%r4177, %r4163, %r4158;
	add.s32 	%r4178, %r4177, %r4176;
	add.s32 	%r4179, %r4176, %r4078;
	or.b32  	%r4180, %r4128, %r4153;
	and.b32  	%r4181, %r4180, %r4178;
	and.b32  	%r4182, %r4128, %r4153;
	or.b32  	%r4183, %r4181, %r4182;
	shf.l.wrap.b32 	%r4184, %r4178, %r4178, 30;
	shf.l.wrap.b32 	%r4185, %r4178, %r4178, 19;
	xor.b32  	%r4186, %r4185, %r4184;
	shf.l.wrap.b32 	%r4187, %r4178, %r4178, 10;
	xor.b32  	%r4188, %r4186, %r4187;
	and.b32  	%r4189, %r4154, %r4179;
	not.b32 	%r4190, %r4179;
	and.b32  	%r4191, %r4129, %r4190;
	or.b32  	%r4192, %r4191, %r4189;
	shf.l.wrap.b32 	%r4193, %r4179, %r4179, 26;
	shf.l.wrap.b32 	%r4194, %r4179, %r4179, 21;
	xor.b32  	%r4195, %r4193, %r4194;
	shf.l.wrap.b32 	%r4196, %r4179, %r4179, 7;
	xor.b32  	%r4197, %r4195, %r4196;
	add.s32 	%r4198, %r4197, %r3040;
	add.s32 	%r4199, %r4198, %r4192;
	add.s32 	%r4200, %r4199, %r4104;
	add.s32 	%r4201, %r4200, -1341970488;
	add.s32 	%r4202, %r4188, %r4183;
	add.s32 	%r4203, %r4202, %r4201;
	add.s32 	%r4204, %r4201, %r4103;
	or.b32  	%r4205, %r4153, %r4178;
	and.b32  	%r4206, %r4205, %r4203;
	and.b32  	%r4207, %r4153, %r4178;
	or.b32  	%r4208, %r4206, %r4207;
	shf.l.wrap.b32 	%r4209, %r4203, %r4203, 30;
	shf.l.wrap.b32 	%r4210, %r4203, %r4203, 19;
	xor.b32  	%r4211, %r4210, %r4209;
	shf.l.wrap.b32 	%r4212, %r4203, %r4203, 10;
	xor.b32  	%r4213, %r4211, %r4212;
	and.b32  	%r4214, %r4179, %r4204;
	not.b32 	%r4215, %r4204;
	and.b32  	%r4216, %r4154, %r4215;
	or.b32  	%r4217, %r4216, %r4214;
	shf.l.wrap.b32 	%r4218, %r4204, %r4204, 26;
	shf.l.wrap.b32 	%r4219, %r4204, %r4204, 21;
	xor.b32  	%r4220, %r4218, %r4219;
	shf.l.wrap.b32 	%r4221, %r4204, %r4204, 7;
	xor.b32  	%r4222, %r4220, %r4221;
	add.s32 	%r4223, %r4222, %r3053;
	add.s32 	%r4224, %r4223, %r4217;
	add.s32 	%r4225, %r4224, %r4129;
	add.s32 	%r4226, %r4225, -1084653625;
	add.s32 	%r4227, %r4213, %r4208;
	add.s32 	%r4228, %r4227, %r4226;
	add.s32 	%r4229, %r4226, %r4128;
	or.b32  	%r4230, %r4178, %r4203;
	and.b32  	%r4231, %r4230, %r4228;
	and.b32  	%r4232, %r4178, %r4203;
	or.b32  	%r4233, %r4231, %r4232;
	shf.l.wrap.b32 	%r4234, %r4228, %r4228, 30;
	shf.l.wrap.b32 	%r4235, %r4228, %r4228, 19;
	xor.b32  	%r4236, %r4235, %r4234;
	shf.l.wrap.b32 	%r4237, %r4228, %r4228, 10;
	xor.b32  	%r4238, %r4236, %r4237;
	and.b32  	%r4239, %r4204, %r4229;
	not.b32 	%r4240, %r4229;
	and.b32  	%r4241, %r4179, %r4240;
	or.b32  	%r4242, %r4241, %r4239;
	shf.l.wrap.b32 	%r4243, %r4229, %r4229, 26;
	shf.l.wrap.b32 	%r4244, %r4229, %r4229, 21;
	xor.b32  	%r4245, %r4243, %r4244;
	shf.l.wrap.b32 	%r4246, %r4229, %r4229, 7;
	xor.b32  	%r4247, %r4245, %r4246;
	add.s32 	%r4248, %r4247, %r3066;
	add.s32 	%r4249, %r4248, %r4242;
	add.s32 	%r4250, %r4249, %r4154;
	add.s32 	%r4251, %r4250, -958395405;
	add.s32 	%r4252, %r4238, %r4233;
	add.s32 	%r4253, %r4252, %r4251;
	add.s32 	%r4254, %r4251, %r4153;
	or.b32  	%r4255, %r4203, %r4228;
	and.b32  	%r4256, %r4255, %r4253;
	and.b32  	%r4257, %r4203, %r4228;
	or.b32  	%r4258, %r4256, %r4257;
	shf.l.wrap.b32 	%r4259, %r4253, %r4253, 30;
	shf.l.wrap.b32 	%r4260, %r4253, %r4253, 19;
	xor.b32  	%r4261, %r4260, %r4259;
	shf.l.wrap.b32 	%r4262, %r4253, %r4253, 10;
	xor.b32  	%r4263, %r4261, %r4262;
	and.b32  	%r4264, %r4229, %r4254;
	not.b32 	%r4265, %r4254;
	and.b32  	%r4266, %r4204, %r4265;
	or.b32  	%r4267, %r4266, %r4264;
	shf.l.wrap.b32 	%r4268, %r4254, %r4254, 26;
	shf.l.wrap.b32 	%r4269, %r4254, %r4254, 21;
	xor.b32  	%r4270, %r4268, %r4269;
	shf.l.wrap.b32 	%r4271, %r4254, %r4254, 7;
	xor.b32  	%r4272, %r4270, %r4271;
	add.s32 	%r4273, %r4272, %r3079;
	add.s32 	%r4274, %r4273, %r4267;
	add.s32 	%r4275, %r4274, %r4179;
	add.s32 	%r4276, %r4275, -710438585;
	add.s32 	%r4277, %r4263, %r4258;
	add.s32 	%r4278, %r4277, %r4276;
	add.s32 	%r4279, %r4276, %r4178;
	or.b32  	%r4280, %r4228, %r4253;
	and.b32  	%r4281, %r4280, %r4278;
	and.b32  	%r4282, %r4228, %r4253;
	or.b32  	%r4283, %r4281, %r4282;
	shf.l.wrap.b32 	%r4284, %r4278, %r4278, 30;
	shf.l.wrap.b32 	%r4285, %r4278, %r4278, 19;
	xor.b32  	%r4286, %r4285, %r4284;
	shf.l.wrap.b32 	%r4287, %r4278, %r4278, 10;
	xor.b32  	%r4288, %r4286, %r4287;
	and.b32  	%r4289, %r4254, %r4279;
	not.b32 	%r4290, %r4279;
	and.b32  	%r4291, %r4229, %r4290;
	or.b32  	%r4292, %r4291, %r4289;
	shf.l.wrap.b32 	%r4293, %r4279, %r4279, 26;
	shf.l.wrap.b32 	%r4294, %r4279, %r4279, 21;
	xor.b32  	%r4295, %r4293, %r4294;
	shf.l.wrap.b32 	%r4296, %r4279, %r4279, 7;
	xor.b32  	%r4297, %r4295, %r4296;
	add.s32 	%r4298, %r4297, %r3092;
	add.s32 	%r4299, %r4298, %r4292;
	add.s32 	%r4300, %r4299, %r4204;
	add.s32 	%r4301, %r4300, 113926993;
	add.s32 	%r4302, %r4288, %r4283;
	add.s32 	%r4303, %r4302, %r4301;
	add.s32 	%r4304, %r4301, %r4203;
	or.b32  	%r4305, %r4253, %r4278;
	and.b32  	%r4306, %r4305, %r4303;
	and.b32  	%r4307, %r4253, %r4278;
	or.b32  	%r4308, %r4306, %r4307;
	shf.l.wrap.b32 	%r4309, %r4303, %r4303, 30;
	shf.l.wrap.b32 	%r4310, %r4303, %r4303, 19;
	xor.b32  	%r4311, %r4310, %r4309;
	shf.l.wrap.b32 	%r4312, %r4303, %r4303, 10;
	xor.b32  	%r4313, %r4311, %r4312;
	and.b32  	%r4314, %r4279, %r4304;
	not.b32 	%r4315, %r4304;
	and.b32  	%r4316, %r4254, %r4315;
	or.b32  	%r4317, %r4316, %r4314;
	shf.l.wrap.b32 	%r4318, %r4304, %r4304, 26;
	shf.l.wrap.b32 	%r4319, %r4304, %r4304, 21;
	xor.b32  	%r4320, %r4318, %r4319;
	shf.l.wrap.b32 	%r4321, %r4304, %r4304, 7;
	xor.b32  	%r4322, %r4320, %r4321;
	add.s32 	%r4323, %r4322, %r3105;
	add.s32 	%r4324, %r4323, %r4317;
	add.s32 	%r4325, %r4324, %r4229;
	add.s32 	%r4326, %r4325, 338241895;
	add.s32 	%r4327, %r4313, %r4308;
	add.s32 	%r4328, %r4327, %r4326;
	add.s32 	%r4329, %r4326, %r4228;
	or.b32  	%r4330, %r4278, %r4303;
	and.b32  	%r4331, %r4330, %r4328;
	and.b32  	%r4332, %r4278, %r4303;
	or.b32  	%r4333, %r4331, %r4332;
	shf.l.wrap.b32 	%r4334, %r4328, %r4328, 30;
	shf.l.wrap.b32 	%r4335, %r4328, %r4328, 19;
	xor.b32  	%r4336, %r4335, %r4334;
	shf.l.wrap.b32 	%r4337, %r4328, %r4328, 10;
	xor.b32  	%r4338, %r4336, %r4337;
	and.b32  	%r4339, %r4304, %r4329;
	not.b32 	%r4340, %r4329;
	and.b32  	%r4341, %r4279, %r4340;
	or.b32  	%r4342, %r4341, %r4339;
	shf.l.wrap.b32 	%r4343, %r4329, %r4329, 26;
	shf.l.wrap.b32 	%r4344, %r4329, %r4329, 21;
	xor.b32  	%r4345, %r4343, %r4344;
	shf.l.wrap.b32 	%r4346, %r4329, %r4329, 7;
	xor.b32  	%r4347, %r4345, %r4346;
	add.s32 	%r4348, %r4347, %r3118;
	add.s32 	%r4349, %r4348, %r4342;
	add.s32 	%r4350, %r4349, %r4254;
	add.s32 	%r4351, %r4350, 666307205;
	add.s32 	%r4352, %r4338, %r4333;
	add.s32 	%r4353, %r4352, %r4351;
	add.s32 	%r4354, %r4351, %r4253;
	or.b32  	%r4355, %r4303, %r4328;
	and.b32  	%r4356, %r4355, %r4353;
	and.b32  	%r4357, %r4303, %r4328;
	or.b32  	%r4358, %r4356, %r4357;
	shf.l.wrap.b32 	%r4359, %r4353, %r4353, 30;
	shf.l.wrap.b32 	%r4360, %r4353, %r4353, 19;
	xor.b32  	%r4361, %r4360, %r4359;
	shf.l.wrap.b32 	%r4362, %r4353, %r4353, 10;
	xor.b32  	%r4363, %r4361, %r4362;
	and.b32  	%r4364, %r4329, %r4354;
	not.b32 	%r4365, %r4354;
	and.b32  	%r4366, %r4304, %r4365;
	or.b32  	%r4367, %r4366, %r4364;
	shf.l.wrap.b32 	%r4368, %r4354, %r4354, 26;
	shf.l.wrap.b32 	%r4369, %r4354, %r4354, 21;
	xor.b32  	%r4370, %r4368, %r4369;
	shf.l.wrap.b32 	%r4371, %r4354, %r4354, 7;
	xor.b32  	%r4372, %r4370, %r4371;
	add.s32 	%r4373, %r4372, %r3131;
	add.s32 	%r4374, %r4373, %r4367;
	add.s32 	%r4375, %r4374, %r4279;
	add.s32 	%r4376, %r4375, 773529912;
	add.s32 	%r4377, %r4363, %r4358;
	add.s32 	%r4378, %r4377, %r4376;
	add.s32 	%r4379, %r4376, %r4278;
	or.b32  	%r4380, %r4328, %r4353;
	and.b32  	%r4381, %r4380, %r4378;
	and.b32  	%r4382, %r4328, %r4353;
	or.b32  	%r4383, %r4381, %r4382;
	shf.l.wrap.b32 	%r4384, %r4378, %r4378, 30;
	shf.l.wrap.b32 	%r4385, %r4378, %r4378, 19;
	xor.b32  	%r4386, %r4385, %r4384;
	shf.l.wrap.b32 	%r4387, %r4378, %r4378, 10;
	xor.b32  	%r4388, %r4386, %r4387;
	and.b32  	%r4389, %r4354, %r4379;
	not.b32 	%r4390, %r4379;
	and.b32  	%r4391, %r4329, %r4390;
	or.b32  	%r4392, %r4391, %r4389;
	shf.l.wrap.b32 	%r4393, %r4379, %r4379, 26;
	shf.l.wrap.b32 	%r4394, %r4379, %r4379, 21;
	xor.b32  	%r4395, %r4393, %r4394;
	shf.l.wrap.b32 	%r4396, %r4379, %r4379, 7;
	xor.b32  	%r4397, %r4395, %r4396;
	add.s32 	%r4398, %r4397, %r3144;
	add.s32 	%r4399, %r4398, %r4392;
	add.s32 	%r4400, %r4399, %r4304;
	add.s32 	%r4401, %r4400, 1294757372;
	add.s32 	%r4402, %r4388, %r4383;
	add.s32 	%r4403, %r4402, %r4401;
	add.s32 	%r4404, %r4401, %r4303;
	or.b32  	%r4405, %r4353, %r4378;
	and.b32  	%r4406, %r4405, %r4403;
	and.b32  	%r4407, %r4353, %r4378;
	or.b32  	%r4408, %r4406, %r4407;
	shf.l.wrap.b32 	%r4409, %r4403, %r4403, 30;
	shf.l.wrap.b32 	%r4410, %r4403, %r4403, 19;
	xor.b32  	%r4411, %r4410, %r4409;
	shf.l.wrap.b32 	%r4412, %r4403, %r4403, 10;
	xor.b32  	%r4413, %r4411, %r4412;
	and.b32  	%r4414, %r4379, %r4404;
	not.b32 	%r4415, %r4404;
	and.b32  	%r4416, %r4354, %r4415;
	or.b32  	%r4417, %r4416, %r4414;
	shf.l.wrap.b32 	%r4418, %r4404, %r4404, 26;
	shf.l.wrap.b32 	%r4419, %r4404, %r4404, 21;
	xor.b32  	%r4420, %r4418, %r4419;
	shf.l.wrap.b32 	%r4421, %r4404, %r4404, 7;
	xor.b32  	%r4422, %r4420, %r4421;
	add.s32 	%r4423, %r4422, %r3157;
	add.s32 	%r4424, %r4423, %r4417;
	add.s32 	%r4425, %r4424, %r4329;
	add.s32 	%r4426, %r4425, 1396182291;
	add.s32 	%r4427, %r4413, %r4408;
	add.s32 	%r4428, %r4427, %r4426;
	add.s32 	%r4429, %r4426, %r4328;
	or.b32  	%r4430, %r4378, %r4403;
	and.b32  	%r4431, %r4430, %r4428;
	and.b32  	%r4432, %r4378, %r4403;
	or.b32  	%r4433, %r4431, %r4432;
	shf.l.wrap.b32 	%r4434, %r4428, %r4428, 30;
	shf.l.wrap.b32 	%r4435, %r4428, %r4428, 19;
	xor.b32  	%r4436, %r4435, %r4434;
	shf.l.wrap.b32 	%r4437, %r4428, %r4428, 10;
	xor.b32  	%r4438, %r4436, %r4437;
	and.b32  	%r4439, %r4404, %r4429;
	not.b32 	%r4440, %r4429;
	and.b32  	%r4441, %r4379, %r4440;
	or.b32  	%r4442, %r4441, %r4439;
	shf.l.wrap.b32 	%r4443, %r4429, %r4429, 26;
	shf.l.wrap.b32 	%r4444, %r4429, %r4429, 21;
	xor.b32  	%r4445, %r4443, %r4444;
	shf.l.wrap.b32 	%r4446, %r4429, %r4429, 7;
	xor.b32  	%r4447, %r4445, %r4446;
	add.s32 	%r4448, %r4447, %r3170;
	add.s32 	%r4449, %r4448, %r4442;
	add.s32 	%r4450, %r4449, %r4354;
	add.s32 	%r4451, %r4450, 1695183700;
	add.s32 	%r4452, %r4438, %r4433;
	add.s32 	%r4453, %r4452, %r4451;
	add.s32 	%r4454, %r4451, %r4353;
	or.b32  	%r4455, %r4403, %r4428;
	and.b32  	%r4456, %r4455, %r4453;
	and.b32  	%r4457, %r4403, %r4428;
	or.b32  	%r4458, %r4456, %r4457;
	shf.l.wrap.b32 	%r4459, %r4453, %r4453, 30;
	shf.l.wrap.b32 	%r4460, %r4453, %r4453, 19;
	xor.b32  	%r4461, %r4460, %r4459;
	shf.l.wrap.b32 	%r4462, %r4453, %r4453, 10;
	xor.b32  	%r4463, %r4461, %r4462;
	and.b32  	%r4464, %r4429, %r4454;
	not.b32 	%r4465, %r4454;
	and.b32  	%r4466, %r4404, %r4465;
	or.b32  	%r4467, %r4466, %r4464;
	shf.l.wrap.b32 	%r4468, %r4454, %r4454, 26;
	shf.l.wrap.b32 	%r4469, %r4454, %r4454, 21;
	xor.b32  	%r4470, %r4468, %r4469;
	shf.l.wrap.b32 	%r4471, %r4454, %r4454, 7;
	xor.b32  	%r4472, %r4470, %r4471;
	add.s32 	%r4473, %r4472, %r3183;
	add.s32 	%r4474, %r4473, %r4467;
	add.s32 	%r4475, %r4474, %r4379;
	add.s32 	%r4476, %r4475, 1986661051;
	add.s32 	%r4477, %r4463, %r4458;
	add.s32 	%r4478, %r4477, %r4476;
	add.s32 	%r4479, %r4476, %r4378;
	or.b32  	%r4480, %r4428, %r4453;
	and.b32  	%r4481, %r4480, %r4478;
	and.b32  	%r4482, %r4428, %r4453;
	or.b32  	%r4483, %r4481, %r4482;
	shf.l.wrap.b32 	%r4484, %r4478, %r4478, 30;
	shf.l.wrap.b32 	%r4485, %r4478, %r4478, 19;
	xor.b32  	%r4486, %r4485, %r4484;
	shf.l.wrap.b32 	%r4487, %r4478, %r4478, 10;
	xor.b32  	%r4488, %r4486, %r4487;
	and.b32  	%r4489, %r4454, %r4479;
	not.b32 	%r4490, %r4479;
	and.b32  	%r4491, %r4429, %r4490;
	or.b32  	%r4492, %r4491, %r4489;
	shf.l.wrap.b32 	%r4493, %r4479, %r4479, 26;
	shf.l.wrap.b32 	%r4494, %r4479, %r4479, 21;
	xor.b32  	%r4495, %r4493, %r4494;
	shf.l.wrap.b32 	%r4496, %r4479, %r4479, 7;
	xor.b32  	%r4497, %r4495, %r4496;
	add.s32 	%r4498, %r4497, %r3196;
	add.s32 	%r4499, %r4498, %r4492;
	add.s32 	%r4500, %r4499, %r4404;
	add.s32 	%r4501, %r4500, -2117940946;
	add.s32 	%r4502, %r4488, %r4483;
	add.s32 	%r4503, %r4502, %r4501;
	add.s32 	%r4504, %r4501, %r4403;
	or.b32  	%r4505, %r4453, %r4478;
	and.b32  	%r4506, %r4505, %r4503;
	and.b32  	%r4507, %r4453, %r4478;
	or.b32  	%r4508, %r4506, %r4507;
	shf.l.wrap.b32 	%r4509, %r4503, %r4503, 30;
	shf.l.wrap.b32 	%r4510, %r4503, %r4503, 19;
	xor.b32  	%r4511, %r4510, %r4509;
	shf.l.wrap.b32 	%r4512, %r4503, %r4503, 10;
	xor.b32  	%r4513, %r4511, %r4512;
	and.b32  	%r4514, %r4479, %r4504;
	not.b32 	%r4515, %r4504;
	and.b32  	%r4516, %r4454, %r4515;
	or.b32  	%r4517, %r4516, %r4514;
	shf.l.wrap.b32 	%r4518, %r4504, %r4504, 26;
	shf.l.wrap.b32 	%r4519, %r4504, %r4504, 21;
	xor.b32  	%r4520, %r4518, %r4519;
	shf.l.wrap.b32 	%r4521, %r4504, %r4504, 7;
	xor.b32  	%r4522, %r4520, %r4521;
	add.s32 	%r4523, %r4522, %r3209;
	add.s32 	%r4524, %r4523, %r4517;
	add.s32 	%r4525, %r4524, %r4429;
	add.s32 	%r4526, %r4525, -1838011259;
	add.s32 	%r4527, %r4513, %r4508;
	add.s32 	%r4528, %r4527, %r4526;
	add.s32 	%r4529, %r4526, %r4428;
	or.b32  	%r4530, %r4478, %r4503;
	and.b32  	%r4531, %r4530, %r4528;
	and.b32  	%r4532, %r4478, %r4503;
	or.b32  	%r4533, %r4531, %r4532;
	shf.l.wrap.b32 	%r4534, %r4528, %r4528, 30;
	shf.l.wrap.b32 	%r4535, %r4528, %r4528, 19;
	xor.b32  	%r4536, %r4535, %r4534;
	shf.l.wrap.b32 	%r4537, %r4528, %r4528, 10;
	xor.b32  	%r4538, %r4536, %r4537;
	and.b32  	%r4539, %r4504, %r4529;
	not.b32 	%r4540, %r4529;
	and.b32  	%r4541, %r4479, %r4540;
	or.b32  	%r4542, %r4541, %r4539;
	shf.l.wrap.b32 	%r4543, %r4529, %r4529, 26;
	shf.l.wrap.b32 	%r4544, %r4529, %r4529, 21;
	xor.b32  	%r4545, %r4543, %r4544;
	shf.l.wrap.b32 	%r4546, %r4529, %r4529, 7;
	xor.b32  	%r4547, %r4545, %r4546;
	add.s32 	%r4548, %r4547, %r3222;
	add.s32 	%r4549, %r4548, %r4542;
	add.s32 	%r4550, %r4549, %r4454;
	add.s32 	%r4551, %r4550, -1564481375;
	add.s32 	%r4552, %r4538, %r4533;
	add.s32 	%r4553, %r4552, %r4551;
	add.s32 	%r4554, %r4551, %r4453;
	or.b32  	%r4555, %r4503, %r4528;
	and.b32  	%r4556, %r4555, %r4553;
	and.b32  	%r4557, %r4503, %r4528;
	or.b32  	%r4558, %r4556, %r4557;
	shf.l.wrap.b32 	%r4559, %r4553, %r4553, 30;
	shf.l.wrap.b32 	%r4560, %r4553, %r4553, 19;
	xor.b32  	%r4561, %r4560, %r4559;
	shf.l.wrap.b32 	%r4562, %r4553, %r4553, 10;
	xor.b32  	%r4563, %r4561, %r4562;
	and.b32  	%r4564, %r4529, %r4554;
	not.b32 	%r4565, %r4554;
	and.b32  	%r4566, %r4504, %r4565;
	or.b32  	%r4567, %r4566, %r4564;
	shf.l.wrap.b32 	%r4568, %r4554, %r4554, 26;
	shf.l.wrap.b32 	%r4569, %r4554, %r4554, 21;
	xor.b32  	%r4570, %r4568, %r4569;
	shf.l.wrap.b32 	%r4571, %r4554, %r4554, 7;
	xor.b32  	%r4572, %r4570, %r4571;
	add.s32 	%r4573, %r4572, %r3235;
	add.s32 	%r4574, %r4573, %r4567;
	add.s32 	%r4575, %r4574, %r4479;
	add.s32 	%r4576, %r4575, -1474664885;
	add.s32 	%r4577, %r4563, %r4558;
	add.s32 	%r4578, %r4577, %r4576;
	add.s32 	%r4579, %r4576, %r4478;
	or.b32  	%r4580, %r4528, %r4553;
	and.b32  	%r4581, %r4580, %r4578;
	and.b32  	%r4582, %r4528, %r4553;
	or.b32  	%r4583, %r4581, %r4582;
	shf.l.wrap.b32 	%r4584, %r4578, %r4578, 30;
	shf.l.wrap.b32 	%r4585, %r4578, %r4578, 19;
	xor.b32  	%r4586, %r4585, %r4584;
	shf.l.wrap.b32 	%r4587, %r4578, %r4578, 10;
	xor.b32  	%r4588, %r4586, %r4587;
	and.b32  	%r4589, %r4554, %r4579;
	not.b32 	%r4590, %r4579;
	and.b32  	%r4591, %r4529, %r4590;
	or.b32  	%r4592, %r4591, %r4589;
	shf.l.wrap.b32 	%r4593, %r4579, %r4579, 26;
	shf.l.wrap.b32 	%r4594, %r4579, %r4579, 21;
	xor.b32  	%r4595, %r4593, %r4594;
	shf.l.wrap.b32 	%r4596, %r4579, %r4579, 7;
	xor.b32  	%r4597, %r4595, %r4596;
	add.s32 	%r4598, %r4597, %r3248;
	add.s32 	%r4599, %r4598, %r4592;
	add.s32 	%r4600, %r4599, %r4504;
	add.s32 	%r4601, %r4600, -1035236496;
	add.s32 	%r4602, %r4588, %r4583;
	add.s32 	%r4603, %r4602, %r4601;
	add.s32 	%r4604, %r4601, %r4503;
	or.b32  	%r4605, %r4553, %r4578;
	and.b32  	%r4606, %r4605, %r4603;
	and.b32  	%r4607, %r4553, %r4578;
	or.b32  	%r4608, %r4606, %r4607;
	shf.l.wrap.b32 	%r4609, %r4603, %r4603, 30;
	shf.l.wrap.b32 	%r4610, %r4603, %r4603, 19;
	xor.b32  	%r4611, %r4610, %r4609;
	shf.l.wrap.b32 	%r4612, %r4603, %r4603, 10;
	xor.b32  	%r4613, %r4611, %r4612;
	and.b32  	%r4614, %r4579, %r4604;
	not.b32 	%r4615, %r4604;
	and.b32  	%r4616, %r4554, %r4615;
	or.b32  	%r4617, %r4616, %r4614;
	shf.l.wrap.b32 	%r4618, %r4604, %r4604, 26;
	shf.l.wrap.b32 	%r4619, %r4604, %r4604, 21;
	xor.b32  	%r4620, %r4618, %r4619;
	shf.l.wrap.b32 	%r4621, %r4604, %r4604, 7;
	xor.b32  	%r4622, %r4620, %r4621;
	add.s32 	%r4623, %r4622, %r3261;
	add.s32 	%r4624, %r4623, %r4617;
	add.s32 	%r4625, %r4624, %r4529;
	add.s32 	%r4626, %r4625, -949202525;
	add.s32 	%r4627, %r4613, %r4608;
	add.s32 	%r4628, %r4627, %r4626;
	add.s32 	%r4629, %r4626, %r4528;
	or.b32  	%r4630, %r4578, %r4603;
	and.b32  	%r4631, %r4630, %r4628;
	and.b32  	%r4632, %r4578, %r4603;
	or.b32  	%r4633, %r4631, %r4632;
	shf.l.wrap.b32 	%r4634, %r4628, %r4628, 30;
	shf.l.wrap.b32 	%r4635, %r4628, %r4628, 19;
	xor.b32  	%r4636, %r4635, %r4634;
	shf.l.wrap.b32 	%r4637, %r4628, %r4628, 10;
	xor.b32  	%r4638, %r4636, %r4637;
	and.b32  	%r4639, %r4604, %r4629;
	not.b32 	%r4640, %r4629;
	and.b32  	%r4641, %r4579, %r4640;
	or.b32  	%r4642, %r4641, %r4639;
	shf.l.wrap.b32 	%r4643, %r4629, %r4629, 26;
	shf.l.wrap.b32 	%r4644, %r4629, %r4629, 21;
	xor.b32  	%r4645, %r4643, %r4644;
	shf.l.wrap.b32 	%r4646, %r4629, %r4629, 7;
	xor.b32  	%r4647, %r4645, %r4646;
	add.s32 	%r4648, %r4647, %r3274;
	add.s32 	%r4649, %r4648, %r4642;
	add.s32 	%r4650, %r4649, %r4554;
	add.s32 	%r4651, %r4650, -778901479;
	add.s32 	%r4652, %r4638, %r4633;
	add.s32 	%r4653, %r4652, %r4651;
	add.s32 	%r4654, %r4651, %r4553;
	or.b32  	%r4655, %r4603, %r4628;
	and.b32  	%r4656, %r4655, %r4653;
	and.b32  	%r4657, %r4603, %r4628;
	or.b32  	%r4658, %r4656, %r4657;
	shf.l.wrap.b32 	%r4659, %r4653, %r4653, 30;
	shf.l.wrap.b32 	%r4660, %r4653, %r4653, 19;
	xor.b32  	%r4661, %r4660, %r4659;
	shf.l.wrap.b32 	%r4662, %r4653, %r4653, 10;
	xor.b32  	%r4663, %r4661, %r4662;
	and.b32  	%r4664, %r4629, %r4654;
	not.b32 	%r4665, %r4654;
	and.b32  	%r4666, %r4604, %r4665;
	or.b32  	%r4667, %r4666, %r4664;
	shf.l.wrap.b32 	%r4668, %r4654, %r4654, 26;
	shf.l.wrap.b32 	%r4669, %r4654, %r4654, 21;
	xor.b32  	%r4670, %r4668, %r4669;
	shf.l.wrap.b32 	%r4671, %r4654, %r4654, 7;
	xor.b32  	%r4672, %r4670, %r4671;
	add.s32 	%r4673, %r4672, %r3287;
	add.s32 	%r4674, %r4673, %r4667;
	add.s32 	%r4675, %r4674, %r4579;
	add.s32 	%r4676, %r4675, -694614492;
	add.s32 	%r4677, %r4663, %r4658;
	add.s32 	%r4678, %r4677, %r4676;
	add.s32 	%r4679, %r4676, %r4578;
	or.b32  	%r4680, %r4628, %r4653;
	and.b32  	%r4681, %r4680, %r4678;
	and.b32  	%r4682, %r4628, %r4653;
	or.b32  	%r4683, %r4681, %r4682;
	shf.l.wrap.b32 	%r4684, %r4678, %r4678, 30;
	shf.l.wrap.b32 	%r4685, %r4678, %r4678, 19;
	xor.b32  	%r4686, %r4685, %r4684;
	shf.l.wrap.b32 	%r4687, %r4678, %r4678, 10;
	xor.b32  	%r4688, %r4686, %r4687;
	and.b32  	%r4689, %r4654, %r4679;
	not.b32 	%r4690, %r4679;
	and.b32  	%r4691, %r4629, %r4690;
	or.b32  	%r4692, %r4691, %r4689;
	shf.l.wrap.b32 	%r4693, %r4679, %r4679, 26;
	shf.l.wrap.b32 	%r4694, %r4679, %r4679, 21;
	xor.b32  	%r4695, %r4693, %r4694;
	shf.l.wrap.b32 	%r4696, %r4679, %r4679, 7;
	xor.b32  	%r4697, %r4695, %r4696;
	add.s32 	%r4698, %r4697, %r3300;
	add.s32 	%r4699, %r4698, %r4692;
	add.s32 	%r4700, %r4699, %r4604;
	add.s32 	%r4701, %r4700, -200395387;
	add.s32 	%r4702, %r4688, %r4683;
	add.s32 	%r4703, %r4702, %r4701;
	add.s32 	%r4704, %r4701, %r4603;
	or.b32  	%r4705, %r4653, %r4678;
	and.b32  	%r4706, %r4705, %r4703;
	and.b32  	%r4707, %r4653, %r4678;
	or.b32  	%r4708, %r4706, %r4707;
	shf.l.wrap.b32 	%r4709, %r4703, %r4703, 30;
	shf.l.wrap.b32 	%r4710, %r4703, %r4703, 19;
	xor.b32  	%r4711, %r4710, %r4709;
	shf.l.wrap.b32 	%r4712, %r4703, %r4703, 10;
	xor.b32  	%r4713, %r4711, %r4712;
	and.b32  	%r4714, %r4679, %r4704;
	not.b32 	%r4715, %r4704;
	and.b32  	%r4716, %r4654, %r4715;
	or.b32  	%r4717, %r4716, %r4714;
	shf.l.wrap.b32 	%r4718, %r4704, %r4704, 26;
	shf.l.wrap.b32 	%r4719, %r4704, %r4704, 21;
	xor.b32  	%r4720, %r4718, %r4719;
	shf.l.wrap.b32 	%r4721, %r4704, %r4704, 7;
	xor.b32  	%r4722, %r4720, %r4721;
	add.s32 	%r4723, %r4722, %r3313;
	add.s32 	%r4724, %r4723, %r4717;
	add.s32 	%r4725, %r4724, %r4629;
	add.s32 	%r4726, %r4725, 275423344;
	add.s32 	%r4727, %r4713, %r4708;
	add.s32 	%r4728, %r4727, %r4726;
	add.s32 	%r4729, %r4726, %r4628;
	or.b32  	%r4730, %r4678, %r4703;
	and.b32  	%r4731, %r4730, %r4728;
	and.b32  	%r4732, %r4678, %r4703;
	or.b32  	%r4733, %r4731, %r4732;
	shf.l.wrap.b32 	%r4734, %r4728, %r4728, 30;
	shf.l.wrap.b32 	%r4735, %r4728, %r4728, 19;
	xor.b32  	%r4736, %r4735, %r4734;
	shf.l.wrap.b32 	%r4737, %r4728, %r4728, 10;
	xor.b32  	%r4738, %r4736, %r4737;
	and.b32  	%r4739, %r4704, %r4729;
	not.b32 	%r4740, %r4729;
	and.b32  	%r4741, %r4679, %r4740;
	or.b32  	%r4742, %r4741, %r4739;
	shf.l.wrap.b32 	%r4743, %r4729, %r4729, 26;
	shf.l.wrap.b32 	%r4744, %r4729, %r4729, 21;
	xor.b32  	%r4745, %r4743, %r4744;
	shf.l.wrap.b32 	%r4746, %r4729, %r4729, 7;
	xor.b32  	%r4747, %r4745, %r4746;
	add.s32 	%r4748, %r4747, %r3326;
	add.s32 	%r4749, %r4748, %r4742;
	add.s32 	%r4750, %r4749, %r4654;
	add.s32 	%r4751, %r4750, 430227734;
	add.s32 	%r4752, %r4738, %r4733;
	add.s32 	%r4753, %r4752, %r4751;
	add.s32 	%r4754, %r4751, %r4653;
	or.b32  	%r4755, %r4703, %r4728;
	and.b32  	%r4756, %r4755, %r4753;
	and.b32  	%r4757, %r4703, %r4728;
	or.b32  	%r4758, %r4756, %r4757;
	shf.l.wrap.b32 	%r4759, %r4753, %r4753, 30;
	shf.l.wrap.b32 	%r4760, %r4753, %r4753, 19;
	xor.b32  	%r4761, %r4760, %r4759;
	shf.l.wrap.b32 	%r4762, %r4753, %r4753, 10;
	xor.b32  	%r4763, %r4761, %r4762;
	and.b32  	%r4764, %r4729, %r4754;
	not.b32 	%r4765, %r4754;
	and.b32  	%r4766, %r4704, %r4765;
	or.b32  	%r4767, %r4766, %r4764;
	shf.l.wrap.b32 	%r4768, %r4754, %r4754, 26;
	shf.l.wrap.b32 	%r4769, %r4754, %r4754, 21;
	xor.b32  	%r4770, %r4768, %r4769;
	shf.l.wrap.b32 	%r4771, %r4754, %r4754, 7;
	xor.b32  	%r4772, %r4770, %r4771;
	add.s32 	%r4773, %r4772, %r3339;
	add.s32 	%r4774, %r4773, %r4767;
	add.s32 	%r4775, %r4774, %r4679;
	add.s32 	%r4776, %r4775, 506948616;
	add.s32 	%r4777, %r4763, %r4758;
	add.s32 	%r4778, %r4777, %r4776;
	add.s32 	%r4779, %r4776, %r4678;
	or.b32  	%r4780, %r4728, %r4753;
	and.b32  	%r4781, %r4780, %r4778;
	and.b32  	%r4782, %r4728, %r4753;
	or.b32  	%r4783, %r4781, %r4782;
	shf.l.wrap.b32 	%r4784, %r4778, %r4778, 30;
	shf.l.wrap.b32 	%r4785, %r4778, %r4778, 19;
	xor.b32  	%r4786, %r4785, %r4784;
	shf.l.wrap.b32 	%r4787, %r4778, %r4778, 10;
	xor.b32  	%r4788, %r4786, %r4787;
	and.b32  	%r4789, %r4754, %r4779;
	not.b32 	%r4790, %r4779;
	and.b32  	%r4791, %r4729, %r4790;
	or.b32  	%r4792, %r4791, %r4789;
	shf.l.wrap.b32 	%r4793, %r4779, %r4779, 26;
	shf.l.wrap.b32 	%r4794, %r4779, %r4779, 21;
	xor.b32  	%r4795, %r4793, %r4794;
	shf.l.wrap.b32 	%r4796, %r4779, %r4779, 7;
	xor.b32  	%r4797, %r4795, %r4796;
	add.s32 	%r4798, %r4797, %r3352;
	add.s32 	%r4799, %r4798, %r4792;
	add.s32 	%r4800, %r4799, %r4704;
	add.s32 	%r4801, %r4800, 659060556;
	add.s32 	%r4802, %r4788, %r4783;
	add.s32 	%r4803, %r4802, %r4801;
	add.s32 	%r4804, %r4801, %r4703;
	or.b32  	%r4805, %r4753, %r4778;
	and.b32  	%r4806, %r4805, %r4803;
	and.b32  	%r4807, %r4753, %r4778;
	or.b32  	%r4808, %r4806, %r4807;
	shf.l.wrap.b32 	%r4809, %r4803, %r4803, 30;
	shf.l.wrap.b32 	%r4810, %r4803, %r4803, 19;
	xor.b32  	%r4811, %r4810, %r4809;
	shf.l.wrap.b32 	%r4812, %r4803, %r4803, 10;
	xor.b32  	%r4813, %r4811, %r4812;
	and.b32  	%r4814, %r4779, %r4804;
	not.b32 	%r4815, %r4804;
	and.b32  	%r4816, %r4754, %r4815;
	or.b32  	%r4817, %r4816, %r4814;
	shf.l.wrap.b32 	%r4818, %r4804, %r4804, 26;
	shf.l.wrap.b32 	%r4819, %r4804, %r4804, 21;
	xor.b32  	%r4820, %r4818, %r4819;
	shf.l.wrap.b32 	%r4821, %r4804, %r4804, 7;
	xor.b32  	%r4822, %r4820, %r4821;
	add.s32 	%r4823, %r4822, %r3365;
	add.s32 	%r4824, %r4823, %r4817;
	add.s32 	%r4825, %r4824, %r4729;
	add.s32 	%r4826, %r4825, 883997877;
	add.s32 	%r4827, %r4813, %r4808;
	add.s32 	%r4828, %r4827, %r4826;
	add.s32 	%r4829, %r4826, %r4728;
	or.b32  	%r4830, %r4778, %r4803;
	and.b32  	%r4831, %r4830, %r4828;
	and.b32  	%r4832, %r4778, %r4803;
	or.b32  	%r4833, %r4831, %r4832;
	shf.l.wrap.b32 	%r4834, %r4828, %r4828, 30;
	shf.l.wrap.b32 	%r4835, %r4828, %r4828, 19;
	xor.b32  	%r4836, %r4835, %r4834;
	shf.l.wrap.b32 	%r4837, %r4828, %r4828, 10;
	xor.b32  	%r4838, %r4836, %r4837;
	and.b32  	%r4839, %r4804, %r4829;
	not.b32 	%r4840, %r4829;
	and.b32  	%r4841, %r4779, %r4840;
	or.b32  	%r4842, %r4841, %r4839;
	shf.l.wrap.b32 	%r4843, %r4829, %r4829, 26;
	shf.l.wrap.b32 	%r4844, %r4829, %r4829, 21;
	xor.b32  	%r4845, %r4843, %r4844;
	shf.l.wrap.b32 	%r4846, %r4829, %r4829, 7;
	xor.b32  	%r4847, %r4845, %r4846;
	add.s32 	%r4848, %r4847, %r3378;
	add.s32 	%r4849, %r4848, %r4842;
	add.s32 	%r4850, %r4849, %r4754;
	add.s32 	%r4851, %r4850, 958139571;
	add.s32 	%r4852, %r4838, %r4833;
	add.s32 	%r4853, %r4852, %r4851;
	add.s32 	%r4854, %r4851, %r4753;
	or.b32  	%r4855, %r4803, %r4828;
	and.b32  	%r4856, %r4855, %r4853;
	and.b32  	%r4857, %r4803, %r4828;
	or.b32  	%r4858, %r4856, %r4857;
	shf.l.wrap.b32 	%r4859, %r4853, %r4853, 30;
	shf.l.wrap.b32 	%r4860, %r4853, %r4853, 19;
	xor.b32  	%r4861, %r4860, %r4859;
	shf.l.wrap.b32 	%r4862, %r4853, %r4853, 10;
	xor.b32  	%r4863, %r4861, %r4862;
	and.b32  	%r4864, %r4829, %r4854;
	not.b32 	%r4865, %r4854;
	and.b32  	%r4866, %r4804, %r4865;
	or.b32  	%r4867, %r4866, %r4864;
	shf.l.wrap.b32 	%r4868, %r4854, %r4854, 26;
	shf.l.wrap.b32 	%r4869, %r4854, %r4854, 21;
	xor.b32  	%r4870, %r4868, %r4869;
	shf.l.wrap.b32 	%r4871, %r4854, %r4854, 7;
	xor.b32  	%r4872, %r4870, %r4871;
	add.s32 	%r4873, %r4872, %r3391;
	add.s32 	%r4874, %r4873, %r4867;
	add.s32 	%r4875, %r4874, %r4779;
	add.s32 	%r4876, %r4875, 1322822218;
	add.s32 	%r4877, %r4863, %r4858;
	add.s32 	%r4878, %r4877, %r4876;
	add.s32 	%r4879, %r4876, %r4778;
	or.b32  	%r4880, %r4828, %r4853;
	and.b32  	%r4881, %r4880, %r4878;
	and.b32  	%r4882, %r4828, %r4853;
	or.b32  	%r4883, %r4881, %r4882;
	shf.l.wrap.b32 	%r4884, %r4878, %r4878, 30;
	shf.l.wrap.b32 	%r4885, %r4878, %r4878, 19;
	xor.b32  	%r4886, %r4885, %r4884;
	shf.l.wrap.b32 	%r4887, %r4878, %r4878, 10;
	xor.b32  	%r4888, %r4886, %r4887;
	and.b32  	%r4889, %r4854, %r4879;
	not.b32 	%r4890, %r4879;
	and.b32  	%r4891, %r4829, %r4890;
	or.b32  	%r4892, %r4891, %r4889;
	shf.l.wrap.b32 	%r4893, %r4879, %r4879, 26;
	shf.l.wrap.b32 	%r4894, %r4879, %r4879, 21;
	xor.b32  	%r4895, %r4893, %r4894;
	shf.l.wrap.b32 	%r4896, %r4879, %r4879, 7;
	xor.b32  	%r4897, %r4895, %r4896;
	add.s32 	%r4898, %r4897, %r3404;
	add.s32 	%r4899, %r4898, %r4892;
	add.s32 	%r4900, %r4899, %r4804;
	add.s32 	%r4901, %r4900, 1537002063;
	add.s32 	%r4902, %r4888, %r4883;
	add.s32 	%r4903, %r4902, %r4901;
	add.s32 	%r4904, %r4901, %r4803;
	or.b32  	%r4905, %r4853, %r4878;
	and.b32  	%r4906, %r4905, %r4903;
	and.b32  	%r4907, %r4853, %r4878;
	or.b32  	%r4908, %r4906, %r4907;
	shf.l.wrap.b32 	%r4909, %r4903, %r4903, 30;
	shf.l.wrap.b32 	%r4910, %r4903, %r4903, 19;
	xor.b32  	%r4911, %r4910, %r4909;
	shf.l.wrap.b32 	%r4912, %r4903, %r4903, 10;
	xor.b32  	%r4913, %r4911, %r4912;
	and.b32  	%r4914, %r4879, %r4904;
	not.b32 	%r4915, %r4904;
	and.b32  	%r4916, %r4854, %r4915;
	or.b32  	%r4917, %r4916, %r4914;
	shf.l.wrap.b32 	%r4918, %r4904, %r4904, 26;
	shf.l.wrap.b32 	%r4919, %r4904, %r4904, 21;
	xor.b32  	%r4920, %r4918, %r4919;
	shf.l.wrap.b32 	%r4921, %r4904, %r4904, 7;
	xor.b32  	%r4922, %r4920, %r4921;
	add.s32 	%r4923, %r4922, %r3417;
	add.s32 	%r4924, %r4923, %r4917;
	add.s32 	%r4925, %r4924, %r4829;
	add.s32 	%r4926, %r4925, 1747873779;
	add.s32 	%r4927, %r4913, %r4908;
	add.s32 	%r4928, %r4927, %r4926;
	add.s32 	%r4929, %r4926, %r4828;
	or.b32  	%r4930, %r4878, %r4903;
	and.b32  	%r4931, %r4930, %r4928;
	and.b32  	%r4932, %r4878, %r4903;
	or.b32  	%r4933, %r4931, %r4932;
	shf.l.wrap.b32 	%r4934, %r4928, %r4928, 30;
	shf.l.wrap.b32 	%r4935, %r4928, %r4928, 19;
	xor.b32  	%r4936, %r4935, %r4934;
	shf.l.wrap.b32 	%r4937, %r4928, %r4928, 10;
	xor.b32  	%r4938, %r4936, %r4937;
	and.b32  	%r4939, %r4904, %r4929;
	not.b32 	%r4940, %r4929;
	and.b32  	%r4941, %r4879, %r4940;
	or.b32  	%r4942, %r4941, %r4939;
	shf.l.wrap.b32 	%r4943, %r4929, %r4929, 26;
	shf.l.wrap.b32 	%r4944, %r4929, %r4929, 21;
	xor.b32  	%r4945, %r4943, %r4944;
	shf.l.wrap.b32 	%r4946, %r4929, %r4929, 7;
	xor.b32  	%r4947, %r4945, %r4946;
	add.s32 	%r4948, %r4947, %r3430;
	add.s32 	%r4949, %r4948, %r4942;
	add.s32 	%r4950, %r4949, %r4854;
	add.s32 	%r4951, %r4950, 1955562222;
	add.s32 	%r4952, %r4938, %r4933;
	add.s32 	%r4953, %r4952, %r4951;
	add.s32 	%r4954, %r4951, %r4853;
	or.b32  	%r4955, %r4903, %r4928;
	and.b32  	%r4956, %r4955, %r4953;
	and.b32  	%r4957, %r4903, %r4928;
	or.b32  	%r4958, %r4956, %r4957;
	shf.l.wrap.b32 	%r4959, %r4953, %r4953, 30;
	shf.l.wrap.b32 	%r4960, %r4953, %r4953, 19;
	xor.b32  	%r4961, %r4960, %r4959;
	shf.l.wrap.b32 	%r4962, %r4953, %r4953, 10;
	xor.b32  	%r4963, %r4961, %r4962;
	and.b32  	%r4964, %r4929, %r4954;
	not.b32 	%r4965, %r4954;
	and.b32  	%r4966, %r4904, %r4965;
	or.b32  	%r4967, %r4966, %r4964;
	shf.l.wrap.b32 	%r4968, %r4954, %r4954, 26;
	shf.l.wrap.b32 	%r4969, %r4954, %r4954, 21;
	xor.b32  	%r4970, %r4968, %r4969;
	shf.l.wrap.b32 	%r4971, %r4954, %r4954, 7;
	xor.b32  	%r4972, %r4970, %r4971;
	add.s32 	%r4973, %r4972, %r3443;
	add.s32 	%r4974, %r4973, %r4967;
	add.s32 	%r4975, %r4974, %r4879;
	add.s32 	%r4976, %r4975, 2024104815;
	add.s32 	%r4977, %r4963, %r4958;
	add.s32 	%r4978, %r4977, %r4976;
	add.s32 	%r4979, %r4976, %r4878;
	or.b32  	%r4980, %r4928, %r4953;
	and.b32  	%r4981, %r4980, %r4978;
	and.b32  	%r4982, %r4928, %r4953;
	or.b32  	%r4983, %r4981, %r4982;
	shf.l.wrap.b32 	%r4984, %r4978, %r4978, 30;
	shf.l.wrap.b32 	%r4985, %r4978, %r4978, 19;
	xor.b32  	%r4986, %r4985, %r4984;
	shf.l.wrap.b32 	%r4987, %r4978, %r4978, 10;
	xor.b32  	%r4988, %r4986, %r4987;
	and.b32  	%r4989, %r4954, %r4979;
	not.b32 	%r4990, %r4979;
	and.b32  	%r4991, %r4929, %r4990;
	or.b32  	%r4992, %r4991, %r4989;
	shf.l.wrap.b32 	%r4993, %r4979, %r4979, 26;
	shf.l.wrap.b32 	%r4994, %r4979, %r4979, 21;
	xor.b32  	%r4995, %r4993, %r4994;
	shf.l.wrap.b32 	%r4996, %r4979, %r4979, 7;
	xor.b32  	%r4997, %r4995, %r4996;
	add.s32 	%r4998, %r4997, %r3456;
	add.s32 	%r4999, %r4998, %r4992;
	add.s32 	%r5000, %r4999, %r4904;
	add.s32 	%r5001, %r5000, -2067236844;
	add.s32 	%r5002, %r4988, %r4983;
	add.s32 	%r5003, %r5002, %r5001;
	add.s32 	%r5004, %r5001, %r4903;
	or.b32  	%r5005, %r4953, %r4978;
	and.b32  	%r5006, %r5005, %r5003;
	and.b32  	%r5007, %r4953, %r4978;
	or.b32  	%r5008, %r5006, %r5007;
	shf.l.wrap.b32 	%r5009, %r5003, %r5003, 30;
	shf.l.wrap.b32 	%r5010, %r5003, %r5003, 19;
	xor.b32  	%r5011, %r5010, %r5009;
	shf.l.wrap.b32 	%r5012, %r5003, %r5003, 10;
	xor.b32  	%r5013, %r5011, %r5012;
	and.b32  	%r5014, %r4979, %r5004;
	not.b32 	%r5015, %r5004;
	and.b32  	%r5016, %r4954, %r5015;
	or.b32  	%r5017, %r5016, %r5014;
	shf.l.wrap.b32 	%r5018, %r5004, %r5004, 26;
	shf.l.wrap.b32 	%r5019, %r5004, %r5004, 21;
	xor.b32  	%r5020, %r5018, %r5019;
	shf.l.wrap.b32 	%r5021, %r5004, %r5004, 7;
	xor.b32  	%r5022, %r5020, %r5021;
	add.s32 	%r5023, %r5022, %r3469;
	add.s32 	%r5024, %r5023, %r5017;
	add.s32 	%r5025, %r5024, %r4929;
	add.s32 	%r5026, %r5025, -1933114872;
	add.s32 	%r5027, %r5013, %r5008;
	add.s32 	%r5028, %r5027, %r5026;
	add.s32 	%r5029, %r5026, %r4928;
	or.b32  	%r5030, %r4978, %r5003;
	and.b32  	%r5031, %r5030, %r5028;
	and.b32  	%r5032, %r4978, %r5003;
	or.b32  	%r5033, %r5031, %r5032;
	shf.l.wrap.b32 	%r5034, %r5028, %r5028, 30;
	shf.l.wrap.b32 	%r5035, %r5028, %r5028, 19;
	xor.b32  	%r5036, %r5035, %r5034;
	shf.l.wrap.b32 	%r5037, %r5028, %r5028, 10;
	xor.b32  	%r5038, %r5036, %r5037;
	and.b32  	%r5039, %r5004, %r5029;
	not.b32 	%r5040, %r5029;
	and.b32  	%r5041, %r4979, %r5040;
	or.b32  	%r5042, %r5041, %r5039;
	shf.l.wrap.b32 	%r5043, %r5029, %r5029, 26;
	shf.l.wrap.b32 	%r5044, %r5029, %r5029, 21;
	xor.b32  	%r5045, %r5043, %r5044;
	shf.l.wrap.b32 	%r5046, %r5029, %r5029, 7;
	xor.b32  	%r5047, %r5045, %r5046;
	add.s32 	%r5048, %r5047, %r3482;
	add.s32 	%r5049, %r5048, %r5042;
	add.s32 	%r5050, %r5049, %r4954;
	add.s32 	%r5051, %r5050, -1866530822;
	add.s32 	%r5052, %r5038, %r5033;
	add.s32 	%r5053, %r5052, %r5051;
	add.s32 	%r5054, %r5051, %r4953;
	or.b32  	%r5055, %r5003, %r5028;
	and.b32  	%r5056, %r5055, %r5053;
	and.b32  	%r5057, %r5003, %r5028;
	or.b32  	%r5058, %r5056, %r5057;
	shf.l.wrap.b32 	%r5059, %r5053, %r5053, 30;
	shf.l.wrap.b32 	%r5060, %r5053, %r5053, 19;
	xor.b32  	%r5061, %r5060, %r5059;
	shf.l.wrap.b32 	%r5062, %r5053, %r5053, 10;
	xor.b32  	%r5063, %r5061, %r5062;
	and.b32  	%r5064, %r5029, %r5054;
	not.b32 	%r5065, %r5054;
	and.b32  	%r5066, %r5004, %r5065;
	or.b32  	%r5067, %r5066, %r5064;
	shf.l.wrap.b32 	%r5068, %r5054, %r5054, 26;
	shf.l.wrap.b32 	%r5069, %r5054, %r5054, 21;
	xor.b32  	%r5070, %r5068, %r5069;
	shf.l.wrap.b32 	%r5071, %r5054, %r5054, 7;
	xor.b32  	%r5072, %r5070, %r5071;
	add.s32 	%r5073, %r5072, %r3495;
	add.s32 	%r5074, %r5073, %r5067;
	add.s32 	%r5075, %r5074, %r4979;
	add.s32 	%r5076, %r5075, -1538233109;
	add.s32 	%r5077, %r5063, %r5058;
	add.s32 	%r5078, %r5077, %r5076;
	add.s32 	%r5079, %r5076, %r4978;
	or.b32  	%r5080, %r5028, %r5053;
	and.b32  	%r5081, %r5080, %r5078;
	and.b32  	%r5082, %r5028, %r5053;
	or.b32  	%r5083, %r5081, %r5082;
	shf.l.wrap.b32 	%r5084, %r5078, %r5078, 30;
	shf.l.wrap.b32 	%r5085, %r5078, %r5078, 19;
	xor.b32  	%r5086, %r5085, %r5084;
	shf.l.wrap.b32 	%r5087, %r5078, %r5078, 10;
	xor.b32  	%r5088, %r5086, %r5087;
	and.b32  	%r5089, %r5054, %r5079;
	not.b32 	%r5090, %r5079;
	and.b32  	%r5091, %r5029, %r5090;
	or.b32  	%r5092, %r5091, %r5089;
	shf.l.wrap.b32 	%r5093, %r5079, %r5079, 26;
	shf.l.wrap.b32 	%r5094, %r5079, %r5079, 21;
	xor.b32  	%r5095, %r5093, %r5094;
	shf.l.wrap.b32 	%r5096, %r5079, %r5079, 7;
	xor.b32  	%r5097, %r5095, %r5096;
	add.s32 	%r5098, %r5097, %r3508;
	add.s32 	%r5099, %r5098, %r5092;
	add.s32 	%r5100, %r5099, %r5004;
	add.s32 	%r5101, %r5100, -1090935817;
	add.s32 	%r5102, %r5088, %r5083;
	add.s32 	%r5103, %r5102, %r5101;
	add.s32 	%r5104, %r5101, %r5003;
	or.b32  	%r5105, %r5053, %r5078;
	and.b32  	%r5106, %r5105, %r5103;
	and.b32  	%r5107, %r5053, %r5078;
	or.b32  	%r5108, %r5106, %r5107;
	shf.l.wrap.b32 	%r5109, %r5103, %r5103, 30;
	shf.l.wrap.b32 	%r5110, %r5103, %r5103, 19;
	xor.b32  	%r5111, %r5110, %r5109;
	shf.l.wrap.b32 	%r5112, %r5103, %r5103, 10;
	xor.b32  	%r5113, %r5111, %r5112;
	and.b32  	%r5114, %r5079, %r5104;
	not.b32 	%r5115, %r5104;
	and.b32  	%r5116, %r5054, %r5115;
	or.b32  	%r5117, %r5116, %r5114;
	shf.l.wrap.b32 	%r5118, %r5104, %r5104, 26;
	shf.l.wrap.b32 	%r5119, %r5104, %r5104, 21;
	xor.b32  	%r5120, %r5118, %r5119;
	shf.l.wrap.b32 	%r5121, %r5104, %r5104, 7;
	xor.b32  	%r5122, %r5120, %r5121;
	add.s32 	%r5123, %r5122, %r3521;
	add.s32 	%r5124, %r5123, %r5117;
	add.s32 	%r5125, %r5124, %r5029;
	add.s32 	%r5126, %r5125, -965641998;
	add.s32 	%r5127, %r5113, %r5108;
	add.s32 	%r5128, %r5127, %r5126;
	add.s32 	%r5129, %r5126, %r5028;
	add.s32 	%r7379, %r3522, %r5128;
	add.s32 	%r7378, %r3523, %r5103;
	add.s32 	%r7377, %r3524, %r5078;
	add.s32 	%r7376, %r3525, %r5053;
	add.s32 	%r7375, %r3526, %r5129;
	add.s32 	%r7374, %r3527, %r5104;
	add.s32 	%r7373, %r3528, %r5079;
	add.s32 	%r7372, %r3529, %r5054;
	mov.b32 	%r7380, 0;
	mov.u32 	%r7381, %r7380;
	mov.u32 	%r7382, %r7380;
	mov.u32 	%r7383, %r7380;
	mov.u32 	%r7384, %r7380;
	mov.u32 	%r7385, %r7380;
	mov.u32 	%r7386, %r7380;
	mov.u32 	%r7387, %r7380;
	mov.u32 	%r7388, %r7380;
	mov.u32 	%r7389, %r7380;
	mov.u32 	%r7390, %r7380;
	mov.u32 	%r7391, %r7380;
	mov.u32 	%r7392, %r7380;
	mov.u32 	%r7393, %r7380;
$L__BB0_24:
	shl.b32 	%r5130, %r5, 3;
	cvt.u64.u32 	%rd96, %r5130;
	ld.local.u64 	%rd97, [%rd2+72];
	add.s64 	%rd98, %rd97, %rd96;
	{ .reg .b32 tmp; mov.b64 {tmp, %r5131}, %rd98; }
	cvt.u32.u64 	%r5132, %rd98;
	shf.l.wrap.b32 	%r5133, %r5131, %r5131, 15;
	shf.l.wrap.b32 	%r5134, %r5131, %r5131, 13;
	xor.b32  	%r5135, %r5133, %r5134;
	shr.u64 	%rd99, %rd98, 42;
	cvt.u32.u64 	%r5136, %rd99;
	xor.b32  	%r5137, %r5135, %r5136;
	add.s32 	%r5138, %r5137, %r7389;
	shf.l.wrap.b32 	%r5139, %r7381, %r7381, 25;
	shf.l.wrap.b32 	%r5140, %r7381, %r7381, 14;
	xor.b32  	%r5141, %r5139, %r5140;
	shr.u32 	%r5142, %r7381, 3;
	xor.b32  	%r5143, %r5141, %r5142;
	add.s32 	%r5144, %r5138, %r7380;
	add.s32 	%r5145, %r5144, %r5143;
	shf.l.wrap.b32 	%r5146, %r5132, %r5132, 15;
	shf.l.wrap.b32 	%r5147, %r5132, %r5132, 13;
	xor.b32  	%r5148, %r5146, %r5147;
	shr.u32 	%r5149, %r5132, 10;
	xor.b32  	%r5150, %r5148, %r5149;
	add.s32 	%r5151, %r5150, %r7390;
	shf.l.wrap.b32 	%r5152, %r7382, %r7382, 25;
	shf.l.wrap.b32 	%r5153, %r7382, %r7382, 14;
	xor.b32  	%r5154, %r5152, %r5153;
	shr.u32 	%r5155, %r7382, 3;
	xor.b32  	%r5156, %r5154, %r5155;
	add.s32 	%r5157, %r5151, %r7381;
	add.s32 	%r5158, %r5157, %r5156;
	shf.l.wrap.b32 	%r5159, %r5145, %r5145, 15;
	shf.l.wrap.b32 	%r5160, %r5145, %r5145, 13;
	xor.b32  	%r5161, %r5159, %r5160;
	shr.u32 	%r5162, %r5145, 10;
	xor.b32  	%r5163, %r5161, %r5162;
	add.s32 	%r5164, %r5163, %r7391;
	shf.l.wrap.b32 	%r5165, %r7383, %r7383, 25;
	shf.l.wrap.b32 	%r5166, %r7383, %r7383, 14;
	xor.b32  	%r5167, %r5165, %r5166;
	shr.u32 	%r5168, %r7383, 3;
	xor.b32  	%r5169, %r5167, %r5168;
	add.s32 	%r5170, %r5164, %r7382;
	add.s32 	%r5171, %r5170, %r5169;
	shf.l.wrap.b32 	%r5172, %r5158, %r5158, 15;
	shf.l.wrap.b32 	%r5173, %r5158, %r5158, 13;
	xor.b32  	%r5174, %r5172, %r5173;
	shr.u32 	%r5175, %r5158, 10;
	xor.b32  	%r5176, %r5174, %r5175;
	add.s32 	%r5177, %r5176, %r7392;
	shf.l.wrap.b32 	%r5178, %r7384, %r7384, 25;
	shf.l.wrap.b32 	%r5179, %r7384, %r7384, 14;
	xor.b32  	%r5180, %r5178, %r5179;
	shr.u32 	%r5181, %r7384, 3;
	xor.b32  	%r5182, %r5180, %r5181;
	add.s32 	%r5183, %r5177, %r7383;
	add.s32 	%r5184, %r5183, %r5182;
	shf.l.wrap.b32 	%r5185, %r5171, %r5171, 15;
	shf.l.wrap.b32 	%r5186, %r5171, %r5171, 13;
	xor.b32  	%r5187, %r5185, %r5186;
	shr.u32 	%r5188, %r5171, 10;
	xor.b32  	%r5189, %r5187, %r5188;
	add.s32 	%r5190, %r5189, %r7393;
	shf.l.wrap.b32 	%r5191, %r7385, %r7385, 25;
	shf.l.wrap.b32 	%r5192, %r7385, %r7385, 14;
	xor.b32  	%r5193, %r5191, %r5192;
	shr.u32 	%r5194, %r7385, 3;
	xor.b32  	%r5195, %r5193, %r5194;
	add.s32 	%r5196, %r5190, %r7384;
	add.s32 	%r5197, %r5196, %r5195;
	shf.l.wrap.b32 	%r5198, %r5184, %r5184, 15;
	shf.l.wrap.b32 	%r5199, %r5184, %r5184, 13;
	xor.b32  	%r5200, %r5198, %r5199;
	shr.u32 	%r5201, %r5184, 10;
	xor.b32  	%r5202, %r5200, %r5201;
	add.s32 	%r5203, %r5202, %r5131;
	shf.l.wrap.b32 	%r5204, %r7386, %r7386, 25;
	shf.l.wrap.b32 	%r5205, %r7386, %r7386, 14;
	xor.b32  	%r5206, %r5204, %r5205;
	shr.u32 	%r5207, %r7386, 3;
	xor.b32  	%r5208, %r5206, %r5207;
	add.s32 	%r5209, %r5203, %r7385;
	add.s32 	%r5210, %r5209, %r5208;
	shf.l.wrap.b32 	%r5211, %r5197, %r5197, 15;
	shf.l.wrap.b32 	%r5212, %r5197, %r5197, 13;
	xor.b32  	%r5213, %r5211, %r5212;
	shr.u32 	%r5214, %r5197, 10;
	xor.b32  	%r5215, %r5213, %r5214;
	add.s32 	%r5216, %r5215, %r5132;
	shf.l.wrap.b32 	%r5217, %r7387, %r7387, 25;
	shf.l.wrap.b32 	%r5218, %r7387, %r7387, 14;
	xor.b32  	%r5219, %r5217, %r5218;
	shr.u32 	%r5220, %r7387, 3;
	xor.b32  	%r5221, %r5219, %r5220;
	add.s32 	%r5222, %r5216, %r7386;
	add.s32 	%r5223, %r5222, %r5221;
	shf.l.wrap.b32 	%r5224, %r5210, %r5210, 15;
	shf.l.wrap.b32 	%r5225, %r5210, %r5210, 13;
	xor.b32  	%r5226, %r5224, %r5225;
	shr.u32 	%r5227, %r5210, 10;
	xor.b32  	%r5228, %r5226, %r5227;
	add.s32 	%r5229, %r5228, %r5145;
	shf.l.wrap.b32 	%r5230, %r7388, %r7388, 25;
	shf.l.wrap.b32 	%r5231, %r7388, %r7388, 14;
	xor.b32  	%r5232, %r5230, %r5231;
	shr.u32 	%r5233, %r7388, 3;
	xor.b32  	%r5234, %r5232, %r5233;
	add.s32 	%r5235, %r5229, %r7387;
	add.s32 	%r5236, %r5235, %r5234;
	shf.l.wrap.b32 	%r5237, %r5223, %r5223, 15;
	shf.l.wrap.b32 	%r5238, %r5223, %r5223, 13;
	xor.b32  	%r5239, %r5237, %r5238;
	shr.u32 	%r5240, %r5223, 10;
	xor.b32  	%r5241, %r5239, %r5240;
	add.s32 	%r5242, %r5241, %r5158;
	shf.l.wrap.b32 	%r5243, %r7389, %r7389, 25;
	shf.l.wrap.b32 	%r5244, %r7389, %r7389, 14;
	xor.b32  	%r5245, %r5243, %r5244;
	shr.u32 	%r5246, %r7389, 3;
	xor.b32  	%r5247, %r5245, %r5246;
	add.s32 	%r5248, %r5242, %r7388;
	add.s32 	%r5249, %r5248, %r5247;
	shf.l.wrap.b32 	%r5250, %r5236, %r5236, 15;
	shf.l.wrap.b32 	%r5251, %r5236, %r5236, 13;
	xor.b32  	%r5252, %r5250, %r5251;
	shr.u32 	%r5253, %r5236, 10;
	xor.b32  	%r5254, %r5252, %r5253;
	add.s32 	%r5255, %r5254, %r5171;
	shf.l.wrap.b32 	%r5256, %r7390, %r7390, 25;
	shf.l.wrap.b32 	%r5257, %r7390, %r7390, 14;
	xor.b32  	%r5258, %r5256, %r5257;
	shr.u32 	%r5259, %r7390, 3;
	xor.b32  	%r5260, %r5258, %r5259;
	add.s32 	%r5261, %r5255, %r7389;
	add.s32 	%r5262, %r5261, %r5260;
	shf.l.wrap.b32 	%r5263, %r5249, %r5249, 15;
	shf.l.wrap.b32 	%r5264, %r5249, %r5249, 13;
	xor.b32  	%r5265, %r5263, %r5264;
	shr.u32 	%r5266, %r5249, 10;
	xor.b32  	%r5267, %r5265, %r5266;
	add.s32 	%r5268, %r5267, %r5184;
	shf.l.wrap.b32 	%r5269, %r7391, %r7391, 25;
	shf.l.wrap.b32 	%r5270, %r7391, %r7391, 14;
	xor.b32  	%r5271, %r5269, %r5270;
	shr.u32 	%r5272, %r7391, 3;
	xor.b32  	%r5273, %r5271, %r5272;
	add.s32 	%r5274, %r5268, %r7390;
	add.s32 	%r5275, %r5274, %r5273;
	shf.l.wrap.b32 	%r5276, %r5262, %r5262, 15;
	shf.l.wrap.b32 	%r5277, %r5262, %r5262, 13;
	xor.b32  	%r5278, %r5276, %r5277;
	shr.u32 	%r5279, %r5262, 10;
	xor.b32  	%r5280, %r5278, %r5279;
	add.s32 	%r5281, %r5280, %r5197;
	shf.l.wrap.b32 	%r5282, %r7392, %r7392, 25;
	shf.l.wrap.b32 	%r5283, %r7392, %r7392, 14;
	xor.b32  	%r5284, %r5282, %r5283;
	shr.u32 	%r5285, %r7392, 3;
	xor.b32  	%r5286, %r5284, %r5285;
	add.s32 	%r5287, %r5281, %r7391;
	add.s32 	%r5288, %r5287, %r5286;
	shf.l.wrap.b32 	%r5289, %r5275, %r5275, 15;
	shf.l.wrap.b32 	%r5290, %r5275, %r5275, 13;
	xor.b32  	%r5291, %r5289, %r5290;
	shr.u32 	%r5292, %r5275, 10;
	xor.b32  	%r5293, %r5291, %r5292;
	add.s32 	%r5294, %r5293, %r5210;
	shf.l.wrap.b32 	%r5295, %r7393, %r7393, 25;
	shf.l.wrap.b32 	%r5296, %r7393, %r7393, 14;
	xor.b32  	%r5297, %r5295, %r5296;
	shr.u32 	%r5298, %r7393, 3;
	xor.b32  	%r5299, %r5297, %r5298;
	add.s32 	%r5300, %r5294, %r7392;
	add.s32 	%r5301, %r5300, %r5299;
	shf.l.wrap.b32 	%r5302, %r5288, %r5288, 15;
	shf.l.wrap.b32 	%r5303, %r5288, %r5288, 13;
	xor.b32  	%r5304, %r5302, %r5303;
	shr.u32 	%r5305, %r5288, 10;
	xor.b32  	%r5306, %r5304, %r5305;
	add.s32 	%r5307, %r5306, %r5223;
	shf.l.wrap.b32 	%r5308, %r5131, %r5131, 25;
	shf.l.wrap.b32 	%r5309, %r5131, %r5131, 14;
	xor.b32  	%r5310, %r5308, %r5309;
	shr.u64 	%rd100, %rd98, 35;
	cvt.u32.u64 	%r5311, %rd100;
	xor.b32  	%r5312, %r5310, %r5311;
	add.s32 	%r5313, %r5307, %r7393;
	add.s32 	%r5314, %r5313, %r5312;
	shf.l.wrap.b32 	%r5315, %r5301, %r5301, 15;
	shf.l.wrap.b32 	%r5316, %r5301, %r5301, 13;
	xor.b32  	%r5317, %r5315, %r5316;
	shr.u32 	%r5318, %r5301, 10;
	xor.b32  	%r5319, %r5317, %r5318;
	add.s32 	%r5320, %r5319, %r5236;
	shf.l.wrap.b32 	%r5321, %r5132, %r5132, 25;
	shf.l.wrap.b32 	%r5322, %r5132, %r5132, 14;
	xor.b32  	%r5323, %r5321, %r5322;
	shr.u32 	%r5324, %r5132, 3;
	xor.b32  	%r5325, %r5323, %r5324;
	add.s32 	%r5326, %r5320, %r5131;
	add.s32 	%r5327, %r5326, %r5325;
	shf.l.wrap.b32 	%r5328, %r5314, %r5314, 15;
	shf.l.wrap.b32 	%r5329, %r5314, %r5314, 13;
	xor.b32  	%r5330, %r5328, %r5329;
	shr.u32 	%r5331, %r5314, 10;
	xor.b32  	%r5332, %r5330, %r5331;
	add.s32 	%r5333, %r5332, %r5249;
	shf.l.wrap.b32 	%r5334, %r5145, %r5145, 25;
	shf.l.wrap.b32 	%r5335, %r5145, %r5145, 14;
	xor.b32  	%r5336, %r5334, %r5335;
	shr.u32 	%r5337, %r5145, 3;
	xor.b32  	%r5338, %r5336, %r5337;
	add.s32 	%r5339, %r5333, %r5132;
	add.s32 	%r5340, %r5339, %r5338;
	shf.l.wrap.b32 	%r5341, %r5327, %r5327, 15;
	shf.l.wrap.b32 	%r5342, %r5327, %r5327, 13;
	xor.b32  	%r5343, %r5341, %r5342;
	shr.u32 	%r5344, %r5327, 10;
	xor.b32  	%r5345, %r5343, %r5344;
	add.s32 	%r5346, %r5345, %r5262;
	shf.l.wrap.b32 	%r5347, %r5158, %r5158, 25;
	shf.l.wrap.b32 	%r5348, %r5158, %r5158, 14;
	xor.b32  	%r5349, %r5347, %r5348;
	shr.u32 	%r5350, %r5158, 3;
	xor.b32  	%r5351, %r5349, %r5350;
	add.s32 	%r5352, %r5346, %r5145;
	add.s32 	%r5353, %r5352, %r5351;
	shf.l.wrap.b32 	%r5354, %r5340, %r5340, 15;
	shf.l.wrap.b32 	%r5355, %r5340, %r5340, 13;
	xor.b32  	%r5356, %r5354, %r5355;
	shr.u32 	%r5357, %r5340, 10;
	xor.b32  	%r5358, %r5356, %r5357;
	add.s32 	%r5359, %r5358, %r5275;
	shf.l.wrap.b32 	%r5360, %r5171, %r5171, 25;
	shf.l.wrap.b32 	%r5361, %r5171, %r5171, 14;
	xor.b32  	%r5362, %r5360, %r5361;
	shr.u32 	%r5363, %r5171, 3;
	xor.b32  	%r5364, %r5362, %r5363;
	add.s32 	%r5365, %r5359, %r5158;
	add.s32 	%r5366, %r5365, %r5364;
	shf.l.wrap.b32 	%r5367, %r5353, %r5353, 15;
	shf.l.wrap.b32 	%r5368, %r5353, %r5353, 13;
	xor.b32  	%r5369, %r5367, %r5368;
	shr.u32 	%r5370, %r5353, 10;
	xor.b32  	%r5371, %r5369, %r5370;
	add.s32 	%r5372, %r5371, %r5288;
	shf.l.wrap.b32 	%r5373, %r5184, %r5184, 25;
	shf.l.wrap.b32 	%r5374, %r5184, %r5184, 14;
	xor.b32  	%r5375, %r5373, %r5374;
	shr.u32 	%r5376, %r5184, 3;
	xor.b32  	%r5377, %r5375, %r5376;
	add.s32 	%r5378, %r5372, %r5171;
	add.s32 	%r5379, %r5378, %r5377;
	shf.l.wrap.b32 	%r5380, %r5366, %r5366, 15;
	shf.l.wrap.b32 	%r5381, %r5366, %r5366, 13;
	xor.b32  	%r5382, %r5380, %r5381;
	shr.u32 	%r5383, %r5366, 10;
	xor.b32  	%r5384, %r5382, %r5383;
	add.s32 	%r5385, %r5384, %r5301;
	shf.l.wrap.b32 	%r5386, %r5197, %r5197, 25;
	shf.l.wrap.b32 	%r5387, %r5197, %r5197, 14;
	xor.b32  	%r5388, %r5386, %r5387;
	shr.u32 	%r5389, %r5197, 3;
	xor.b32  	%r5390, %r5388, %r5389;
	add.s32 	%r5391, %r5385, %r5184;
	add.s32 	%r5392, %r5391, %r5390;
	shf.l.wrap.b32 	%r5393, %r5379, %r5379, 15;
	shf.l.wrap.b32 	%r5394, %r5379, %r5379, 13;
	xor.b32  	%r5395, %r5393, %r5394;
	shr.u32 	%r5396, %r5379, 10;
	xor.b32  	%r5397, %r5395, %r5396;
	add.s32 	%r5398, %r5397, %r5314;
	shf.l.wrap.b32 	%r5399, %r5210, %r5210, 25;
	shf.l.wrap.b32 	%r5400, %r5210, %r5210, 14;
	xor.b32  	%r5401, %r5399, %r5400;
	shr.u32 	%r5402, %r5210, 3;
	xor.b32  	%r5403, %r5401, %r5402;
	add.s32 	%r5404, %r5398, %r5197;
	add.s32 	%r5405, %r5404, %r5403;
	shf.l.wrap.b32 	%r5406, %r5392, %r5392, 15;
	shf.l.wrap.b32 	%r5407, %r5392, %r5392, 13;
	xor.b32  	%r5408, %r5406, %r5407;
	shr.u32 	%r5409, %r5392, 10;
	xor.b32  	%r5410, %r5408, %r5409;
	add.s32 	%r5411, %r5410, %r5327;
	shf.l.wrap.b32 	%r5412, %r5223, %r5223, 25;
	shf.l.wrap.b32 	%r5413, %r5223, %r5223, 14;
	xor.b32  	%r5414, %r5412, %r5413;
	shr.u32 	%r5415, %r5223, 3;
	xor.b32  	%r5416, %r5414, %r5415;
	add.s32 	%r5417, %r5411, %r5210;
	add.s32 	%r5418, %r5417, %r5416;
	shf.l.wrap.b32 	%r5419, %r5405, %r5405, 15;
	shf.l.wrap.b32 	%r5420, %r5405, %r5405, 13;
	xor.b32  	%r5421, %r5419, %r5420;
	shr.u32 	%r5422, %r5405, 10;
	xor.b32  	%r5423, %r5421, %r5422;
	add.s32 	%r5424, %r5423, %r5340;
	shf.l.wrap.b32 	%r5425, %r5236, %r5236, 25;
	shf.l.wrap.b32 	%r5426, %r5236, %r5236, 14;
	xor.b32  	%r5427, %r5425, %r5426;
	shr.u32 	%r5428, %r5236, 3;
	xor.b32  	%r5429, %r5427, %r5428;
	add.s32 	%r5430, %r5424, %r5223;
	add.s32 	%r5431, %r5430, %r5429;
	shf.l.wrap.b32 	%r5432, %r5418, %r5418, 15;
	shf.l.wrap.b32 	%r5433, %r5418, %r5418, 13;
	xor.b32  	%r5434, %r5432, %r5433;
	shr.u32 	%r5435, %r5418, 10;
	xor.b32  	%r5436, %r5434, %r5435;
	add.s32 	%r5437, %r5436, %r5353;
	shf.l.wrap.b32 	%r5438, %r5249, %r5249, 25;
	shf.l.wrap.b32 	%r5439, %r5249, %r5249, 14;
	xor.b32  	%r5440, %r5438, %r5439;
	shr.u32 	%r5441, %r5249, 3;
	xor.b32  	%r5442, %r5440, %r5441;
	add.s32 	%r5443, %r5437, %r5236;
	add.s32 	%r5444, %r5443, %r5442;
	shf.l.wrap.b32 	%r5445, %r5431, %r5431, 15;
	shf.l.wrap.b32 	%r5446, %r5431, %r5431, 13;
	xor.b32  	%r5447, %r5445, %r5446;
	shr.u32 	%r5448, %r5431, 10;
	xor.b32  	%r5449, %r5447, %r5448;
	add.s32 	%r5450, %r5449, %r5366;
	shf.l.wrap.b32 	%r5451, %r5262, %r5262, 25;
	shf.l.wrap.b32 	%r5452, %r5262, %r5262, 14;
	xor.b32  	%r5453, %r5451, %r5452;
	shr.u32 	%r5454, %r5262, 3;
	xor.b32  	%r5455, %r5453, %r5454;
	add.s32 	%r5456, %r5450, %r5249;
	add.s32 	%r5457, %r5456, %r5455;
	shf.l.wrap.b32 	%r5458, %r5444, %r5444, 15;
	shf.l.wrap.b32 	%r5459, %r5444, %r5444, 13;
	xor.b32  	%r5460, %r5458, %r5459;
	shr.u32 	%r5461, %r5444, 10;
	xor.b32  	%r5462, %r5460, %r5461;
	add.s32 	%r5463, %r5462, %r5379;
	shf.l.wrap.b32 	%r5464, %r5275, %r5275, 25;
	shf.l.wrap.b32 	%r5465, %r5275, %r5275, 14;
	xor.b32  	%r5466, %r5464, %r5465;
	shr.u32 	%r5467, %r5275, 3;
	xor.b32  	%r5468, %r5466, %r5467;
	add.s32 	%r5469, %r5463, %r5262;
	add.s32 	%r5470, %r5469, %r5468;
	shf.l.wrap.b32 	%r5471, %r5457, %r5457, 15;
	shf.l.wrap.b32 	%r5472, %r5457, %r5457, 13;
	xor.b32  	%r5473, %r5471, %r5472;
	shr.u32 	%r5474, %r5457, 10;
	xor.b32  	%r5475, %r5473, %r5474;
	add.s32 	%r5476, %r5475, %r5392;
	shf.l.wrap.b32 	%r5477, %r5288, %r5288, 25;
	shf.l.wrap.b32 	%r5478, %r5288, %r5288, 14;
	xor.b32  	%r5479, %r5477, %r5478;
	shr.u32 	%r5480, %r5288, 3;
	xor.b32  	%r5481, %r5479, %r5480;
	add.s32 	%r5482, %r5476, %r5275;
	add.s32 	%r5483, %r5482, %r5481;
	shf.l.wrap.b32 	%r5484, %r5470, %r5470, 15;
	shf.l.wrap.b32 	%r5485, %r5470, %r5470, 13;
	xor.b32  	%r5486, %r5484, %r5485;
	shr.u32 	%r5487, %r5470, 10;
	xor.b32  	%r5488, %r5486, %r5487;
	add.s32 	%r5489, %r5488, %r5405;
	shf.l.wrap.b32 	%r5490, %r5301, %r5301, 25;
	shf.l.wrap.b32 	%r5491, %r5301, %r5301, 14;
	xor.b32  	%r5492, %r5490, %r5491;
	shr.u32 	%r5493, %r5301, 3;
	xor.b32  	%r5494, %r5492, %r5493;
	add.s32 	%r5495, %r5489, %r5288;
	add.s32 	%r5496, %r5495, %r5494;
	shf.l.wrap.b32 	%r5497, %r5483, %r5483, 15;
	shf.l.wrap.b32 	%r5498, %r5483, %r5483, 13;
	xor.b32  	%r5499, %r5497, %r5498;
	shr.u32 	%r5500, %r5483, 10;
	xor.b32  	%r5501, %r5499, %r5500;
	add.s32 	%r5502, %r5501, %r5418;
	shf.l.wrap.b32 	%r5503, %r5314, %r5314, 25;
	shf.l.wrap.b32 	%r5504, %r5314, %r5314, 14;
	xor.b32  	%r5505, %r5503, %r5504;
	shr.u32 	%r5506, %r5314, 3;
	xor.b32  	%r5507, %r5505, %r5506;
	add.s32 	%r5508, %r5502, %r5301;
	add.s32 	%r5509, %r5508, %r5507;
	shf.l.wrap.b32 	%r5510, %r5496, %r5496, 15;
	shf.l.wrap.b32 	%r5511, %r5496, %r5496, 13;
	xor.b32  	%r5512, %r5510, %r5511;
	shr.u32 	%r5513, %r5496, 10;
	xor.b32  	%r5514, %r5512, %r5513;
	add.s32 	%r5515, %r5514, %r5431;
	shf.l.wrap.b32 	%r5516, %r5327, %r5327, 25;
	shf.l.wrap.b32 	%r5517, %r5327, %r5327, 14;
	xor.b32  	%r5518, %r5516, %r5517;
	shr.u32 	%r5519, %r5327, 3;
	xor.b32  	%r5520, %r5518, %r5519;
	add.s32 	%r5521, %r5515, %r5314;
	add.s32 	%r5522, %r5521, %r5520;
	shf.l.wrap.b32 	%r5523, %r5509, %r5509, 15;
	shf.l.wrap.b32 	%r5524, %r5509, %r5509, 13;
	xor.b32  	%r5525, %r5523, %r5524;
	shr.u32 	%r5526, %r5509, 10;
	xor.b32  	%r5527, %r5525, %r5526;
	add.s32 	%r5528, %r5527, %r5444;
	shf.l.wrap.b32 	%r5529, %r5340, %r5340, 25;
	shf.l.wrap.b32 	%r5530, %r5340, %r5340, 14;
	xor.b32  	%r5531, %r5529, %r5530;
	shr.u32 	%r5532, %r5340, 3;
	xor.b32  	%r5533, %r5531, %r5532;
	add.s32 	%r5534, %r5528, %r5327;
	add.s32 	%r5535, %r5534, %r5533;
	shf.l.wrap.b32 	%r5536, %r5522, %r5522, 15;
	shf.l.wrap.b32 	%r5537, %r5522, %r5522, 13;
	xor.b32  	%r5538, %r5536, %r5537;
	shr.u32 	%r5539, %r5522, 10;
	xor.b32  	%r5540, %r5538, %r5539;
	add.s32 	%r5541, %r5540, %r5457;
	shf.l.wrap.b32 	%r5542, %r5353, %r5353, 25;
	shf.l.wrap.b32 	%r5543, %r5353, %r5353, 14;
	xor.b32  	%r5544, %r5542, %r5543;
	shr.u32 	%r5545, %r5353, 3;
	xor.b32  	%r5546, %r5544, %r5545;
	add.s32 	%r5547, %r5541, %r5340;
	add.s32 	%r5548, %r5547, %r5546;
	shf.l.wrap.b32 	%r5549, %r5535, %r5535, 15;
	shf.l.wrap.b32 	%r5550, %r5535, %r5535, 13;
	xor.b32  	%r5551, %r5549, %r5550;
	shr.u32 	%r5552, %r5535, 10;
	xor.b32  	%r5553, %r5551, %r5552;
	add.s32 	%r5554, %r5553, %r5470;
	shf.l.wrap.b32 	%r5555, %r5366, %r5366, 25;
	shf.l.wrap.b32 	%r5556, %r5366, %r5366, 14;
	xor.b32  	%r5557, %r5555, %r5556;
	shr.u32 	%r5558, %r5366, 3;
	xor.b32  	%r5559, %r5557, %r5558;
	add.s32 	%r5560, %r5554, %r5353;
	add.s32 	%r5561, %r5560, %r5559;
	shf.l.wrap.b32 	%r5562, %r5548, %r5548, 15;
	shf.l.wrap.b32 	%r5563, %r5548, %r5548, 13;
	xor.b32  	%r5564, %r5562, %r5563;
	shr.u32 	%r5565, %r5548, 10;
	xor.b32  	%r5566, %r5564, %r5565;
	add.s32 	%r5567, %r5566, %r5483;
	shf.l.wrap.b32 	%r5568, %r5379, %r5379, 25;
	shf.l.wrap.b32 	%r5569, %r5379, %r5379, 14;
	xor.b32  	%r5570, %r5568, %r5569;
	shr.u32 	%r5571, %r5379, 3;
	xor.b32  	%r5572, %r5570, %r5571;
	add.s32 	%r5573, %r5567, %r5366;
	add.s32 	%r5574, %r5573, %r5572;
	shf.l.wrap.b32 	%r5575, %r5561, %r5561, 15;
	shf.l.wrap.b32 	%r5576, %r5561, %r5561, 13;
	xor.b32  	%r5577, %r5575, %r5576;
	shr.u32 	%r5578, %r5561, 10;
	xor.b32  	%r5579, %r5577, %r5578;
	add.s32 	%r5580, %r5579, %r5496;
	shf.l.wrap.b32 	%r5581, %r5392, %r5392, 25;
	shf.l.wrap.b32 	%r5582, %r5392, %r5392, 14;
	xor.b32  	%r5583, %r5581, %r5582;
	shr.u32 	%r5584, %r5392, 3;
	xor.b32  	%r5585, %r5583, %r5584;
	add.s32 	%r5586, %r5580, %r5379;
	add.s32 	%r5587, %r5586, %r5585;
	shf.l.wrap.b32 	%r5588, %r5574, %r5574, 15;
	shf.l.wrap.b32 	%r5589, %r5574, %r5574, 13;
	xor.b32  	%r5590, %r5588, %r5589;
	shr.u32 	%r5591, %r5574, 10;
	xor.b32  	%r5592, %r5590, %r5591;
	add.s32 	%r5593, %r5592, %r5509;
	shf.l.wrap.b32 	%r5594, %r5405, %r5405, 25;
	shf.l.wrap.b32 	%r5595, %r5405, %r5405, 14;
	xor.b32  	%r5596, %r5594, %r5595;
	shr.u32 	%r5597, %r5405, 3;
	xor.b32  	%r5598, %r5596, %r5597;
	add.s32 	%r5599, %r5593, %r5392;
	add.s32 	%r5600, %r5599, %r5598;
	shf.l.wrap.b32 	%r5601, %r5587, %r5587, 15;
	shf.l.wrap.b32 	%r5602, %r5587, %r5587, 13;
	xor.b32  	%r5603, %r5601, %r5602;
	shr.u32 	%r5604, %r5587, 10;
	xor.b32  	%r5605, %r5603, %r5604;
	add.s32 	%r5606, %r5605, %r5522;
	shf.l.wrap.b32 	%r5607, %r5418, %r5418, 25;
	shf.l.wrap.b32 	%r5608, %r5418, %r5418, 14;
	xor.b32  	%r5609, %r5607, %r5608;
	shr.u32 	%r5610, %r5418, 3;
	xor.b32  	%r5611, %r5609, %r5610;
	add.s32 	%r5612, %r5606, %r5405;
	add.s32 	%r5613, %r5612, %r5611;
	shf.l.wrap.b32 	%r5614, %r5600, %r5600, 15;
	shf.l.wrap.b32 	%r5615, %r5600, %r5600, 13;
	xor.b32  	%r5616, %r5614, %r5615;
	shr.u32 	%r5617, %r5600, 10;
	xor.b32  	%r5618, %r5616, %r5617;
	add.s32 	%r5619, %r5618, %r5535;
	shf.l.wrap.b32 	%r5620, %r5431, %r5431, 25;
	shf.l.wrap.b32 	%r5621, %r5431, %r5431, 14;
	xor.b32  	%r5622, %r5620, %r5621;
	shr.u32 	%r5623, %r5431, 3;
	xor.b32  	%r5624, %r5622, %r5623;
	add.s32 	%r5625, %r5619, %r5418;
	add.s32 	%r5626, %r5625, %r5624;
	shf.l.wrap.b32 	%r5627, %r5613, %r5613, 15;
	shf.l.wrap.b32 	%r5628, %r5613, %r5613, 13;
	xor.b32  	%r5629, %r5627, %r5628;
	shr.u32 	%r5630, %r5613, 10;
	xor.b32  	%r5631, %r5629, %r5630;
	add.s32 	%r5632, %r5631, %r5548;
	shf.l.wrap.b32 	%r5633, %r5444, %r5444, 25;
	shf.l.wrap.b32 	%r5634, %r5444, %r5444, 14;
	xor.b32  	%r5635, %r5633, %r5634;
	shr.u32 	%r5636, %r5444, 3;
	xor.b32  	%r5637, %r5635, %r5636;
	add.s32 	%r5638, %r5632, %r5431;
	add.s32 	%r5639, %r5638, %r5637;
	shf.l.wrap.b32 	%r5640, %r5626, %r5626, 15;
	shf.l.wrap.b32 	%r5641, %r5626, %r5626, 13;
	xor.b32  	%r5642, %r5640, %r5641;
	shr.u32 	%r5643, %r5626, 10;
	xor.b32  	%r5644, %r5642, %r5643;
	add.s32 	%r5645, %r5644, %r5561;
	shf.l.wrap.b32 	%r5646, %r5457, %r5457, 25;
	shf.l.wrap.b32 	%r5647, %r5457, %r5457, 14;
	xor.b32  	%r5648, %r5646, %r5647;
	shr.u32 	%r5649, %r5457, 3;
	xor.b32  	%r5650, %r5648, %r5649;
	add.s32 	%r5651, %r5645, %r5444;
	add.s32 	%r5652, %r5651, %r5650;
	shf.l.wrap.b32 	%r5653, %r5639, %r5639, 15;
	shf.l.wrap.b32 	%r5654, %r5639, %r5639, 13;
	xor.b32  	%r5655, %r5653, %r5654;
	shr.u32 	%r5656, %r5639, 10;
	xor.b32  	%r5657, %r5655, %r5656;
	add.s32 	%r5658, %r5657, %r5574;
	shf.l.wrap.b32 	%r5659, %r5470, %r5470, 25;
	shf.l.wrap.b32 	%r5660, %r5470, %r5470, 14;
	xor.b32  	%r5661, %r5659, %r5660;
	shr.u32 	%r5662, %r5470, 3;
	xor.b32  	%r5663, %r5661, %r5662;
	add.s32 	%r5664, %r5658, %r5457;
	add.s32 	%r5665, %r5664, %r5663;
	shf.l.wrap.b32 	%r5666, %r5652, %r5652, 15;
	shf.l.wrap.b32 	%r5667, %r5652, %r5652, 13;
	xor.b32  	%r5668, %r5666, %r5667;
	shr.u32 	%r5669, %r5652, 10;
	xor.b32  	%r5670, %r5668, %r5669;
	add.s32 	%r5671, %r5670, %r5587;
	shf.l.wrap.b32 	%r5672, %r5483, %r5483, 25;
	shf.l.wrap.b32 	%r5673, %r5483, %r5483, 14;
	xor.b32  	%r5674, %r5672, %r5673;
	shr.u32 	%r5675, %r5483, 3;
	xor.b32  	%r5676, %r5674, %r5675;
	add.s32 	%r5677, %r5671, %r5470;
	add.s32 	%r5678, %r5677, %r5676;
	shf.l.wrap.b32 	%r5679, %r5665, %r5665, 15;
	shf.l.wrap.b32 	%r5680, %r5665, %r5665, 13;
	xor.b32  	%r5681, %r5679, %r5680;
	shr.u32 	%r5682, %r5665, 10;
	xor.b32  	%r5683, %r5681, %r5682;
	add.s32 	%r5684, %r5683, %r5600;
	shf.l.wrap.b32 	%r5685, %r5496, %r5496, 25;
	shf.l.wrap.b32 	%r5686, %r5496, %r5496, 14;
	xor.b32  	%r5687, %r5685, %r5686;
	shr.u32 	%r5688, %r5496, 3;
	xor.b32  	%r5689, %r5687, %r5688;
	add.s32 	%r5690, %r5684, %r5483;
	add.s32 	%r5691, %r5690, %r5689;
	shf.l.wrap.b32 	%r5692, %r5678, %r5678, 15;
	shf.l.wrap.b32 	%r5693, %r5678, %r5678, 13;
	xor.b32  	%r5694, %r5692, %r5693;
	shr.u32 	%r5695, %r5678, 10;
	xor.b32  	%r5696, %r5694, %r5695;
	add.s32 	%r5697, %r5696, %r5613;
	shf.l.wrap.b32 	%r5698, %r5509, %r5509, 25;
	shf.l.wrap.b32 	%r5699, %r5509, %r5509, 14;
	xor.b32  	%r5700, %r5698, %r5699;
	shr.u32 	%r5701, %r5509, 3;
	xor.b32  	%r5702, %r5700, %r5701;
	add.s32 	%r5703, %r5697, %r5496;
	add.s32 	%r5704, %r5703, %r5702;
	shf.l.wrap.b32 	%r5705, %r5691, %r5691, 15;
	shf.l.wrap.b32 	%r5706, %r5691, %r5691, 13;
	xor.b32  	%r5707, %r5705, %r5706;
	shr.u32 	%r5708, %r5691, 10;
	xor.b32  	%r5709, %r5707, %r5708;
	add.s32 	%r5710, %r5709, %r5626;
	shf.l.wrap.b32 	%r5711, %r5522, %r5522, 25;
	shf.l.wrap.b32 	%r5712, %r5522, %r5522, 14;
	xor.b32  	%r5713, %r5711, %r5712;
	shr.u32 	%r5714, %r5522, 3;
	xor.b32  	%r5715, %r5713, %r5714;
	add.s32 	%r5716, %r5710, %r5509;
	add.s32 	%r5717, %r5716, %r5715;
	shf.l.wrap.b32 	%r5718, %r5704, %r5704, 15;
	shf.l.wrap.b32 	%r5719, %r5704, %r5704, 13;
	xor.b32  	%r5720, %r5718, %r5719;
	shr.u32 	%r5721, %r5704, 10;
	xor.b32  	%r5722, %r5720, %r5721;
	add.s32 	%r5723, %r5722, %r5639;
	shf.l.wrap.b32 	%r5724, %r5535, %r5535, 25;
	shf.l.wrap.b32 	%r5725, %r5535, %r5535, 14;
	xor.b32  	%r5726, %r5724, %r5725;
	shr.u32 	%r5727, %r5535, 3;
	xor.b32  	%r5728, %r5726, %r5727;
	add.s32 	%r5729, %r5723, %r5522;
	add.s32 	%r5730, %r5729, %r5728;
	shf.l.wrap.b32 	%r5731, %r5717, %r5717, 15;
	shf.l.wrap.b32 	%r5732, %r5717, %r5717, 13;
	xor.b32  	%r5733, %r5731, %r5732;
	shr.u32 	%r5734, %r5717, 10;
	xor.b32  	%r5735, %r5733, %r5734;
	add.s32 	%r5736, %r5735, %r5652;
	shf.l.wrap.b32 	%r5737, %r5548, %r5548, 25;
	shf.l.wrap.b32 	%r5738, %r5548, %r5548, 14;
	xor.b32  	%r5739, %r5737, %r5738;
	shr.u32 	%r5740, %r5548, 3;
	xor.b32  	%r5741, %r5739, %r5740;
	add.s32 	%r5742, %r5736, %r5535;
	add.s32 	%r5743, %r5742, %r5741;
	shf.l.wrap.b32 	%r5744, %r5730, %r5730, 15;
	shf.l.wrap.b32 	%r5745, %r5730, %r5730, 13;
	xor.b32  	%r5746, %r5744, %r5745;
	shr.u32 	%r5747, %r5730, 10;
	xor.b32  	%r5748, %r5746, %r5747;
	add.s32 	%r5749, %r5748, %r5665;
	shf.l.wrap.b32 	%r5750, %r5561, %r5561, 25;
	shf.l.wrap.b32 	%r5751, %r5561, %r5561, 14;
	xor.b32  	%r5752, %r5750, %r5751;
	shr.u32 	%r5753, %r5561, 3;
	xor.b32  	%r5754, %r5752, %r5753;
	add.s32 	%r5755, %r5749, %r5548;
	add.s32 	%r5756, %r5755, %r5754;
	or.b32  	%r5757, %r7377, %r7378;
	and.b32  	%r5758, %r5757, %r7379;
	and.b32  	%r5759, %r7377, %r7378;
	or.b32  	%r5760, %r5758, %r5759;
	shf.l.wrap.b32 	%r5761, %r7379, %r7379, 30;
	shf.l.wrap.b32 	%r5762, %r7379, %r7379, 19;
	xor.b32  	%r5763, %r5762, %r5761;
	shf.l.wrap.b32 	%r5764, %r7379, %r7379, 10;
	xor.b32  	%r5765, %r5763, %r5764;
	and.b32  	%r5766, %r7374, %r7375;
	not.b32 	%r5767, %r7375;
	and.b32  	%r5768, %r7373, %r5767;
	or.b32  	%r5769, %r5768, %r5766;
	shf.l.wrap.b32 	%r5770, %r7375, %r7375, 26;
	shf.l.wrap.b32 	%r5771, %r7375, %r7375, 21;
	xor.b32  	%r5772, %r5770, %r5771;
	shf.l.wrap.b32 	%r5773, %r7375, %r7375, 7;
	xor.b32  	%r5774, %r5772, %r5773;
	add.s32 	%r5775, %r5774, %r7380;
	add.s32 	%r5776, %r5775, %r5769;
	add.s32 	%r5777, %r5776, %r7372;
	add.s32 	%r5778, %r5777, 1116352408;
	add.s32 	%r5779, %r5765, %r5760;
	add.s32 	%r5780, %r5779, %r5778;
	add.s32 	%r5781, %r5778, %r7376;
	or.b32  	%r5782, %r7378, %r7379;
	and.b32  	%r5783, %r5782, %r5780;
	and.b32  	%r5784, %r7378, %r7379;
	or.b32  	%r5785, %r5783, %r5784;
	shf.l.wrap.b32 	%r5786, %r5780, %r5780, 30;
	shf.l.wrap.b32 	%r5787, %r5780, %r5780, 19;
	xor.b32  	%r5788, %r5787, %r5786;
	shf.l.wrap.b32 	%r5789, %r5780, %r5780, 10;
	xor.b32  	%r5790, %r5788, %r5789;
	and.b32  	%r5791, %r7375, %r5781;
	not.b32 	%r5792, %r5781;
	and.b32  	%r5793, %r7374, %r5792;
	or.b32  	%r5794, %r5793, %r5791;
	shf.l.wrap.b32 	%r5795, %r5781, %r5781, 26;
	shf.l.wrap.b32 	%r5796, %r5781, %r5781, 21;
	xor.b32  	%r5797, %r5795, %r5796;
	shf.l.wrap.b32 	%r5798, %r5781, %r5781, 7;
	xor.b32  	%r5799, %r5797, %r5798;
	add.s32 	%r5800, %r5799, %r7381;
	add.s32 	%r5801, %r5800, %r5794;
	add.s32 	%r5802, %r5801, %r7373;
	add.s32 	%r5803, %r5802, 1899447441;
	add.s32 	%r5804, %r5790, %r5785;
	add.s32 	%r5805, %r5804, %r5803;
	add.s32 	%r5806, %r5803, %r7377;
	or.b32  	%r5807, %r7379, %r5780;
	and.b32  	%r5808, %r5807, %r5805;
	and.b32  	%r5809, %r7379, %r5780;
	or.b32  	%r5810, %r5808, %r5809;
	shf.l.wrap.b32 	%r5811, %r5805, %r5805, 30;
	shf.l.wrap.b32 	%r5812, %r5805, %r5805, 19;
	xor.b32  	%r5813, %r5812, %r5811;
	shf.l.wrap.b32 	%r5814, %r5805, %r5805, 10;
	xor.b32  	%r5815, %r5813, %r5814;
	and.b32  	%r5816, %r5781, %r5806;
	not.b32 	%r5817, %r5806;
	and.b32  	%r5818, %r7375, %r5817;
	or.b32  	%r5819, %r5818, %r5816;
	shf.l.wrap.b32 	%r5820, %r5806, %r5806, 26;
	shf.l.wrap.b32 	%r5821, %r5806, %r5806, 21;
	xor.b32  	%r5822, %r5820, %r5821;
	shf.l.wrap.b32 	%r5823, %r5806, %r5806, 7;
	xor.b32  	%r5824, %r5822, %r5823;
	add.s32 	%r5825, %r5824, %r7382;
	add.s32 	%r5826, %r5825, %r5819;
	add.s32 	%r5827, %r5826, %r7374;
	add.s32 	%r5828, %r5827, -1245643825;
	add.s32 	%r5829, %r5815, %r5810;
	add.s32 	%r5830, %r5829, %r5828;
	add.s32 	%r5831, %r5828, %r7378;
	or.b32  	%r5832, %r5780, %r5805;
	and.b32  	%r5833, %r5832, %r5830;
	and.b32  	%r5834, %r5780, %r5805;
	or.b32  	%r5835, %r5833, %r5834;
	shf.l.wrap.b32 	%r5836, %r5830, %r5830, 30;
	shf.l.wrap.b32 	%r5837, %r5830, %r5830, 19;
	xor.b32  	%r5838, %r5837, %r5836;
	shf.l.wrap.b32 	%r5839, %r5830, %r5830, 10;
	xor.b32  	%r5840, %r5838, %r5839;
	and.b32  	%r5841, %r5806, %r5831;
	not.b32 	%r5842, %r5831;
	and.b32  	%r5843, %r5781, %r5842;
	or.b32  	%r5844, %r5843, %r5841;
	shf.l.wrap.b32 	%r5845, %r5831, %r5831, 26;
	shf.l.wrap.b32 	%r5846, %r5831, %r5831, 21;
	xor.b32  	%r5847, %r5845, %r5846;
	shf.l.wrap.b32 	%r5848, %r5831, %r5831, 7;
	xor.b32  	%r5849, %r5847, %r5848;
	add.s32 	%r5850, %r5849, %r7383;
	add.s32 	%r5851, %r5850, %r5844;
	add.s32 	%r5852, %r5851, %r7375;
	add.s32 	%r5853, %r5852, -373957723;
	add.s32 	%r5854, %r5840, %r5835;
	add.s32 	%r5855, %r5854, %r5853;
	add.s32 	%r5856, %r5853, %r7379;
	or.b32  	%r5857, %r5805, %r5830;
	and.b32  	%r5858, %r5857, %r5855;
	and.b32  	%r5859, %r5805, %r5830;
	or.b32  	%r5860, %r5858, %r5859;
	shf.l.wrap.b32 	%r5861, %r5855, %r5855, 30;
	shf.l.wrap.b32 	%r5862, %r5855, %r5855, 19;
	xor.b32  	%r5863, %r5862, %r5861;
	shf.l.wrap.b32 	%r5864, %r5855, %r5855, 10;
	xor.b32  	%r5865, %r5863, %r5864;
	and.b32  	%r5866, %r5831, %r5856;
	not.b32 	%r5867, %r5856;
	and.b32  	%r5868, %r5806, %r5867;
	or.b32  	%r5869, %r5868, %r5866;
	shf.l.wrap.b32 	%r5870, %r5856, %r5856, 26;
	shf.l.wrap.b32 	%r5871, %r5856, %r5856, 21;
	xor.b32  	%r5872, %r5870, %r5871;
	shf.l.wrap.b32 	%r5873, %r5856, %r5856, 7;
	xor.b32  	%r5874, %r5872, %r5873;
	add.s32 	%r5875, %r5874, %r7384;
	add.s32 	%r5876, %r5875, %r5869;
	add.s32 	%r5877, %r5876, %r5781;
	add.s32 	%r5878, %r5877, 961987163;
	add.s32 	%r5879, %r5865, %r5860;
	add.s32 	%r5880, %r5879, %r5878;
	add.s32 	%r5881, %r5878, %r5780;
	or.b32  	%r5882, %r5830, %r5855;
	and.b32  	%r5883, %r5882, %r5880;
	and.b32  	%r5884, %r5830, %r5855;
	or.b32  	%r5885, %r5883, %r5884;
	shf.l.wrap.b32 	%r5886, %r5880, %r5880, 30;
	shf.l.wrap.b32 	%r5887, %r5880, %r5880, 19;
	xor.b32  	%r5888, %r5887, %r5886;
	shf.l.wrap.b32 	%r5889, %r5880, %r5880, 10;
	xor.b32  	%r5890, %r5888, %r5889;
	and.b32  	%r5891, %r5856, %r5881;
	not.b32 	%r5892, %r5881;
	and.b32  	%r5893, %r5831, %r5892;
	or.b32  	%r5894, %r5893, %r5891;
	shf.l.wrap.b32 	%r5895, %r5881, %r5881, 26;
	shf.l.wrap.b32 	%r5896, %r5881, %r5881, 21;
	xor.b32  	%r5897, %r5895, %r5896;
	shf.l.wrap.b32 	%r5898, %r5881, %r5881, 7;
	xor.b32  	%r5899, %r5897, %r5898;
	add.s32 	%r5900, %r5899, %r7385;
	add.s32 	%r5901, %r5900, %r5894;
	add.s32 	%r5902, %r5901, %r5806;
	add.s32 	%r5903, %r5902, 1508970993;
	add.s32 	%r5904, %r5890, %r5885;
	add.s32 	%r5905, %r5904, %r5903;
	add.s32 	%r5906, %r5903, %r5805;
	or.b32  	%r5907, %r5855, %r5880;
	and.b32  	%r5908, %r5907, %r5905;
	and.b32  	%r5909, %r5855, %r5880;
	or.b32  	%r5910, %r5908, %r5909;
	shf.l.wrap.b32 	%r5911, %r5905, %r5905, 30;
	shf.l.wrap.b32 	%r5912, %r5905, %r5905, 19;
	xor.b32  	%r5913, %r5912, %r5911;
	shf.l.wrap.b32 	%r5914, %r5905, %r5905, 10;
	xor.b32  	%r5915, %r5913, %r5914;
	and.b32  	%r5916, %r5881, %r5906;
	not.b32 	%r5917, %r5906;
	and.b32  	%r5918, %r5856, %r5917;
	or.b32  	%r5919, %r5918, %r5916;
	shf.l.wrap.b32 	%r5920, %r5906, %r5906, 26;
	shf.l.wrap.b32 	%r5921, %r5906, %r5906, 21;
	xor.b32  	%r5922, %r5920, %r5921;
	shf.l.wrap.b32 	%r5923, %r5906, %r5906, 7;
	xor.b32  	%r5924, %r5922, %r5923;
	add.s32 	%r5925, %r5924, %r7386;
	add.s32 	%r5926, %r5925, %r5919;
	add.s32 	%r5927, %r5926, %r5831;
	add.s32 	%r5928, %r5927, -1841331548;
	add.s32 	%r5929, %r5915, %r5910;
	add.s32 	%r5930, %r5929, %r5928;
	add.s32 	%r5931, %r5928, %r5830;
	or.b32  	%r5932, %r5880, %r5905;
	and.b32  	%r5933, %r5932, %r5930;
	and.b32  	%r5934, %r5880, %r5905;
	or.b32  	%r5935, %r5933, %r5934;
	shf.l.wrap.b32 	%r5936, %r5930, %r5930, 30;
	shf.l.wrap.b32 	%r5937, %r5930, %r5930, 19;
	xor.b32  	%r5938, %r5937, %r5936;
	shf.l.wrap.b32 	%r5939, %r5930, %r5930, 10;
	xor.b32  	%r5940, %r5938, %r5939;
	and.b32  	%r5941, %r5906, %r5931;
	not.b32 	%r5942, %r5931;
	and.b32  	%r5943, %r5881, %r5942;
	or.b32  	%r5944, %r5943, %r5941;
	shf.l.wrap.b32 	%r5945, %r5931, %r5931, 26;
	shf.l.wrap.b32 	%r5946, %r5931, %r5931, 21;
	xor.b32  	%r5947, %r5945, %r5946;
	shf.l.wrap.b32 	%r5948, %r5931, %r5931, 7;
	xor.b32  	%r5949, %r5947, %r5948;
	add.s32 	%r5950, %r5949, %r7387;
	add.s32 	%r5951, %r5950, %r5944;
	add.s32 	%r5952, %r5951, %r5856;
	add.s32 	%r5953, %r5952, -1424204075;
	add.s32 	%r5954, %r5940, %r5935;
	add.s32 	%r5955, %r5954, %r5953;
	add.s32 	%r5956, %r5953, %r5855;
	or.b32  	%r5957, %r5905, %r5930;
	and.b32  	%r5958, %r5957, %r5955;
	and.b32  	%r5959, %r5905, %r5930;
	or.b32  	%r5960, %r5958, %r5959;
	shf.l.wrap.b32 	%r5961, %r5955, %r5955, 30;
	shf.l.wrap.b32 	%r5962, %r5955, %r5955, 19;
	xor.b32  	%r5963, %r5962, %r5961;
	shf.l.wrap.b32 	%r5964, %r5955, %r5955, 10;
	xor.b32  	%r5965, %r5963, %r5964;
	and.b32  	%r5966, %r5931, %r5956;
	not.b32 	%r5967, %r5956;
	and.b32  	%r5968, %r5906, %r5967;
	or.b32  	%r5969, %r5968, %r5966;
	shf.l.wrap.b32 	%r5970, %r5956, %r5956, 26;
	shf.l.wrap.b32 	%r5971, %r5956, %r5956, 21;
	xor.b32  	%r5972, %r5970, %r5971;
	shf.l.wrap.b32 	%r5973, %r5956, %r5956, 7;
	xor.b32  	%r5974, %r5972, %r5973;
	add.s32 	%r5975, %r5974, %r7388;
	add.s32 	%r5976, %r5975, %r5969;
	add.s32 	%r5977, %r5976, %r5881;
	add.s32 	%r5978, %r5977, -670586216;
	add.s32 	%r5979, %r5965, %r5960;
	add.s32 	%r5980, %r5979, %r5978;
	add.s32 	%r5981, %r5978, %r5880;
	or.b32  	%r5982, %r5930, %r5955;
	and.b32  	%r5983, %r5982, %r5980;
	and.b32  	%r5984, %r5930, %r5955;
	or.b32  	%r5985, %r5983, %r5984;
	shf.l.wrap.b32 	%r5986, %r5980, %r5980, 30;
	shf.l.wrap.b32 	%r5987, %r5980, %r5980, 19;
	xor.b32  	%r5988, %r5987, %r5986;
	shf.l.wrap.b32 	%r5989, %r5980, %r5980, 10;
	xor.b32  	%r5990, %r5988, %r5989;
	and.b32  	%r5991, %r5956, %r5981;
	not.b32 	%r5992, %r5981;
	and.b32  	%r5993, %r5931, %r5992;
	or.b32  	%r5994, %r5993, %r5991;
	shf.l.wrap.b32 	%r5995, %r5981, %r5981, 26;
	shf.l.wrap.b32 	%r5996, %r5981, %r5981, 21;
	xor.b32  	%r5997, %r5995, %r5996;
	shf.l.wrap.b32 	%r5998, %r5981, %r5981, 7;
	xor.b32  	%r5999, %r5997, %r5998;
	add.s32 	%r6000, %r5999, %r7389;
	add.s32 	%r6001, %r6000, %r5994;
	add.s32 	%r6002, %r6001, %r5906;
	add.s32 	%r6003, %r6002, 310598401;
	add.s32 	%r6004, %r5990, %r5985;
	add.s32 	%r6005, %r6004, %r6003;
	add.s32 	%r6006, %r6003, %r5905;
	or.b32  	%r6007, %r5955, %r5980;
	and.b32  	%r6008, %r6007, %r6005;
	and.b32  	%r6009, %r5955, %r5980;
	or.b32  	%r6010, %r6008, %r6009;
	shf.l.wrap.b32 	%r6011, %r6005, %r6005, 30;
	shf.l.wrap.b32 	%r6012, %r6005, %r6005, 19;
	xor.b32  	%r6013, %r6012, %r6011;
	shf.l.wrap.b32 	%r6014, %r6005, %r6005, 10;
	xor.b32  	%r6015, %r6013, %r6014;
	and.b32  	%r6016, %r5981, %r6006;
	not.b32 	%r6017, %r6006;
	and.b32  	%r6018, %r5956, %r6017;
	or.b32  	%r6019, %r6018, %r6016;
	shf.l.wrap.b32 	%r6020, %r6006, %r6006, 26;
	shf.l.wrap.b32 	%r6021, %r6006, %r6006, 21;
	xor.b32  	%r6022, %r6020, %r6021;
	shf.l.wrap.b32 	%r6023, %r6006, %r6006, 7;
	xor.b32  	%r6024, %r6022, %r6023;
	add.s32 	%r6025, %r6024, %r7390;
	add.s32 	%r6026, %r6025, %r6019;
	add.s32 	%r6027, %r6026, %r5931;
	add.s32 	%r6028, %r6027, 607225278;
	add.s32 	%r6029, %r6015, %r6010;
	add.s32 	%r6030, %r6029, %r6028;
	add.s32 	%r6031, %r6028, %r5930;
	or.b32  	%r6032, %r5980, %r6005;
	and.b32  	%r6033, %r6032, %r6030;
	and.b32  	%r6034, %r5980, %r6005;
	or.b32  	%r6035, %r6033, %r6034;
	shf.l.wrap.b32 	%r6036, %r6030, %r6030, 30;
	shf.l.wrap.b32 	%r6037, %r6030, %r6030, 19;
	xor.b32  	%r6038, %r6037, %r6036;
	shf.l.wrap.b32 	%r6039, %r6030, %r6030, 10;
	xor.b32  	%r6040, %r6038, %r6039;
	and.b32  	%r6041, %r6006, %r6031;
	not.b32 	%r6042, %r6031;
	and.b32  	%r6043, %r5981, %r6042;
	or.b32  	%r6044, %r6043, %r6041;
	shf.l.wrap.b32 	%r6045, %r6031, %r6031, 26;
	shf.l.wrap.b32 	%r6046, %r6031, %r6031, 21;
	xor.b32  	%r6047, %r6045, %r6046;
	shf.l.wrap.b32 	%r6048, %r6031, %r6031, 7;
	xor.b32  	%r6049, %r6047, %r6048;
	add.s32 	%r6050, %r6049, %r7391;
	add.s32 	%r6051, %r6050, %r6044;
	add.s32 	%r6052, %r6051, %r5956;
	add.s32 	%r6053, %r6052, 1426881987;
	add.s32 	%r6054, %r6040, %r6035;
	add.s32 	%r6055, %r6054, %r6053;
	add.s32 	%r6056, %r6053, %r5955;
	or.b32  	%r6057, %r6005, %r6030;
	and.b32  	%r6058, %r6057, %r6055;
	and.b32  	%r6059, %r6005, %r6030;
	or.b32  	%r6060, %r6058, %r6059;
	shf.l.wrap.b32 	%r6061, %r6055, %r6055, 30;
	shf.l.wrap.b32 	%r6062, %r6055, %r6055, 19;
	xor.b32  	%r6063, %r6062, %r6061;
	shf.l.wrap.b32 	%r6064, %r6055, %r6055, 10;
	xor.b32  	%r6065, %r6063, %r6064;
	and.b32  	%r6066, %r6031, %r6056;
	not.b32 	%r6067, %r6056;
	and.b32  	%r6068, %r6006, %r6067;
	or.b32  	%r6069, %r6068, %r6066;
	shf.l.wrap.b32 	%r6070, %r6056, %r6056, 26;
	shf.l.wrap.b32 	%r6071, %r6056, %r6056, 21;
	xor.b32  	%r6072, %r6070, %r6071;
	shf.l.wrap.b32 	%r6073, %r6056, %r6056, 7;
	xor.b32  	%r6074, %r6072, %r6073;
	add.s32 	%r6075, %r6074, %r7392;
	add.s32 	%r6076, %r6075, %r6069;
	add.s32 	%r6077, %r6076, %r5981;
	add.s32 	%r6078, %r6077, 1925078388;
	add.s32 	%r6079, %r6065, %r6060;
	add.s32 	%r6080, %r6079, %r6078;
	add.s32 	%r6081, %r6078, %r5980;
	or.b32  	%r6082, %r6030, %r6055;
	and.b32  	%r6083, %r6082, %r6080;
	and.b32  	%r6084, %r6030, %r6055;
	or.b32  	%r6085, %r6083, %r6084;
	shf.l.wrap.b32 	%r6086, %r6080, %r6080, 30;
	shf.l.wrap.b32 	%r6087, %r6080, %r6080, 19;
	xor.b32  	%r6088, %r6087, %r6086;
	shf.l.wrap.b32 	%r6089, %r6080, %r6080, 10;
	xor.b32  	%r6090, %r6088, %r6089;
	and.b32  	%r6091, %r6056, %r6081;
	not.b32 	%r6092, %r6081;
	and.b32  	%r6093, %r6031, %r6092;
	or.b32  	%r6094, %r6093, %r6091;
	shf.l.wrap.b32 	%r6095, %r6081, %r6081, 26;
	shf.l.wrap.b32 	%r6096, %r6081, %r6081, 21;
	xor.b32  	%r6097, %r6095, %r6096;
	shf.l.wrap.b32 	%r6098, %r6081, %r6081, 7;
	xor.b32  	%r6099, %r6097, %r6098;
	add.s32 	%r6100, %r6099, %r7393;
	add.s32 	%r6101, %r6100, %r6094;
	add.s32 	%r6102, %r6101, %r6006;
	add.s32 	%r6103, %r6102, -2132889090;
	add.s32 	%r6104, %r6090, %r6085;
	add.s32 	%r6105, %r6104, %r6103;
	add.s32 	%r6106, %r6103, %r6005;
	or.b32  	%r6107, %r6055, %r6080;
	and.b32  	%r6108, %r6107, %r6105;
	and.b32  	%r6109, %r6055, %r6080;
	or.b32  	%r6110, %r6108, %r6109;
	shf.l.wrap.b32 	%r6111, %r6105, %r6105, 30;
	shf.l.wrap.b32 	%r6112, %r6105, %r6105, 19;
	xor.b32  	%r6113, %r6112, %r6111;
	shf.l.wrap.b32 	%r6114, %r6105, %r6105, 10;
	xor.b32  	%r6115, %r6113, %r6114;
	and.b32  	%r6116, %r6081, %r6106;
	not.b32 	%r6117, %r6106;
	and.b32  	%r6118, %r6056, %r6117;
	or.b32  	%r6119, %r6118, %r6116;
	shf.l.wrap.b32 	%r6120, %r6106, %r6106, 26;
	shf.l.wrap.b32 	%r6121, %r6106, %r6106, 21;
	xor.b32  	%r6122, %r6120, %r6121;
	shf.l.wrap.b32 	%r6123, %r6106, %r6106, 7;
	xor.b32  	%r6124, %r6122, %r6123;
	add.s32 	%r6125, %r6124, %r5131;
	add.s32 	%r6126, %r6125, %r6119;
	add.s32 	%r6127, %r6126, %r6031;
	add.s32 	%r6128, %r6127, -1680079193;
	add.s32 	%r6129, %r6115, %r6110;
	add.s32 	%r6130, %r6129, %r6128;
	add.s32 	%r6131, %r6128, %r6030;
	or.b32  	%r6132, %r6080, %r6105;
	and.b32  	%r6133, %r6132, %r6130;
	and.b32  	%r6134, %r6080, %r6105;
	or.b32  	%r6135, %r6133, %r6134;
	shf.l.wrap.b32 	%r6136, %r6130, %r6130, 30;
	shf.l.wrap.b32 	%r6137, %r6130, %r6130, 19;
	xor.b32  	%r6138, %r6137, %r6136;
	shf.l.wrap.b32 	%r6139, %r6130, %r6130, 10;
	xor.b32  	%r6140, %r6138, %r6139;
	and.b32  	%r6141, %r6106, %r6131;
	not.b32 	%r6142, %r6131;
	and.b32  	%r6143, %r6081, %r6142;
	or.b32  	%r6144, %r6143, %r6141;
	shf.l.wrap.b32 	%r6145, %r6131, %r6131, 26;
	shf.l.wrap.b32 	%r6146, %r6131, %r6131, 21;
	xor.b32  	%r6147, %r6145, %r6146;
	shf.l.wrap.b32 	%r6148, %r6131, %r6131, 7;
	xor.b32  	%r6149, %r6147, %r6148;
	add.s32 	%r6150, %r6149, %r5132;
	add.s32 	%r6151, %r6150, %r6144;
	add.s32 	%r6152, %r6151, %r6056;
	add.s32 	%r6153, %r6152, -1046744716;
	add.s32 	%r6154, %r6140, %r6135;
	add.s32 	%r6155, %r6154, %r6153;
	add.s32 	%r6156, %r6153, %r6055;
	or.b32  	%r6157, %r6105, %r6130;
	and.b32  	%r6158, %r6157, %r6155;
	and.b32  	%r6159, %r6105, %r6130;
	or.b32  	%r6160, %r6158, %r6159;
	shf.l.wrap.b32 	%r6161, %r6155, %r6155, 30;
	shf.l.wrap.b32 	%r6162, %r6155, %r6155, 19;
	xor.b32  	%r6163, %r6162, %r6161;
	shf.l.wrap.b32 	%r6164, %r6155, %r6155, 10;
	xor.b32  	%r6165, %r6163, %r6164;
	and.b32  	%r6166, %r6131, %r6156;
	not.b32 	%r6167, %r6156;
	and.b32  	%r6168, %r6106, %r6167;
	or.b32  	%r6169, %r6168, %r6166;
	shf.l.wrap.b32 	%r6170, %r6156, %r6156, 26;
	shf.l.wrap.b32 	%r6171, %r6156, %r6156, 21;
	xor.b32  	%r6172, %r6170, %r6171;
	shf.l.wrap.b32 	%r6173, %r6156, %r6156, 7;
	xor.b32  	%r6174, %r6172, %r6173;
	add.s32 	%r6175, %r6174, %r5145;
	add.s32 	%r6176, %r6175, %r6169;
	add.s32 	%r6177, %r6176, %r6081;
	add.s32 	%r6178, %r6177, -459576895;
	add.s32 	%r6179, %r6165, %r6160;
	add.s32 	%r6180, %r6179, %r6178;
	add.s32 	%r6181, %r6178, %r6080;
	or.b32  	%r6182, %r6130, %r6155;
	and.b32  	%r6183, %r6182, %r6180;
	and.b32  	%r6184, %r6130, %r6155;
	or.b32  	%r6185, %r6183, %r6184;
	shf.l.wrap.b32 	%r6186, %r6180, %r6180, 30;
	shf.l.wrap.b32 	%r6187, %r6180, %r6180, 19;
	xor.b32  	%r6188, %r6187, %r6186;
	shf.l.wrap.b32 	%r6189, %r6180, %r6180, 10;
	xor.b32  	%r6190, %r6188, %r6189;
	and.b32  	%r6191, %r6156, %r6181;
	not.b32 	%r6192, %r6181;
	and.b32  	%r6193, %r6131, %r6192;
	or.b32  	%r6194, %r6193, %r6191;
	shf.l.wrap.b32 	%r6195, %r6181, %r6181, 26;
	shf.l.wrap.b32 	%r6196, %r6181, %r6181, 21;
	xor.b32  	%r6197, %r6195, %r6196;
	shf.l.wrap.b32 	%r6198, %r6181, %r6181, 7;
	xor.b32  	%r6199, %r6197, %r6198;
	add.s32 	%r6200, %r6199, %r5158;
	add.s32 	%r6201, %r6200, %r6194;
	add.s32 	%r6202, %r6201, %r6106;
	add.s32 	%r6203, %r6202, -272742522;
	add.s32 	%r6204, %r6190, %r6185;
	add.s32 	%r6205, %r6204, %r6203;
	add.s32 	%r6206, %r6203, %r6105;
	or.b32  	%r6207, %r6155, %r6180;
	and.b32  	%r6208, %r6207, %r6205;
	and.b32  	%r6209, %r6155, %r6180;
	or.b32  	%r6210, %r6208, %r6209;
	shf.l.wrap.b32 	%r6211, %r6205, %r6205, 30;
	shf.l.wrap.b32 	%r6212, %r6205, %r6205, 19;
	xor.b32  	%r6213, %r6212, %r6211;
	shf.l.wrap.b32 	%r6214, %r6205, %r6205, 10;
	xor.b32  	%r6215, %r6213, %r6214;
	and.b32  	%r6216, %r6181, %r6206;
	not.b32 	%r6217, %r6206;
	and.b32  	%r6218, %r6156, %r6217;
	or.b32  	%r6219, %r6218, %r6216;
	shf.l.wrap.b32 	%r6220, %r6206, %r6206, 26;
	shf.l.wrap.b32 	%r6221, %r6206, %r6206, 21;
	xor.b32  	%r6222, %r6220, %r6221;
	shf.l.wrap.b32 	%r6223, %r6206, %r6206, 7;
	xor.b32  	%r6224, %r6222, %r6223;
	add.s32 	%r6225, %r6224, %r5171;
	add.s32 	%r6226, %r6225, %r6219;
	add.s32 	%r6227, %r6226, %r6131;
	add.s32 	%r6228, %r6227, 264347078;
	add.s32 	%r6229, %r6215, %r6210;
	add.s32 	%r6230, %r6229, %r6228;
	add.s32 	%r6231, %r6228, %r6130;
	or.b32  	%r6232, %r6180, %r6205;
	and.b32  	%r6233, %r6232, %r6230;
	and.b32  	%r6234, %r6180, %r6205;
	or.b32  	%r6235, %r6233, %r6234;
	shf.l.wrap.b32 	%r6236, %r6230, %r6230, 30;
	shf.l.wrap.b32 	%r6237, %r6230, %r6230, 19;
	xor.b32  	%r6238, %r6237, %r6236;
	shf.l.wrap.b32 	%r6239, %r6230, %r6230, 10;
	xor.b32  	%r6240, %r6238, %r6239;
	and.b32  	%r6241, %r6206, %r6231;
	not.b32 	%r6242, %r6231;
	and.b32  	%r6243, %r6181, %r6242;
	or.b32  	%r6244, %r6243, %r6241;
	shf.l.wrap.b32 	%r6245, %r6231, %r6231, 26;
	shf.l.wrap.b32 	%r6246, %r6231, %r6231, 21;
	xor.b32  	%r6247, %r6245, %r6246;
	shf.l.wrap.b32 	%r6248, %r6231, %r6231, 7;
	xor.b32  	%r6249, %r6247, %r6248;
	add.s32 	%r6250, %r6249, %r5184;
	add.s32 	%r6251, %r6250, %r6244;
	add.s32 	%r6252, %r6251, %r6156;
	add.s32 	%r6253, %r6252, 604807628;
	add.s32 	%r6254, %r6240, %r6235;
	add.s32 	%r6255, %r6254, %r6253;
	add.s32 	%r6256, %r6253, %r6155;
	or.b32  	%r6257, %r6205, %r6230;
	and.b32  	%r6258, %r6257, %r6255;
	and.b32  	%r6259, %r6205, %r6230;
	or.b32  	%r6260, %r6258, %r6259;
	shf.l.wrap.b32 	%r6261, %r6255, %r6255, 30;
	shf.l.wrap.b32 	%r6262, %r6255, %r6255, 19;
	xor.b32  	%r6263, %r6262, %r6261;
	shf.l.wrap.b32 	%r6264, %r6255, %r6255, 10;
	xor.b32  	%r6265, %r6263, %r6264;
	and.b32  	%r6266, %r6231, %r6256;
	not.b32 	%r6267, %r6256;
	and.b32  	%r6268, %r6206, %r6267;
	or.b32  	%r6269, %r6268, %r6266;
	shf.l.wrap.b32 	%r6270, %r6256, %r6256, 26;
	shf.l.wrap.b32 	%r6271, %r6256, %r6256, 21;
	xor.b32  	%r6272, %r6270, %r6271;
	shf.l.wrap.b32 	%r6273, %r6256, %r6256, 7;
	xor.b32  	%r6274, %r6272, %r6273;
	add.s32 	%r6275, %r6274, %r5197;
	add.s32 	%r6276, %r6275, %r6269;
	add.s32 	%r6277, %r6276, %r6181;
	add.s32 	%r6278, %r6277, 770255983;
	add.s32 	%r6279, %r6265, %r6260;
	add.s32 	%r6280, %r6279, %r6278;
	add.s32 	%r6281, %r6278, %r6180;
	or.b32  	%r6282, %r6230, %r6255;
	and.b32  	%r6283, %r6282, %r6280;
	and.b32  	%r6284, %r6230, %r6255;
	or.b32  	%r6285, %r6283, %r6284;
	shf.l.wrap.b32 	%r6286, %r6280, %r6280, 30;
	shf.l.wrap.b32 	%r6287, %r6280, %r6280, 19;
	xor.b32  	%r6288, %r6287, %r6286;
	shf.l.wrap.b32 	%r6289, %r6280, %r6280, 10;
	xor.b32  	%r6290, %r6288, %r6289;
	and.b32  	%r6291, %r6256, %r6281;
	not.b32 	%r6292, %r6281;
	and.b32  	%r6293, %r6231, %r6292;
	or.b32  	%r6294, %r6293, %r6291;
	shf.l.wrap.b32 	%r6295, %r6281, %r6281, 26;
	shf.l.wrap.b32 	%r6296, %r6281, %r6281, 21;
	xor.b32  	%r6297, %r6295, %r6296;
	shf.l.wrap.b32 	%r6298, %r6281, %r6281, 7;
	xor.b32  	%r6299, %r6297, %r6298;
	add.s32 	%r6300, %r6299, %r5210;
	add.s32 	%r6301, %r6300, %r6294;
	add.s32 	%r6302, %r6301, %r6206;
	add.s32 	%r6303, %r6302, 1249150122;
	add.s32 	%r6304, %r6290, %r6285;
	add.s32 	%r6305, %r6304, %r6303;
	add.s32 	%r6306, %r6303, %r6205;
	or.b32  	%r6307, %r6255, %r6280;
	and.b32  	%r6308, %r6307, %r6305;
	and.b32  	%r6309, %r6255, %r6280;
	or.b32  	%r6310, %r6308, %r6309;
	shf.l.wrap.b32 	%r6311, %r6305, %r6305, 30;
	shf.l.wrap.b32 	%r6312, %r6305, %r6305, 19;
	xor.b32  	%r6313, %r6312, %r6311;
	shf.l.wrap.b32 	%r6314, %r6305, %r6305, 10;
	xor.b32  	%r6315, %r6313, %r6314;
	and.b32  	%r6316, %r6281, %r6306;
	not.b32 	%r6317, %r6306;
	and.b32  	%r6318, %r6256, %r6317;
	or.b32  	%r6319, %r6318, %r6316;
	shf.l.wrap.b32 	%r6320, %r6306, %r6306, 26;
	shf.l.wrap.b32 	%r6321, %r6306, %r6306, 21;
	xor.b32  	%r6322, %r6320, %r6321;
	shf.l.wrap.b32 	%r6323, %r6306, %r6306, 7;
	xor.b32  	%r6324, %r6322, %r6323;
	add.s32 	%r6325, %r6324, %r5223;
	add.s32 	%r6326, %r6325, %r6319;
	add.s32 	%r6327, %r6326, %r6231;
	add.s32 	%r6328, %r6327, 1555081692;
	add.s32 	%r6329, %r6315, %r6310;
	add.s32 	%r6330, %r6329, %r6328;
	add.s32 	%r6331, %r6328, %r6230;
	or.b32  	%r6332, %r6280, %r6305;
	and.b32  	%r6333, %r6332, %r6330;
	and.b32  	%r6334, %r6280, %r6305;
	or.b32  	%r6335, %r6333, %r6334;
	shf.l.wrap.b32 	%r6336, %r6330, %r6330, 30;
	shf.l.wrap.b32 	%r6337, %r6330, %r6330, 19;
	xor.b32  	%r6338, %r6337, %r6336;
	shf.l.wrap.b32 	%r6339, %r6330, %r6330, 10;
	xor.b32  	%r6340, %r6338, %r6339;
	and.b32  	%r6341, %r6306, %r6331;
	not.b32 	%r6342, %r6331;
	and.b32  	%r6343, %r6281, %r6342;
	or.b32  	%r6344, %r6343, %r6341;
	shf.l.wrap.b32 	%r6345, %r6331, %r6331, 26;
	shf.l.wrap.b32 	%r6346, %r6331, %r6331, 21;
	xor.b32  	%r6347, %r6345, %r6346;
	shf.l.wrap.b32 	%r6348, %r6331, %r6331, 7;
	xor.b32  	%r6349, %r6347, %r6348;
	add.s32 	%r6350, %r6349, %r5236;
	add.s32 	%r6351, %r6350, %r6344;
	add.s32 	%r6352, %r6351, %r6256;
	add.s32 	%r6353, %r6352, 1996064986;
	add.s32 	%r6354, %r6340, %r6335;
	add.s32 	%r6355, %r6354, %r6353;
	add.s32 	%r6356, %r6353, %r6255;
	or.b32  	%r6357, %r6305, %r6330;
	and.b32  	%r6358, %r6357, %r6355;
	and.b32  	%r6359, %r6305, %r6330;
	or.b32  	%r6360, %r6358, %r6359;
	shf.l.wrap.b32 	%r6361, %r6355, %r6355, 30;
	shf.l.wrap.b32 	%r6362, %r6355, %r6355, 19;
	xor.b32  	%r6363, %r6362, %r6361;
	shf.l.wrap.b32 	%r6364, %r6355, %r6355, 10;
	xor.b32  	%r6365, %r6363, %r6364;
	and.b32  	%r6366, %r6331, %r6356;
	not.b32 	%r6367, %r6356;
	and.b32  	%r6368, %r6306, %r6367;
	or.b32  	%r6369, %r6368, %r6366;
	shf.l.wrap.b32 	%r6370, %r6356, %r6356, 26;
	shf.l.wrap.b32 	%r6371, %r6356, %r6356, 21;
	xor.b32  	%r6372, %r6370, %r6371;
	shf.l.wrap.b32 	%r6373, %r6356, %r6356, 7;
	xor.b32  	%r6374, %r6372, %r6373;
	add.s32 	%r6375, %r6374, %r5249;
	add.s32 	%r6376, %r6375, %r6369;
	add.s32 	%r6377, %r6376, %r6281;
	add.s32 	%r6378, %r6377, -1740746414;
	add.s32 	%r6379, %r6365, %r6360;
	add.s32 	%r6380, %r6379, %r6378;
	add.s32 	%r6381, %r6378, %r6280;
	or.b32  	%r6382, %r6330, %r6355;
	and.b32  	%r6383, %r6382, %r6380;
	and.b32  	%r6384, %r6330, %r6355;
	or.b32  	%r6385, %r6383, %r6384;
	shf.l.wrap.b32 	%r6386, %r6380, %r6380, 30;
	shf.l.wrap.b32 	%r6387, %r6380, %r6380, 19;
	xor.b32  	%r6388, %r6387, %r6386;
	shf.l.wrap.b32 	%r6389, %r6380, %r6380, 10;
	xor.b32  	%r6390, %r6388, %r6389;
	and.b32  	%r6391, %r6356, %r6381;
	not.b32 	%r6392, %r6381;
	and.b32  	%r6393, %r6331, %r6392;
	or.b32  	%r6394, %r6393, %r6391;
	shf.l.wrap.b32 	%r6395, %r6381, %r6381, 26;
	shf.l.wrap.b32 	%r6396, %r6381, %r6381, 21;
	xor.b32  	%r6397, %r6395, %r6396;
	shf.l.wrap.b32 	%r6398, %r6381, %r6381, 7;
	xor.b32  	%r6399, %r6397, %r6398;
	add.s32 	%r6400, %r6399, %r5262;
	add.s32 	%r6401, %r6400, %r6394;
	add.s32 	%r6402, %r6401, %r6306;
	add.s32 	%r6403, %r6402, -1473132947;
	add.s32 	%r6404, %r6390, %r6385;
	add.s32 	%r6405, %r6404, %r6403;
	add.s32 	%r6406, %r6403, %r6305;
	or.b32  	%r6407, %r6355, %r6380;
	and.b32  	%r6408, %r6407, %r6405;
	and.b32  	%r6409, %r6355, %r6380;
	or.b32  	%r6410, %r6408, %r6409;
	shf.l.wrap.b32 	%r6411, %r6405, %r6405, 30;
	shf.l.wrap.b32 	%r6412, %r6405, %r6405, 19;
	xor.b32  	%r6413, %r6412, %r6411;
	shf.l.wrap.b32 	%r6414, %r6405, %r6405, 10;
	xor.b32  	%r6415, %r6413, %r6414;
	and.b32  	%r6416, %r6381, %r6406;
	not.b32 	%r6417, %r6406;
	and.b32  	%r6418, %r6356, %r6417;
	or.b32  	%r6419, %r6418, %r6416;
	shf.l.wrap.b32 	%r6420, %r6406, %r6406, 26;
	shf.l.wrap.b32 	%r6421, %r6406, %r6406, 21;
	xor.b32  	%r6422, %r6420, %r6421;
	shf.l.wrap.b32 	%r6423, %r6406, %r6406, 7;
	xor.b32  	%r6424, %r6422, %r6423;
	add.s32 	%r6425, %r6424, %r5275;
	add.s32 	%r6426, %r6425, %r6419;
	add.s32 	%r6427, %r6426, %r6331;
	add.s32 	%r6428, %r6427, -1341970488;
	add.s32 	%r6429, %r6415, %r6410;
	add.s32 	%r6430, %r6429, %r6428;
	add.s32 	%r6431, %r6428, %r6330;
	or.b32  	%r6432, %r6380, %r6405;
	and.b32  	%r6433, %r6432, %r6430;
	and.b32  	%r6434, %r6380, %r6405;
	or.b32  	%r6435, %r6433, %r6434;
	shf.l.wrap.b32 	%r6436, %r6430, %r6430, 30;
	shf.l.wrap.b32 	%r6437, %r6430, %r6430, 19;
	xor.b32  	%r6438, %r6437, %r6436;
	shf.l.wrap.b32 	%r6439, %r6430, %r6430, 10;
	xor.b32  	%r6440, %r6438, %r6439;
	and.b32  	%r6441, %r6406, %r6431;
	not.b32 	%r6442, %r6431;
	and.b32  	%r6443, %r6381, %r6442;
	or.b32  	%r6444, %r6443, %r6441;
	shf.l.wrap.b32 	%r6445, %r6431, %r6431, 26;
	shf.l.wrap.b32 	%r6446, %r6431, %r6431, 21;
	xor.b32  	%r6447, %r6445, %r6446;
	shf.l.wrap.b32 	%r6448, %r6431, %r6431, 7;
	xor.b32  	%r6449, %r6447, %r6448;
	add.s32 	%r6450, %r6449, %r5288;
	add.s32 	%r6451, %r6450, %r6444;
	add.s32 	%r6452, %r6451, %r6356;
	add.s32 	%r6453, %r6452, -1084653625;
	add.s32 	%r6454, %r6440, %r6435;
	add.s32 	%r6455, %r6454, %r6453;
	add.s32 	%r6456, %r6453, %r6355;
	or.b32  	%r6457, %r6405, %r6430;
	and.b32  	%r6458, %r6457, %r6455;
	and.b32  	%r6459, %r6405, %r6430;
	or.b32  	%r6460, %r6458, %r6459;
	shf.l.wrap.b32 	%r6461, %r6455, %r6455, 30;
	shf.l.wrap.b32 	%r6462, %r6455, %r6455, 19;
	xor.b32  	%r6463, %r6462, %r6461;
	shf.l.wrap.b32 	%r6464, %r6455, %r6455, 10;
	xor.b32  	%r6465, %r6463, %r6464;
	and.b32  	%r6466, %r6431, %r6456;
	not.b32 	%r6467, %r6456;
	and.b32  	%r6468, %r6406, %r6467;
	or.b32  	%r6469, %r6468, %r6466;
	shf.l.wrap.b32 	%r6470, %r6456, %r6456, 26;
	shf.l.wrap.b32 	%r6471, %r6456, %r6456, 21;
	xor.b32  	%r6472, %r6470, %r6471;
	shf.l.wrap.b32 	%r6473, %r6456, %r6456, 7;
	xor.b32  	%r6474, %r6472, %r6473;
	add.s32 	%r6475, %r6474, %r5301;
	add.s32 	%r6476, %r6475, %r6469;
	add.s32 	%r6477, %r6476, %r6381;
	add.s32 	%r6478, %r6477, -958395405;
	add.s32 	%r6479, %r6465, %r6460;
	add.s32 	%r6480, %r6479, %r6478;
	add.s32 	%r6481, %r6478, %r6380;
	or.b32  	%r6482, %r6430, %r6455;
	and.b32  	%r6483, %r6482, %r6480;
	and.b32  	%r6484, %r6430, %r6455;
	or.b32  	%r6485, %r6483, %r6484;
	shf.l.wrap.b32 	%r6486, %r6480, %r6480, 30;
	shf.l.wrap.b32 	%r6487, %r6480, %r6480, 19;
	xor.b32  	%r6488, %r6487, %r6486;
	shf.l.wrap.b32 	%r6489, %r6480, %r6480, 10;
	xor.b32  	%r6490, %r6488, %r6489;
	and.b32  	%r6491, %r6456, %r6481;
	not.b32 	%r6492, %r6481;
	and.b32  	%r6493, %r6431, %r6492;
	or.b32  	%r6494, %r6493, %r6491;
	shf.l.wrap.b32 	%r6495, %r6481, %r6481, 26;
	shf.l.wrap.b32 	%r6496, %r6481, %r6481, 21;
	xor.b32  	%r6497, %r6495, %r6496;
	shf.l.wrap.b32 	%r6498, %r6481, %r6481, 7;
	xor.b32  	%r6499, %r6497, %r6498;
	add.s32 	%r6500, %r6499, %r5314;
	add.s32 	%r6501, %r6500, %r6494;
	add.s32 	%r6502, %r6501, %r6406;
	add.s32 	%r6503, %r6502, -710438585;
	add.s32 	%r6504, %r6490, %r6485;
	add.s32 	%r6505, %r6504, %r6503;
	add.s32 	%r6506, %r6503, %r6405;
	or.b32  	%r6507, %r6455, %r6480;
	and.b32  	%r6508, %r6507, %r6505;
	and.b32  	%r6509, %r6455, %r6480;
	or.b32  	%r6510, %r6508, %r6509;
	shf.l.wrap.b32 	%r6511, %r6505, %r6505, 30;
	shf.l.wrap.b32 	%r6512, %r6505, %r6505, 19;
	xor.b32  	%r6513, %r6512, %r6511;
	shf.l.wrap.b32 	%r6514, %r6505, %r6505, 10;
	xor.b32  	%r6515, %r6513, %r6514;
	and.b32  	%r6516, %r6481, %r6506;
	not.b32 	%r6517, %r6506;
	and.b32  	%r6518, %r6456, %r6517;
	or.b32  	%r6519, %r6518, %r6516;
	shf.l.wrap.b32 	%r6520, %r6506, %r6506, 26;
	shf.l.wrap.b32 	%r6521, %r6506, %r6506, 21;
	xor.b32  	%r6522, %r6520, %r6521;
	shf.l.wrap.b32 	%r6523, %r6506, %r6506, 7;
	xor.b32  	%r6524, %r6522, %r6523;
	add.s32 	%r6525, %r6524, %r5327;
	add.s32 	%r6526, %r6525, %r6519;
	add.s32 	%r6527, %r6526, %r6431;
	add.s32 	%r6528, %r6527, 113926993;
	add.s32 	%r6529, %r6515, %r6510;
	add.s32 	%r6530, %r6529, %r6528;
	add.s32 	%r6531, %r6528, %r6430;
	or.b32  	%r6532, %r6480, %r6505;
	and.b32  	%r6533, %r6532, %r6530;
	and.b32  	%r6534, %r6480, %r6505;
	or.b32  	%r6535, %r6533, %r6534;
	shf.l.wrap.b32 	%r6536, %r6530, %r6530, 30;
	shf.l.wrap.b32 	%r6537, %r6530, %r6530, 19;
	xor.b32  	%r6538, %r6537, %r6536;
	shf.l.wrap.b32 	%r6539, %r6530, %r6530, 10;
	xor.b32  	%r6540, %r6538, %r6539;
	and.b32  	%r6541, %r6506, %r6531;
	not.b32 	%r6542, %r6531;
	and.b32  	%r6543, %r6481, %r6542;
	or.b32  	%r6544, %r6543, %r6541;
	shf.l.wrap.b32 	%r6545, %r6531, %r6531, 26;
	shf.l.wrap.b32 	%r6546, %r6531, %r6531, 21;
	xor.b32  	%r6547, %r6545, %r6546;
	shf.l.wrap.b32 	%r6548, %r6531, %r6531, 7;
	xor.b32  	%r6549, %r6547, %r6548;
	add.s32 	%r6550, %r6549, %r5340;
	add.s32 	%r6551, %r6550, %r6544;
	add.s32 	%r6552, %r6551, %r6456;
	add.s32 	%r6553, %r6552, 338241895;
	add.s32 	%r6554, %r6540, %r6535;
	add.s32 	%r6555, %r6554, %r6553;
	add.s32 	%r6556, %r6553, %r6455;
	or.b32  	%r6557, %r6505, %r6530;
	and.b32  	%r6558, %r6557, %r6555;
	and.b32  	%r6559, %r6505, %r6530;
	or.b32  	%r6560, %r6558, %r6559;
	shf.l.wrap.b32 	%r6561, %r6555, %r6555, 30;
	shf.l.wrap.b32 	%r6562, %r6555, %r6555, 19;
	xor.b32  	%r6563, %r6562, %r6561;
	shf.l.wrap.b32 	%r6564, %r6555, %r6555, 10;
	xor.b32  	%r6565, %r6563, %r6564;
	and.b32  	%r6566, %r6531, %r6556;
	not.b32 	%r6567, %r6556;
	and.b32  	%r6568, %r6506, %r6567;
	or.b32  	%r6569, %r6568, %r6566;
	shf.l.wrap.b32 	%r6570, %r6556, %r6556, 26;
	shf.l.wrap.b32 	%r6571, %r6556, %r6556, 21;
	xor.b32  	%r6572, %r6570, %r6571;
	shf.l.wrap.b32 	%r6573, %r6556, %r6556, 7;
	xor.b32  	%r6574, %r6572, %r6573;
	add.s32 	%r6575, %r6574, %r5353;
	add.s32 	%r6576, %r6575, %r6569;
	add.s32 	%r6577, %r6576, %r6481;
	add.s32 	%r6578, %r6577, 666307205;
	add.s32 	%r6579, %r6565, %r6560;
	add.s32 	%r6580, %r6579, %r6578;
	add.s32 	%r6581, %r6578, %r6480;
	or.b32  	%r6582, %r6530, %r6555;
	and.b32  	%r6583, %r6582, %r6580;
	and.b32  	%r6584, %r6530, %r6555;
	or.b32  	%r6585, %r6583, %r6584;
	shf.l.wrap.b32 	%r6586, %r6580, %r6580, 30;
	shf.l.wrap.b32 	%r6587, %r6580, %r6580, 19;
	xor.b32  	%r6588, %r6587, %r6586;
	shf.l.wrap.b32 	%r6589, %r6580, %r6580, 10;
	xor.b32  	%r6590, %r6588, %r6589;
	and.b32  	%r6591, %r6556, %r6581;
	not.b32 	%r6592, %r6581;
	and.b32  	%r6593, %r6531, %r6592;
	or.b32  	%r6594, %r6593, %r6591;
	shf.l.wrap.b32 	%r6595, %r6581, %r6581, 26;
	shf.l.wrap.b32 	%r6596, %r6581, %r6581, 21;
	xor.b32  	%r6597, %r6595, %r6596;
	shf.l.wrap.b32 	%r6598, %r6581, %r6581, 7;
	xor.b32  	%r6599, %r6597, %r6598;
	add.s32 	%r6600, %r6599, %r5366;
	add.s32 	%r6601, %r6600, %r6594;
	add.s32 	%r6602, %r6601, %r6506;
	add.s32 	%r6603, %r6602, 773529912;
	add.s32 	%r6604, %r6590, %r6585;
	add.s32 	%r6605, %r6604, %r6603;
	add.s32 	%r6606, %r6603, %r6505;
	or.b32  	%r6607, %r6555, %r6580;
	and.b32  	%r6608, %r6607, %r6605;
	and.b32  	%r6609, %r6555, %r6580;
	or.b32  	%r6610, %r6608, %r6609;
	shf.l.wrap.b32 	%r6611, %r6605, %r6605, 30;
	shf.l.wrap.b32 	%r6612, %r6605, %r6605, 19;
	xor.b32  	%r6613, %r6612, %r6611;
	shf.l.wrap.b32 	%r6614, %r6605, %r6605, 10;
	xor.b32  	%r6615, %r6613, %r6614;
	and.b32  	%r6616, %r6581, %r6606;
	not.b32 	%r6617, %r6606;
	and.b32  	%r6618, %r6556, %r6617;
	or.b32  	%r6619, %r6618, %r6616;
	shf.l.wrap.b32 	%r6620, %r6606, %r6606, 26;
	shf.l.wrap.b32 	%r6621, %r6606, %r6606, 21;
	xor.b32  	%r6622, %r6620, %r6621;
	shf.l.wrap.b32 	%r6623, %r6606, %r6606, 7;
	xor.b32  	%r6624, %r6622, %r6623;
	add.s32 	%r6625, %r6624, %r5379;
	add.s32 	%r6626, %r6625, %r6619;
	add.s32 	%r6627, %r6626, %r6531;
	add.s32 	%r6628, %r6627, 1294757372;
	add.s32 	%r6629, %r6615, %r6610;
	add.s32 	%r6630, %r6629, %r6628;
	add.s32 	%r6631, %r6628, %r6530;
	or.b32  	%r6632, %r6580, %r6605;
	and.b32  	%r6633, %r6632, %r6630;
	and.b32  	%r6634, %r6580, %r6605;
	or.b32  	%r6635, %r6633, %r6634;
	shf.l.wrap.b32 	%r6636, %r6630, %r6630, 30;
	shf.l.wrap.b32 	%r6637, %r6630, %r6630, 19;
	xor.b32  	%r6638, %r6637, %r6636;
	shf.l.wrap.b32 	%r6639, %r6630, %r6630, 10;
	xor.b32  	%r6640, %r6638, %r6639;
	and.b32  	%r6641, %r6606, %r6631;
	not.b32 	%r6642, %r6631;
	and.b32  	%r6643, %r6581, %r6642;
	or.b32  	%r6644, %r6643, %r6641;
	shf.l.wrap.b32 	%r6645, %r6631, %r6631, 26;
	shf.l.wrap.b32 	%r6646, %r6631, %r6631, 21;
	xor.b32  	%r6647, %r6645, %r6646;
	shf.l.wrap.b32 	%r6648, %r6631, %r6631, 7;
	xor.b32  	%r6649, %r6647, %r6648;
	add.s32 	%r6650, %r6649, %r5392;
	add.s32 	%r6651, %r6650, %r6644;
	add.s32 	%r6652, %r6651, %r6556;
	add.s32 	%r6653, %r6652, 1396182291;
	add.s32 	%r6654, %r6640, %r6635;
	add.s32 	%r6655, %r6654, %r6653;
	add.s32 	%r6656, %r6653, %r6555;
	or.b32  	%r6657, %r6605, %r6630;
	and.b32  	%r6658, %r6657, %r6655;
	and.b32  	%r6659, %r6605, %r6630;
	or.b32  	%r6660, %r6658, %r6659;
	shf.l.wrap.b32 	%r6661, %r6655, %r6655, 30;
	shf.l.wrap.b32 	%r6662, %r6655, %r6655, 19;
	xor.b32  	%r6663, %r6662, %r6661;
	shf.l.wrap.b32 	%r6664, %r6655, %r6655, 10;
	xor.b32  	%r6665, %r6663, %r6664;
	and.b32  	%r6666, %r6631, %r6656;
	not.b32 	%r6667, %r6656;
	and.b32  	%r6668, %r6606, %r6667;
	or.b32  	%r6669, %r6668, %r6666;
	shf.l.wrap.b32 	%r6670, %r6656, %r6656, 26;
	shf.l.wrap.b32 	%r6671, %r6656, %r6656, 21;
	xor.b32  	%r6672, %r6670, %r6671;
	shf.l.wrap.b32 	%r6673, %r6656, %r6656, 7;
	xor.b32  	%r6674, %r6672, %r6673;
	add.s32 	%r6675, %r6674, %r5405;
	add.s32 	%r6676, %r6675, %r6669;
	add.s32 	%r6677, %r6676, %r6581;
	add.s32 	%r6678, %r6677, 1695183700;
	add.s32 	%r6679, %r6665, %r6660;
	add.s32 	%r6680, %r6679, %r6678;
	add.s32 	%r6681, %r6678, %r6580;
	or.b32  	%r6682, %r6630, %r6655;
	and.b32  	%r6683, %r6682, %r6680;
	and.b32  	%r6684, %r6630, %r6655;
	or.b32  	%r6685, %r6683, %r6684;
	shf.l.wrap.b32 	%r6686, %r6680, %r6680, 30;
	shf.l.wrap.b32 	%r6687, %r6680, %r6680, 19;
	xor.b32  	%r6688, %r6687, %r6686;
	shf.l.wrap.b32 	%r6689, %r6680, %r6680, 10;
	xor.b32  	%r6690, %r6688, %r6689;
	and.b32  	%r6691, %r6656, %r6681;
	not.b32 	%r6692, %r6681;
	and.b32  	%r6693, %r6631, %r6692;
	or.b32  	%r6694, %r6693, %r6691;
	shf.l.wrap.b32 	%r6695, %r6681, %r6681, 26;
	shf.l.wrap.b32 	%r6696, %r6681, %r6681, 21;
	xor.b32  	%r6697, %r6695, %r6696;
	shf.l.wrap.b32 	%r6698, %r6681, %r6681, 7;
	xor.b32  	%r6699, %r6697, %r6698;
	add.s32 	%r6700, %r6699, %r5418;
	add.s32 	%r6701, %r6700, %r6694;
	add.s32 	%r6702, %r6701, %r6606;
	add.s32 	%r6703, %r6702, 1986661051;
	add.s32 	%r6704, %r6690, %r6685;
	add.s32 	%r6705, %r6704, %r6703;
	add.s32 	%r6706, %r6703, %r6605;
	or.b32  	%r6707, %r6655, %r6680;
	and.b32  	%r6708, %r6707, %r6705;
	and.b32  	%r6709, %r6655, %r6680;
	or.b32  	%r6710, %r6708, %r6709;
	shf.l.wrap.b32 	%r6711, %r6705, %r6705, 30;
	shf.l.wrap.b32 	%r6712, %r6705, %r6705, 19;
	xor.b32  	%r6713, %r6712, %r6711;
	shf.l.wrap.b32 	%r6714, %r6705, %r6705, 10;
	xor.b32  	%r6715, %r6713, %r6714;
	and.b32  	%r6716, %r6681, %r6706;
	not.b32 	%r6717, %r6706;
	and.b32  	%r6718, %r6656, %r6717;
	or.b32  	%r6719, %r6718, %r6716;
	shf.l.wrap.b32 	%r6720, %r6706, %r6706, 26;
	shf.l.wrap.b32 	%r6721, %r6706, %r6706, 21;
	xor.b32  	%r6722, %r6720, %r6721;
	shf.l.wrap.b32 	%r6723, %r6706, %r6706, 7;
	xor.b32  	%r6724, %r6722, %r6723;
	add.s32 	%r6725, %r6724, %r5431;
	add.s32 	%r6726, %r6725, %r6719;
	add.s32 	%r6727, %r6726, %r6631;
	add.s32 	%r6728, %r6727, -2117940946;
	add.s32 	%r6729, %r6715, %r6710;
	add.s32 	%r6730, %r6729, %r6728;
	add.s32 	%r6731, %r6728, %r6630;
	or.b32  	%r6732, %r6680, %r6705;
	and.b32  	%r6733, %r6732, %r6730;
	and.b32  	%r6734, %r6680, %r6705;
	or.b32  	%r6735, %r6733, %r6734;
	shf.l.wrap.b32 	%r6736, %r6730, %r6730, 30;
	shf.l.wrap.b32 	%r6737, %r6730, %r6730, 19;
	xor.b32  	%r6738, %r6737, %r6736;
	shf.l.wrap.b32 	%r6739, %r6730, %r6730, 10;
	xor.b32  	%r6740, %r6738, %r6739;
	and.b32  	%r6741, %r6706, %r6731;
	not.b32 	%r6742, %r6731;
	and.b32  	%r6743, %r6681, %r6742;
	or.b32  	%r6744, %r6743, %r6741;
	shf.l.wrap.b32 	%r6745, %r6731, %r6731, 26;
	shf.l.wrap.b32 	%r6746, %r6731, %r6731, 21;
	xor.b32  	%r6747, %r6745, %r6746;
	shf.l.wrap.b32 	%r6748, %r6731, %r6731, 7;
	xor.b32  	%r6749, %r6747, %r6748;
	add.s32 	%r6750, %r6749, %r5444;
	add.s32 	%r6751, %r6750, %r6744;
	add.s32 	%r6752, %r6751, %r6656;
	add.s32 	%r6753, %r6752, -1838011259;
	add.s32 	%r6754, %r6740, %r6735;
	add.s32 	%r6755, %r6754, %r6753;
	add.s32 	%r6756, %r6753, %r6655;
	or.b32  	%r6757, %r6705, %r6730;
	and.b32  	%r6758, %r6757, %r6755;
	and.b32  	%r6759, %r6705, %r6730;
	or.b32  	%r6760, %r6758, %r6759;
	shf.l.wrap.b32 	%r6761, %r6755, %r6755, 30;
	shf.l.wrap.b32 	%r6762, %r6755, %r6755, 19;
	xor.b32  	%r6763, %r6762, %r6761;
	shf.l.wrap.b32 	%r6764, %r6755, %r6755, 10;
	xor.b32  	%r6765, %r6763, %r6764;
	and.b32  	%r6766, %r6731, %r6756;
	not.b32 	%r6767, %r6756;
	and.b32  	%r6768, %r6706, %r6767;
	or.b32  	%r6769, %r6768, %r6766;
	shf.l.wrap.b32 	%r6770, %r6756, %r6756, 26;
	shf.l.wrap.b32 	%r6771, %r6756, %r6756, 21;
	xor.b32  	%r6772, %r6770, %r6771;
	shf.l.wrap.b32 	%r6773, %r6756, %r6756, 7;
	xor.b32  	%r6774, %r6772, %r6773;
	add.s32 	%r6775, %r6774, %r5457;
	add.s32 	%r6776, %r6775, %r6769;
	add.s32 	%r6777, %r6776, %r6681;
	add.s32 	%r6778, %r6777, -1564481375;
	add.s32 	%r6779, %r6765, %r6760;
	add.s32 	%r6780, %r6779, %r6778;
	add.s32 	%r6781, %r6778, %r6680;
	or.b32  	%r6782, %r6730, %r6755;
	and.b32  	%r6783, %r6782, %r6780;
	and.b32  	%r6784, %r6730, %r6755;
	or.b32  	%r6785, %r6783, %r6784;
	shf.l.wrap.b32 	%r6786, %r6780, %r6780, 30;
	shf.l.wrap.b32 	%r6787, %r6780, %r6780, 19;
	xor.b32  	%r6788, %r6787, %r6786;
	shf.l.wrap.b32 	%r6789, %r6780, %r6780, 10;
	xor.b32  	%r6790, %r6788, %r6789;
	and.b32  	%r6791, %r6756, %r6781;
	not.b32 	%r6792, %r6781;
	and.b32  	%r6793, %r6731, %r6792;
	or.b32  	%r6794, %r6793, %r6791;
	shf.l.wrap.b32 	%r6795, %r6781, %r6781, 26;
	shf.l.wrap.b32 	%r6796, %r6781, %r6781, 21;
	xor.b32  	%r6797, %r6795, %r6796;
	shf.l.wrap.b32 	%r6798, %r6781, %r6781, 7;
	xor.b32  	%r6799, %r6797, %r6798;
	add.s32 	%r6800, %r6799, %r5470;
	add.s32 	%r6801, %r6800, %r6794;
	add.s32 	%r6802, %r6801, %r6706;
	add.s32 	%r6803, %r6802, -1474664885;
	add.s32 	%r6804, %r6790, %r6785;
	add.s32 	%r6805, %r6804, %r6803;
	add.s32 	%r6806, %r6803, %r6705;
	or.b32  	%r6807, %r6755, %r6780;
	and.b32  	%r6808, %r6807, %r6805;
	and.b32  	%r6809, %r6755, %r6780;
	or.b32  	%r6810, %r6808, %r6809;
	shf.l.wrap.b32 	%r6811, %r6805, %r6805, 30;
	shf.l.wrap.b32 	%r6812, %r6805, %r6805, 19;
	xor.b32  	%r6813, %r6812, %r6811;
	shf.l.wrap.b32 	%r6814, %r6805, %r6805, 10;
	xor.b32  	%r6815, %r6813, %r6814;
	and.b32  	%r6816, %r6781, %r6806;
	not.b32 	%r6817, %r6806;
	and.b32  	%r6818, %r6756, %r6817;
	or.b32  	%r6819, %r6818, %r6816;
	shf.l.wrap.b32 	%r6820, %r6806, %r6806, 26;
	shf.l.wrap.b32 	%r6821, %r6806, %r6806, 21;
	xor.b32  	%r6822, %r6820, %r6821;
	shf.l.wrap.b32 	%r6823, %r6806, %r6806, 7;
	xor.b32  	%r6824, %r6822, %r6823;
	add.s32 	%r6825, %r6824, %r5483;
	add.s32 	%r6826, %r6825, %r6819;
	add.s32 	%r6827, %r6826, %r6731;
	add.s32 	%r6828, %r6827, -1035236496;
	add.s32 	%r6829, %r6815, %r6810;
	add.s32 	%r6830, %r6829, %r6828;
	add.s32 	%r6831, %r6828, %r6730;
	or.b32  	%r6832, %r6780, %r6805;
	and.b32  	%r6833, %r6832, %r6830;
	and.b32  	%r6834, %r6780, %r6805;
	or.b32  	%r6835, %r6833, %r6834;
	shf.l.wrap.b32 	%r6836, %r6830, %r6830, 30;
	shf.l.wrap.b32 	%r6837, %r6830, %r6830, 19;
	xor.b32  	%r6838, %r6837, %r6836;
	shf.l.wrap.b32 	%r6839, %r6830, %r6830, 10;
	xor.b32  	%r6840, %r6838, %r6839;
	and.b32  	%r6841, %r6806, %r6831;
	not.b32 	%r6842, %r6831;
	and.b32  	%r6843, %r6781, %r6842;
	or.b32  	%r6844, %r6843, %r6841;
	shf.l.wrap.b32 	%r6845, %r6831, %r6831, 26;
	shf.l.wrap.b32 	%r6846, %r6831, %r6831, 21;
	xor.b32  	%r6847, %r6845, %r6846;
	shf.l.wrap.b32 	%r6848, %r6831, %r6831, 7;
	xor.b32  	%r6849, %r6847, %r6848;
	add.s32 	%r6850, %r6849, %r5496;
	add.s32 	%r6851, %r6850, %r6844;
	add.s32 	%r6852, %r6851, %r6756;
	add.s32 	%r6853, %r6852, -949202525;
	add.s32 	%r6854, %r6840, %r6835;
	add.s32 	%r6855, %r6854, %r6853;
	add.s32 	%r6856, %r6853, %r6755;
	or.b32  	%r6857, %r6805, %r6830;
	and.b32  	%r6858, %r6857, %r6855;
	and.b32  	%r6859, %r6805, %r6830;
	or.b32  	%r6860, %r6858, %r6859;
	shf.l.wrap.b32 	%r6861, %r6855, %r6855, 30;
	shf.l.wrap.b32 	%r6862, %r6855, %r6855, 19;
	xor.b32  	%r6863, %r6862, %r6861;
	shf.l.wrap.b32 	%r6864, %r6855, %r6855, 10;
	xor.b32  	%r6865, %r6863, %r6864;
	and.b32  	%r6866, %r6831, %r6856;
	not.b32 	%r6867, %r6856;
	and.b32  	%r6868, %r6806, %r6867;
	or.b32  	%r6869, %r6868, %r6866;
	shf.l.wrap.b32 	%r6870, %r6856, %r6856, 26;
	shf.l.wrap.b32 	%r6871, %r6856, %r6856, 21;
	xor.b32  	%r6872, %r6870, %r6871;
	shf.l.wrap.b32 	%r6873, %r6856, %r6856, 7;
	xor.b32  	%r6874, %r6872, %r6873;
	add.s32 	%r6875, %r6874, %r5509;
	add.s32 	%r6876, %r6875, %r6869;
	add.s32 	%r6877, %r6876, %r6781;
	add.s32 	%r6878, %r6877, -778901479;
	add.s32 	%r6879, %r6865, %r6860;
	add.s32 	%r6880, %r6879, %r6878;
	add.s32 	%r6881, %r6878, %r6780;
	or.b32  	%r6882, %r6830, %r6855;
	and.b32  	%r6883, %r6882, %r6880;
	and.b32  	%r6884, %r6830, %r6855;
	or.b32  	%r6885, %r6883, %r6884;
	shf.l.wrap.b32 	%r6886, %r6880, %r6880, 30;
	shf.l.wrap.b32 	%r6887, %r6880, %r6880, 19;
	xor.b32  	%r6888, %r6887, %r6886;
	shf.l.wrap.b32 	%r6889, %r6880, %r6880, 10;
	xor.b32  	%r6890, %r6888, %r6889;
	and.b32  	%r6891, %r6856, %r6881;
	not.b32 	%r6892, %r6881;
	and.b32  	%r6893, %r6831, %r6892;
	or.b32  	%r6894, %r6893, %r6891;
	shf.l.wrap.b32 	%r6895, %r6881, %r6881, 26;
	shf.l.wrap.b32 	%r6896, %r6881, %r6881, 21;
	xor.b32  	%r6897, %r6895, %r6896;
	shf.l.wrap.b32 	%r6898, %r6881, %r6881, 7;
	xor.b32  	%r6899, %r6897, %r6898;
	add.s32 	%r6900, %r6899, %r5522;
	add.s32 	%r6901, %r6900, %r6894;
	add.s32 	%r6902, %r6901, %r6806;
	add.s32 	%r6903, %r6902, -694614492;
	add.s32 	%r6904, %r6890, %r6885;
	add.s32 	%r6905, %r6904, %r6903;
	add.s32 	%r6906, %r6903, %r6805;
	or.b32  	%r6907, %r6855, %r6880;
	and.b32  	%r6908, %r6907, %r6905;
	and.b32  	%r6909, %r6855, %r6880;
	or.b32  	%r6910, %r6908, %r6909;
	shf.l.wrap.b32 	%r6911, %r6905, %r6905, 30;
	shf.l.wrap.b32 	%r6912, %r6905, %r6905, 19;
	xor.b32  	%r6913, %r6912, %r6911;
	shf.l.wrap.b32 	%r6914, %r6905, %r6905, 10;
	xor.b32  	%r6915, %r6913, %r6914;
	and.b32  	%r6916, %r6881, %r6906;
	not.b32 	%r6917, %r6906;
	and.b32  	%r6918, %r6856, %r6917;
	or.b32  	%r6919, %r6918, %r6916;
	shf.l.wrap.b32 	%r6920, %r6906, %r6906, 26;
	shf.l.wrap.b32 	%r6921, %r6906, %r6906, 21;
	xor.b32  	%r6922, %r6920, %r6921;
	shf.l.wrap.b32 	%r6923, %r6906, %r6906, 7;
	xor.b32  	%r6924, %r6922, %r6923;
	add.s32 	%r6925, %r6924, %r5535;
	add.s32 	%r6926, %r6925, %r6919;
	add.s32 	%r6927, %r6926, %r6831;
	add.s32 	%r6928, %r6927, -200395387;
	add.s32 	%r6929, %r6915, %r6910;
	add.s32 	%r6930, %r6929, %r6928;
	add.s32 	%r6931, %r6928, %r6830;
	or.b32  	%r6932, %r6880, %r6905;
	and.b32  	%r6933, %r6932, %r6930;
	and.b32  	%r6934, %r6880, %r6905;
	or.b32  	%r6935, %r6933, %r6934;
	shf.l.wrap.b32 	%r6936, %r6930, %r6930, 30;
	shf.l.wrap.b32 	%r6937, %r6930, %r6930, 19;
	xor.b32  	%r6938, %r6937, %r6936;
	shf.l.wrap.b32 	%r6939, %r6930, %r6930, 10;
	xor.b32  	%r6940, %r6938, %r6939;
	and.b32  	%r6941, %r6906, %r6931;
	not.b32 	%r6942, %r6931;
	and.b32  	%r6943, %r6881, %r6942;
	or.b32  	%r6944, %r6943, %r6941;
	shf.l.wrap.b32 	%r6945, %r6931, %r6931, 26;
	shf.l.wrap.b32 	%r6946, %r6931, %r6931, 21;
	xor.b32  	%r6947, %r6945, %r6946;
	shf.l.wrap.b32 	%r6948, %r6931, %r6931, 7;
	xor.b32  	%r6949, %r6947, %r6948;
	add.s32 	%r6950, %r6949, %r5548;
	add.s32 	%r6951, %r6950, %r6944;
	add.s32 	%r6952, %r6951, %r6856;
	add.s32 	%r6953, %r6952, 275423344;
	add.s32 	%r6954, %r6940, %r6935;
	add.s32 	%r6955, %r6954, %r6953;
	add.s32 	%r6956, %r6953, %r6855;
	or.b32  	%r6957, %r6905, %r6930;
	and.b32  	%r6958, %r6957, %r6955;
	and.b32  	%r6959, %r6905, %r6930;
	or.b32  	%r6960, %r6958, %r6959;
	shf.l.wrap.b32 	%r6961, %r6955, %r6955, 30;
	shf.l.wrap.b32 	%r6962, %r6955, %r6955, 19;
	xor.b32  	%r6963, %r6962, %r6961;
	shf.l.wrap.b32 	%r6964, %r6955, %r6955, 10;
	xor.b32  	%r6965, %r6963, %r6964;
	and.b32  	%r6966, %r6931, %r6956;
	not.b32 	%r6967, %r6956;
	and.b32  	%r6968, %r6906, %r6967;
	or.b32  	%r6969, %r6968, %r6966;
	shf.l.wrap.b32 	%r6970, %r6956, %r6956, 26;
	shf.l.wrap.b32 	%r6971, %r6956, %r6956, 21;
	xor.b32  	%r6972, %r6970, %r6971;
	shf.l.wrap.b32 	%r6973, %r6956, %r6956, 7;
	xor.b32  	%r6974, %r6972, %r6973;
	add.s32 	%r6975, %r6974, %r5561;
	add.s32 	%r6976, %r6975, %r6969;
	add.s32 	%r6977, %r6976, %r6881;
	add.s32 	%r6978, %r6977, 430227734;
	add.s32 	%r6979, %r6965, %r6960;
	add.s32 	%r6980, %r6979, %r6978;
	add.s32 	%r6981, %r6978, %r6880;
	or.b32  	%r6982, %r6930, %r6955;
	and.b32  	%r6983, %r6982, %r6980;
	and.b32  	%r6984, %r6930, %r6955;
	or.b32  	%r6985, %r6983, %r6984;
	shf.l.wrap.b32 	%r6986, %r6980, %r6980, 30;
	shf.l.wrap.b32 	%r6987, %r6980, %r6980, 19;
	xor.b32  	%r6988, %r6987, %r6986;
	shf.l.wrap.b32 	%r6989, %r6980, %r6980, 10;
	xor.b32  	%r6990, %r6988, %r6989;
	and.b32  	%r6991, %r6956, %r6981;
	not.b32 	%r6992, %r6981;
	and.b32  	%r6993, %r6931, %r6992;
	or.b32  	%r6994, %r6993, %r6991;
	shf.l.wrap.b32 	%r6995, %r6981, %r6981, 26;
	shf.l.wrap.b32 	%r6996, %r6981, %r6981, 21;
	xor.b32  	%r6997, %r6995, %r6996;
	shf.l.wrap.b32 	%r6998, %r6981, %r6981, 7;
	xor.b32  	%r6999, %r6997, %r6998;
	add.s32 	%r7000, %r6999, %r5574;
	add.s32 	%r7001, %r7000, %r6994;
	add.s32 	%r7002, %r7001, %r6906;
	add.s32 	%r7003, %r7002, 506948616;
	add.s32 	%r7004, %r6990, %r6985;
	add.s32 	%r7005, %r7004, %r7003;
	add.s32 	%r7006, %r7003, %r6905;
	or.b32  	%r7007, %r6955, %r6980;
	and.b32  	%r7008, %r7007, %r7005;
	and.b32  	%r7009, %r6955, %r6980;
	or.b32  	%r7010, %r7008, %r7009;
	shf.l.wrap.b32 	%r7011, %r7005, %r7005, 30;
	shf.l.wrap.b32 	%r7012, %r7005, %r7005, 19;
	xor.b32  	%r7013, %r7012, %r7011;
	shf.l.wrap.b32 	%r7014, %r7005, %r7005, 10;
	xor.b32  	%r7015, %r7013, %r7014;
	and.b32  	%r7016, %r6981, %r7006;
	not.b32 	%r7017, %r7006;
	and.b32  	%r7018, %r6956, %r7017;
	or.b32  	%r7019, %r7018, %r7016;
	shf.l.wrap.b32 	%r7020, %r7006, %r7006, 26;
	shf.l.wrap.b32 	%r7021, %r7006, %r7006, 21;
	xor.b32  	%r7022, %r7020, %r7021;
	shf.l.wrap.b32 	%r7023, %r7006, %r7006, 7;
	xor.b32  	%r7024, %r7022, %r7023;
	add.s32 	%r7025, %r7024, %r5587;
	add.s32 	%r7026, %r7025, %r7019;
	add.s32 	%r7027, %r7026, %r6931;
	add.s32 	%r7028, %r7027, 659060556;
	add.s32 	%r7029, %r7015, %r7010;
	add.s32 	%r7030, %r7029, %r7028;
	add.s32 	%r7031, %r7028, %r6930;
	or.b32  	%r7032, %r6980, %r7005;
	and.b32  	%r7033, %r7032, %r7030;
	and.b32  	%r7034, %r6980, %r7005;
	or.b32  	%r7035, %r7033, %r7034;
	shf.l.wrap.b32 	%r7036, %r7030, %r7030, 30;
	shf.l.wrap.b32 	%r7037, %r7030, %r7030, 19;
	xor.b32  	%r7038, %r7037, %r7036;
	shf.l.wrap.b32 	%r7039, %r7030, %r7030, 10;
	xor.b32  	%r7040, %r7038, %r7039;
	and.b32  	%r7041, %r7006, %r7031;
	not.b32 	%r7042, %r7031;
	and.b32  	%r7043, %r6981, %r7042;
	or.b32  	%r7044, %r7043, %r7041;
	shf.l.wrap.b32 	%r7045, %r7031, %r7031, 26;
	shf.l.wrap.b32 	%r7046, %r7031, %r7031, 21;
	xor.b32  	%r7047, %r7045, %r7046;
	shf.l.wrap.b32 	%r7048, %r7031, %r7031, 7;
	xor.b32  	%r7049, %r7047, %r7048;
	add.s32 	%r7050, %r7049, %r5600;
	add.s32 	%r7051, %r7050, %r7044;
	add.s32 	%r7052, %r7051, %r6956;
	add.s32 	%r7053, %r7052, 883997877;
	add.s32 	%r7054, %r7040, %r7035;
	add.s32 	%r7055, %r7054, %r7053;
	add.s32 	%r7056, %r7053, %r6955;
	or.b32  	%r7057, %r7005, %r7030;
	and.b32  	%r7058, %r7057, %r7055;
	and.b32  	%r7059, %r7005, %r7030;
	or.b32  	%r7060, %r7058, %r7059;
	shf.l.wrap.b32 	%r7061, %r7055, %r7055, 30;
	shf.l.wrap.b32 	%r7062, %r7055, %r7055, 19;
	xor.b32  	%r7063, %r7062, %r7061;
	shf.l.wrap.b32 	%r7064, %r7055, %r7055, 10;
	xor.b32  	%r7065, %r7063, %r7064;
	and.b32  	%r7066, %r7031, %r7056;
	not.b32 	%r7067, %r7056;
	and.b32  	%r7068, %r7006, %r7067;
	or.b32  	%r7069, %r7068, %r7066;
	shf.l.wrap.b32 	%r7070, %r7056, %r7056, 26;
	shf.l.wrap.b32 	%r7071, %r7056, %r7056, 21;
	xor.b32  	%r7072, %r7070, %r7071;
	shf.l.wrap.b32 	%r7073, %r7056, %r7056, 7;
	xor.b32  	%r7074, %r7072, %r7073;
	add.s32 	%r7075, %r7074, %r5613;
	add.s32 	%r7076, %r7075, %r7069;
	add.s32 	%r7077, %r7076, %r6981;
	add.s32 	%r7078, %r7077, 958139571;
	add.s32 	%r7079, %r7065, %r7060;
	add.s32 	%r7080, %r7079, %r7078;
	add.s32 	%r7081, %r7078, %r6980;
	or.b32  	%r7082, %r7030, %r7055;
	and.b32  	%r7083, %r7082, %r7080;
	and.b32  	%r7084, %r7030, %r7055;
	or.b32  	%r7085, %r7083, %r7084;
	shf.l.wrap.b32 	%r7086, %r7080, %r7080, 30;
	shf.l.wrap.b32 	%r7087, %r7080, %r7080, 19;
	xor.b32  	%r7088, %r7087, %r7086;
	shf.l.wrap.b32 	%r7089, %r7080, %r7080, 10;
	xor.b32  	%r7090, %r7088, %r7089;
	and.b32  	%r7091, %r7056, %r7081;
	not.b32 	%r7092, %r7081;
	and.b32  	%r7093, %r7031, %r7092;
	or.b32  	%r7094, %r7093, %r7091;
	shf.l.wrap.b32 	%r7095, %r7081, %r7081, 26;
	shf.l.wrap.b32 	%r7096, %r7081, %r7081, 21;
	xor.b32  	%r7097, %r7095, %r7096;
	shf.l.wrap.b32 	%r7098, %r7081, %r7081, 7;
	xor.b32  	%r7099, %r7097, %r7098;
	add.s32 	%r7100, %r7099, %r5626;
	add.s32 	%r7101, %r7100, %r7094;
	add.s32 	%r7102, %r7101, %r7006;
	add.s32 	%r7103, %r7102, 1322822218;
	add.s32 	%r7104, %r7090, %r7085;
	add.s32 	%r7105, %r7104, %r7103;
	add.s32 	%r7106, %r7103, %r7005;
	or.b32  	%r7107, %r7055, %r7080;
	and.b32  	%r7108, %r7107, %r7105;
	and.b32  	%r7109, %r7055, %r7080;
	or.b32  	%r7110, %r7108, %r7109;
	shf.l.wrap.b32 	%r7111, %r7105, %r7105, 30;
	shf.l.wrap.b32 	%r7112, %r7105, %r7105, 19;
	xor.b32  	%r7113, %r7112, %r7111;
	shf.l.wrap.b32 	%r7114, %r7105, %r7105, 10;
	xor.b32  	%r7115, %r7113, %r7114;
	and.b32  	%r7116, %r7081, %r7106;
	not.b32 	%r7117, %r7106;
	and.b32  	%r7118, %r7056, %r7117;
	or.b32  	%r7119, %r7118, %r7116;
	shf.l.wrap.b32 	%r7120, %r7106, %r7106, 26;
	shf.l.wrap.b32 	%r7121, %r7106, %r7106, 21;
	xor.b32  	%r7122, %r7120, %r7121;
	shf.l.wrap.b32 	%r7123, %r7106, %r7106, 7;
	xor.b32  	%r7124, %r7122, %r7123;
	add.s32 	%r7125, %r7124, %r5639;
	add.s32 	%r7126, %r7125, %r7119;
	add.s32 	%r7127, %r7126, %r7031;
	add.s32 	%r7128, %r7127, 1537002063;
	add.s32 	%r7129, %r7115, %r7110;
	add.s32 	%r7130, %r7129, %r7128;
	add.s32 	%r7131, %r7128, %r7030;
	or.b32  	%r7132, %r7080, %r7105;
	and.b32  	%r7133, %r7132, %r7130;
	and.b32  	%r7134, %r7080, %r7105;
	or.b32  	%r7135, %r7133, %r7134;
	shf.l.wrap.b32 	%r7136, %r7130, %r7130, 30;
	shf.l.wrap.b32 	%r7137, %r7130, %r7130, 19;
	xor.b32  	%r7138, %r7137, %r7136;
	shf.l.wrap.b32 	%r7139, %r7130, %r7130, 10;
	xor.b32  	%r7140, %r7138, %r7139;
	and.b32  	%r7141, %r7106, %r7131;
	not.b32 	%r7142, %r7131;
	and.b32  	%r7143, %r7081, %r7142;
	or.b32  	%r7144, %r7143, %r7141;
	shf.l.wrap.b32 	%r7145, %r7131, %r7131, 26;
	shf.l.wrap.b32 	%r7146, %r7131, %r7131, 21;
	xor.b32  	%r7147, %r7145, %r7146;
	shf.l.wrap.b32 	%r7148, %r7131, %r7131, 7;
	xor.b32  	%r7149, %r7147, %r7148;
	add.s32 	%r7150, %r7149, %r5652;
	add.s32 	%r7151, %r7150, %r7144;
	add.s32 	%r7152, %r7151, %r7056;
	add.s32 	%r7153, %r7152, 1747873779;
	add.s32 	%r7154, %r7140, %r7135;
	add.s32 	%r7155, %r7154, %r7153;
	add.s32 	%r7156, %r7153, %r7055;
	or.b32  	%r7157, %r7105, %r7130;
	and.b32  	%r7158, %r7157, %r7155;
	and.b32  	%r7159, %r7105, %r7130;
	or.b32  	%r7160, %r7158, %r7159;
	shf.l.wrap.b32 	%r7161, %r7155, %r7155, 30;
	shf.l.wrap.b32 	%r7162, %r7155, %r7155, 19;
	xor.b32  	%r7163, %r7162, %r7161;
	shf.l.wrap.b32 	%r7164, %r7155, %r7155, 10;
	xor.b32  	%r7165, %r7163, %r7164;
	and.b32  	%r7166, %r7131, %r7156;
	not.b32 	%r7167, %r7156;
	and.b32  	%r7168, %r7106, %r7167;
	or.b32  	%r7169, %r7168, %r7166;
	shf.l.wrap.b32 	%r7170, %r7156, %r7156, 26;
	shf.l.wrap.b32 	%r7171, %r7156, %r7156, 21;
	xor.b32  	%r7172, %r7170, %r7171;
	shf.l.wrap.b32 	%r7173, %r7156, %r7156, 7;
	xor.b32  	%r7174, %r7172, %r7173;
	add.s32 	%r7175, %r7174, %r5665;
	add.s32 	%r7176, %r7175, %r7169;
	add.s32 	%r7177, %r7176, %r7081;
	add.s32 	%r7178, %r7177, 1955562222;
	add.s32 	%r7179, %r7165, %r7160;
	add.s32 	%r7180, %r7179, %r7178;
	add.s32 	%r7181, %r7178, %r7080;
	or.b32  	%r7182, %r7130, %r7155;
	and.b32  	%r7183, %r7182, %r7180;
	and.b32  	%r7184, %r7130, %r7155;
	or.b32  	%r7185, %r7183, %r7184;
	shf.l.wrap.b32 	%r7186, %r7180, %r7180, 30;
	shf.l.wrap.b32 	%r7187, %r7180, %r7180, 19;
	xor.b32  	%r7188, %r7187, %r7186;
	shf.l.wrap.b32 	%r7189, %r7180, %r7180, 10;
	xor.b32  	%r7190, %r7188, %r7189;
	and.b32  	%r7191, %r7156, %r7181;
	not.b32 	%r7192, %r7181;
	and.b32  	%r7193, %r7131, %r7192;
	or.b32  	%r7194, %r7193, %r7191;
	shf.l.wrap.b32 	%r7195, %r7181, %r7181, 26;
	shf.l.wrap.b32 	%r7196, %r7181, %r7181, 21;
	xor.b32  	%r7197, %r7195, %r7196;
	shf.l.wrap.b32 	%r7198, %r7181, %r7181, 7;
	xor.b32  	%r7199, %r7197, %r7198;
	add.s32 	%r7200, %r7199, %r5678;
	add.s32 	%r7201, %r7200, %r7194;
	add.s32 	%r7202, %r7201, %r7106;
	add.s32 	%r7203, %r7202, 2024104815;
	add.s32 	%r7204, %r7190, %r7185;
	add.s32 	%r7205, %r7204, %r7203;
	add.s32 	%r7206, %r7203, %r7105;
	or.b32  	%r7207, %r7155, %r7180;
	and.b32  	%r7208, %r7207, %r7205;
	and.b32  	%r7209, %r7155, %r7180;
	or.b32  	%r7210, %r7208, %r7209;
	shf.l.wrap.b32 	%r7211, %r7205, %r7205, 30;
	shf.l.wrap.b32 	%r7212, %r7205, %r7205, 19;
	xor.b32  	%r7213, %r7212, %r7211;
	shf.l.wrap.b32 	%r7214, %r7205, %r7205, 10;
	xor.b32  	%r7215, %r7213, %r7214;
	and.b32  	%r7216, %r7181, %r7206;
	not.b32 	%r7217, %r7206;
	and.b32  	%r7218, %r7156, %r7217;
	or.b32  	%r7219, %r7218, %r7216;
	shf.l.wrap.b32 	%r7220, %r7206, %r7206, 26;
	shf.l.wrap.b32 	%r7221, %r7206, %r7206, 21;
	xor.b32  	%r7222, %r7220, %r7221;
	shf.l.wrap.b32 	%r7223, %r7206, %r7206, 7;
	xor.b32  	%r7224, %r7222, %r7223;
	add.s32 	%r7225, %r7224, %r5691;
	add.s32 	%r7226, %r7225, %r7219;
	add.s32 	%r7227, %r7226, %r7131;
	add.s32 	%r7228, %r7227, -2067236844;
	add.s32 	%r7229, %r7215, %r7210;
	add.s32 	%r7230, %r7229, %r7228;
	add.s32 	%r7231, %r7228, %r7130;
	or.b32  	%r7232, %r7180, %r7205;
	and.b32  	%r7233, %r7232, %r7230;
	and.b32  	%r7234, %r7180, %r7205;
	or.b32  	%r7235, %r7233, %r7234;
	shf.l.wrap.b32 	%r7236, %r7230, %r7230, 30;
	shf.l.wrap.b32 	%r7237, %r7230, %r7230, 19;
	xor.b32  	%r7238, %r7237, %r7236;
	shf.l.wrap.b32 	%r7239, %r7230, %r7230, 10;
	xor.b32  	%r7240, %r7238, %r7239;
	and.b32  	%r7241, %r7206, %r7231;
	not.b32 	%r7242, %r7231;
	and.b32  	%r7243, %r7181, %r7242;
	or.b32  	%r7244, %r7243, %r7241;
	shf.l.wrap.b32 	%r7245, %r7231, %r7231, 26;
	shf.l.wrap.b32 	%r7246, %r7231, %r7231, 21;
	xor.b32  	%r7247, %r7245, %r7246;
	shf.l.wrap.b32 	%r7248, %r7231, %r7231, 7;
	xor.b32  	%r7249, %r7247, %r7248;
	add.s32 	%r7250, %r7249, %r5704;
	add.s32 	%r7251, %r7250, %r7244;
	add.s32 	%r7252, %r7251, %r7156;
	add.s32 	%r7253, %r7252, -1933114872;
	add.s32 	%r7254, %r7240, %r7235;
	add.s32 	%r7255, %r7254, %r7253;
	add.s32 	%r7256, %r7253, %r7155;
	or.b32  	%r7257, %r7205, %r7230;
	and.b32  	%r7258, %r7257, %r7255;
	and.b32  	%r7259, %r7205, %r7230;
	or.b32  	%r7260, %r7258, %r7259;
	shf.l.wrap.b32 	%r7261, %r7255, %r7255, 30;
	shf.l.wrap.b32 	%r7262, %r7255, %r7255, 19;
	xor.b32  	%r7263, %r7262, %r7261;
	shf.l.wrap.b32 	%r7264, %r7255, %r7255, 10;
	xor.b32  	%r7265, %r7263, %r7264;
	and.b32  	%r7266, %r7231, %r7256;
	not.b32 	%r7267, %r7256;
	and.b32  	%r7268, %r7206, %r7267;
	or.b32  	%r7269, %r7268, %r7266;
	shf.l.wrap.b32 	%r7270, %r7256, %r7256, 26;
	shf.l.wrap.b32 	%r7271, %r7256, %r7256, 21;
	xor.b32  	%r7272, %r7270, %r7271;
	shf.l.wrap.b32 	%r7273, %r7256, %r7256, 7;
	xor.b32  	%r7274, %r7272, %r7273;
	add.s32 	%r7275, %r7274, %r5717;
	add.s32 	%r7276, %r7275, %r7269;
	add.s32 	%r7277, %r7276, %r7181;
	add.s32 	%r7278, %r7277, -1866530822;
	add.s32 	%r7279, %r7265, %r7260;
	add.s32 	%r7280, %r7279, %r7278;
	add.s32 	%r7281, %r7278, %r7180;
	or.b32  	%r7282, %r7230, %r7255;
	and.b32  	%r7283, %r7282, %r7280;
	and.b32  	%r7284, %r7230, %r7255;
	or.b32  	%r7285, %r7283, %r7284;
	shf.l.wrap.b32 	%r7286, %r7280, %r7280, 30;
	shf.l.wrap.b32 	%r7287, %r7280, %r7280, 19;
	xor.b32  	%r7288, %r7287, %r7286;
	shf.l.wrap.b32 	%r7289, %r7280, %r7280, 10;
	xor.b32  	%r7290, %r7288, %r7289;
	and.b32  	%r7291, %r7256, %r7281;
	not.b32 	%r7292, %r7281;
	and.b32  	%r7293, %r7231, %r7292;
	or.b32  	%r7294, %r7293, %r7291;
	shf.l.wrap.b32 	%r7295, %r7281, %r7281, 26;
	shf.l.wrap.b32 	%r7296, %r7281, %r7281, 21;
	xor.b32  	%r7297, %r7295, %r7296;
	shf.l.wrap.b32 	%r7298, %r7281, %r7281, 7;
	xor.b32  	%r7299, %r7297, %r7298;
	add.s32 	%r7300, %r7299, %r5730;
	add.s32 	%r7301, %r7300, %r7294;
	add.s32 	%r7302, %r7301, %r7206;
	add.s32 	%r7303, %r7302, -1538233109;
	add.s32 	%r7304, %r7290, %r7285;
	add.s32 	%r7305, %r7304, %r7303;
	add.s32 	%r7306, %r7303, %r7205;
	or.b32  	%r7307, %r7255, %r7280;
	and.b32  	%r7308, %r7307, %r7305;
	and.b32  	%r7309, %r7255, %r7280;
	or.b32  	%r7310, %r7308, %r7309;
	shf.l.wrap.b32 	%r7311, %r7305, %r7305, 30;
	shf.l.wrap.b32 	%r7312, %r7305, %r7305, 19;
	xor.b32  	%r7313, %r7312, %r7311;
	shf.l.wrap.b32 	%r7314, %r7305, %r7305, 10;
	xor.b32  	%r7315, %r7313, %r7314;
	and.b32  	%r7316, %r7281, %r7306;
	not.b32 	%r7317, %r7306;
	and.b32  	%r7318, %r7256, %r7317;
	or.b32  	%r7319, %r7318, %r7316;
	shf.l.wrap.b32 	%r7320, %r7306, %r7306, 26;
	shf.l.wrap.b32 	%r7321, %r7306, %r7306, 21;
	xor.b32  	%r7322, %r7320, %r7321;
	shf.l.wrap.b32 	%r7323, %r7306, %r7306, 7;
	xor.b32  	%r7324, %r7322, %r7323;
	add.s32 	%r7325, %r7324, %r5743;
	add.s32 	%r7326, %r7325, %r7319;
	add.s32 	%r7327, %r7326, %r7231;
	add.s32 	%r7328, %r7327, -1090935817;
	add.s32 	%r7329, %r7315, %r7310;
	add.s32 	%r7330, %r7329, %r7328;
	add.s32 	%r7331, %r7328, %r7230;
	or.b32  	%r7332, %r7280, %r7305;
	and.b32  	%r7333, %r7332, %r7330;
	and.b32  	%r7334, %r7280, %r7305;
	or.b32  	%r7335, %r7333, %r7334;
	shf.l.wrap.b32 	%r7336, %r7330, %r7330, 30;
	shf.l.wrap.b32 	%r7337, %r7330, %r7330, 19;
	xor.b32  	%r7338, %r7337, %r7336;
	shf.l.wrap.b32 	%r7339, %r7330, %r7330, 10;
	xor.b32  	%r7340, %r7338, %r7339;
	and.b32  	%r7341, %r7306, %r7331;
	not.b32 	%r7342, %r7331;
	and.b32  	%r7343, %r7281, %r7342;
	or.b32  	%r7344, %r7343, %r7341;
	shf.l.wrap.b32 	%r7345, %r7331, %r7331, 26;
	shf.l.wrap.b32 	%r7346, %r7331, %r7331, 21;
	xor.b32  	%r7347, %r7345, %r7346;
	shf.l.wrap.b32 	%r7348, %r7331, %r7331, 7;
	xor.b32  	%r7349, %r7347, %r7348;
	add.s32 	%r7350, %r7349, %r5756;
	add.s32 	%r7351, %r7350, %r7344;
	add.s32 	%r7352, %r7351, %r7256;
	add.s32 	%r7353, %r7352, -965641998;
	add.s32 	%r7354, %r7340, %r7335;
	add.s32 	%r7355, %r7354, %r7353;
	add.s32 	%r7356, %r7353, %r7255;
	add.s32 	%r58, %r7379, %r7355;
	add.s32 	%r59, %r7378, %r7330;
	add.s32 	%r60, %r7377, %r7305;
	add.s32 	%r61, %r7376, %r7280;
	add.s32 	%r62, %r7375, %r7356;
	add.s32 	%r63, %r7374, %r7331;
	add.s32 	%r64, %r7373, %r7306;
	add.s32 	%r65, %r7372, %r7281;
	shr.u32 	%r7357, %r58, 24;
	cvt.u16.u32 	%rs125, %r7357;
	ld.shared.u8 	%rs126, [_ZZ23find_password_optimizedxxPiPxE18shared_target_hash];
	setp.ne.s16 	%p16, %rs126, %rs125;
	@%p16 bra 	$L__BB0_28;
	cvt.u16.u32 	%rs127, %r65;
	and.b16  	%rs128, %rs127, 255;
	cvt.u16.u32 	%rs129, %r64;
	and.b16  	%rs130, %rs129, 255;
	cvt.u16.u32 	%rs131, %r63;
	and.b16  	%rs132, %rs131, 255;
	cvt.u16.u32 	%rs133, %r62;
	and.b16  	%rs134, %rs133, 255;
	cvt.u16.u32 	%rs135, %r61;
	and.b16  	%rs136, %rs135, 255;
	cvt.u16.u32 	%rs137, %r60;
	and.b16  	%rs138, %rs137, 255;
	cvt.u16.u32 	%rs139, %r59;
	and.b16  	%rs140, %rs139, 255;
	cvt.u16.u32 	%rs141, %r58;
	and.b16  	%rs142, %rs141, 255;
	shr.u16 	%rs143, %rs127, 8;
	shr.u16 	%rs144, %rs129, 8;
	shr.u16 	%rs145, %rs131, 8;
	shr.u16 	%rs146, %rs133, 8;
	shr.u16 	%rs147, %rs135, 8;
	shr.u16 	%rs148, %rs137, 8;
	shr.u16 	%rs149, %rs139, 8;
	shr.u16 	%rs150, %rs141, 8;
	{ .reg .b16 tmp; mov.b32 {tmp, %rs151}, %r65; }
	and.b16  	%rs152, %rs151, 255;
	{ .reg .b16 tmp; mov.b32 {tmp, %rs153}, %r64; }
	and.b16  	%rs154, %rs153, 255;
	{ .reg .b16 tmp; mov.b32 {tmp, %rs155}, %r63; }
	and.b16  	%rs156, %rs155, 255;
	{ .reg .b16 tmp; mov.b32 {tmp, %rs157}, %r62; }
	and.b16  	%rs158, %rs157, 255;
	{ .reg .b16 tmp; mov.b32 {tmp, %rs159}, %r61; }
	and.b16  	%rs160, %rs159, 255;
	{ .reg .b16 tmp; mov.b32 {tmp, %rs161}, %r60; }
	and.b16  	%rs162, %rs161, 255;
	{ .reg .b16 tmp; mov.b32 {tmp, %rs163}, %r59; }
	and.b16  	%rs164, %rs163, 255;
	shr.u32 	%r7358, %r65, 24;
	cvt.u16.u32 	%rs165, %r7358;
	shr.u32 	%r7359, %r64, 24;
	cvt.u16.u32 	%rs166, %r7359;
	shr.u32 	%r7360, %r63, 24;
	cvt.u16.u32 	%rs167, %r7360;
	shr.u32 	%r7361, %r62, 24;
	cvt.u16.u32 	%rs168, %r7361;
	shr.u32 	%r7362, %r61, 24;
	cvt.u16.u32 	%rs169, %r7362;
	shr.u32 	%r7363, %r60, 24;
	cvt.u16.u32 	%rs170, %r7363;
	shr.u32 	%r7364, %r59, 24;
	cvt.u16.u32 	%rs171, %r7364;
	{ .reg .b16 tmp; mov.b32 {tmp, %rs172}, %r58; }
	and.b16  	%rs173, %rs172, 255;
	ld.shared.u8 	%rs174, [_ZZ23find_password_optimizedxxPiPxE18shared_target_hash+1];
	setp.ne.s16 	%p17, %rs174, %rs173;
	ld.shared.u8 	%rs175, [_ZZ23find_password_optimizedxxPiPxE18shared_target_hash+2];
	setp.ne.s16 	%p18, %rs175, %rs150;
	or.pred  	%p19, %p17, %p18;
	ld.shared.u8 	%rs178, [_ZZ23find_password_optimizedxxPiPxE18shared_target_hash+3];
	setp.ne.s16 	%p20, %rs178, %rs142;
	or.pred  	%p21, %p19, %p20;
	ld.shared.u8 	%rs181, [_ZZ23find_password_optimizedxxPiPxE18shared_target_hash+4];
	setp.ne.s16 	%p22, %rs181, %rs171;
	or.pred  	%p23, %p21, %p22;
	ld.shared.u8 	%rs184, [_ZZ23find_password_optimizedxxPiPxE18shared_target_hash+5];
	setp.ne.s16 	%p24, %rs184, %rs164;
	or.pred  	%p25, %p23, %p24;
	ld.shared.u8 	%rs187, [_ZZ23find_password_optimizedxxPiPxE18shared_target_hash+6];
	setp.ne.s16 	%p26, %rs187, %rs149;
	or.pred  	%p27, %p25, %p26;
	ld.shared.u8 	%rs190, [_ZZ23find_password_optimizedxxPiPxE18shared_target_hash+7];
	setp.ne.s16 	%p28, %rs190, %rs140;
	or.pred  	%p29, %p27, %p28;
	ld.shared.u8 	%rs193, [_ZZ23find_password_optimizedxxPiPxE18shared_target_hash+8];
	setp.ne.s16 	%p30, %rs193, %rs170;
	or.pred  	%p31, %p29, %p30;
	ld.shared.u8 	%rs196, [_ZZ23find_password_optimizedxxPiPxE18shared_target_hash+9];
	setp.ne.s16 	%p32, %rs196, %rs162;
	or.pred  	%p33, %p31, %p32;
	ld.shared.u8 	%rs199, [_ZZ23find_password_optimizedxxPiPxE18shared_target_hash+10];
	setp.ne.s16 	%p34, %rs199, %rs148;
	or.pred  	%p35, %p33, %p34;
	ld.shared.u8 	%rs202, [_ZZ23find_password_optimizedxxPiPxE18shared_target_hash+11];
	setp.ne.s16 	%p36, %rs202, %rs138;
	or.pred  	%p37, %p35, %p36;
	ld.shared.u8 	%rs205, [_ZZ23find_password_optimizedxxPiPxE18shared_target_hash+12];
	setp.ne.s16 	%p38, %rs205, %rs169;
	or.pred  	%p39, %p37, %p38;
	ld.shared.u8 	%rs208, [_ZZ23find_password_optimizedxxPiPxE18shared_target_hash+13];
	setp.ne.s16 	%p40, %rs208, %rs160;
	or.pred  	%p41, %p39, %p40;
	ld.shared.u8 	%rs211, [_ZZ23find_password_optimizedxxPiPxE18shared_target_hash+14];
	setp.ne.s16 	%p42, %rs211, %rs147;
	or.pred  	%p43, %p41, %p42;
	ld.shared.u8 	%rs214, [_ZZ23find_password_optimizedxxPiPxE18shared_target_hash+15];
	setp.ne.s16 	%p44, %rs214, %rs136;
	or.pred  	%p45, %p43, %p44;
	ld.shared.u8 	%rs217, [_ZZ23find_password_optimizedxxPiPxE18shared_target_hash+16];
	setp.ne.s16 	%p46, %rs217, %rs168;
	or.pred  	%p47, %p45, %p46;
	ld.shared.u8 	%rs220, [_ZZ23find_password_optimizedxxPiPxE18shared_target_hash+17];
	setp.ne.s16 	%p48, %rs220, %rs158;
	or.pred  	%p49, %p47, %p48;
	ld.shared.u8 	%rs223, [_ZZ23find_password_optimizedxxPiPxE18shared_target_hash+18];
	setp.ne.s16 	%p50, %rs223, %rs146;
	or.pred  	%p51, %p49, %p50;
	ld.shared.u8 	%rs226, [_ZZ23find_password_optimizedxxPiPxE18shared_target_hash+19];
	setp.ne.s16 	%p52, %rs226, %rs134;
	or.pred  	%p53, %p51, %p52;
	ld.shared.u8 	%rs229, [_ZZ23find_password_optimizedxxPiPxE18shared_target_hash+20];
	setp.ne.s16 	%p54, %rs229, %rs167;
	or.pred  	%p55, %p53, %p54;
	ld.shared.u8 	%rs232, [_ZZ23find_password_optimizedxxPiPxE18shared_target_hash+21];
	setp.ne.s16 	%p56, %rs232, %rs156;
	or.pred  	%p57, %p55, %p56;
	ld.shared.u8 	%rs235, [_ZZ23find_password_optimizedxxPiPxE18shared_target_hash+22];
	setp.ne.s16 	%p58, %rs235, %rs145;
	or.pred  	%p59, %p57, %p58;
	ld.shared.u8 	%rs238, [_ZZ23find_password_optimizedxxPiPxE18shared_target_hash+23];
	setp.ne.s16 	%p60, %rs238, %rs132;
	or.pred  	%p61, %p59, %p60;
	ld.shared.u8 	%rs241, [_ZZ23find_password_optimizedxxPiPxE18shared_target_hash+24];
	setp.ne.s16 	%p62, %rs241, %rs166;
	or.pred  	%p63, %p61, %p62;
	ld.shared.u8 	%rs244, [_ZZ23find_password_optimizedxxPiPxE18shared_target_hash+25];
	setp.ne.s16 	%p64, %rs244, %rs154;
	or.pred  	%p65, %p63, %p64;
	ld.shared.u8 	%rs247, [_ZZ23find_password_optimizedxxPiPxE18shared_target_hash+26];
	setp.ne.s16 	%p66, %rs247, %rs144;
	or.pred  	%p67, %p65, %p66;
	ld.shared.u8 	%rs250, [_ZZ23find_password_optimizedxxPiPxE18shared_target_hash+27];
	setp.ne.s16 	%p68, %rs250, %rs130;
	or.pred  	%p69, %p67, %p68;
	ld.shared.u8 	%rs253, [_ZZ23find_password_optimizedxxPiPxE18shared_target_hash+28];
	setp.ne.s16 	%p70, %rs253, %rs165;
	or.pred  	%p71, %p69, %p70;
	ld.shared.u8 	%rs256, [_ZZ23find_password_optimizedxxPiPxE18shared_target_hash+29];
	setp.ne.s16 	%p72, %rs256, %rs152;
	or.pred  	%p73, %p71, %p72;
	ld.shared.u8 	%rs259, [_ZZ23find_password_optimizedxxPiPxE18shared_target_hash+30];
	setp.ne.s16 	%p74, %rs259, %rs143;
	or.pred  	%p75, %p73, %p74;
	ld.shared.u8 	%rs262, [_ZZ23find_password_optimizedxxPiPxE18shared_target_hash+31];
	setp.ne.s16 	%p76, %rs262, %rs128;
	or.pred  	%p77, %p75, %p76;
	@%p77 bra 	$L__BB0_28;
	ld.param.u64 	%rd107, [_Z23find_password_optimizedxxPiPx_param_2];
	cvta.to.global.u64 	%rd101, %rd107;
	atom.global.exch.b32 	%r7365, [%rd101], 1;
	setp.ne.s32 	%p78, %r7365, 0;
	@%p78 bra 	$L__BB0_28;
	ld.param.u64 	%rd108, [_Z23find_password_optimizedxxPiPx_param_3];
	ld.param.u64 	%rd106, [_Z23find_password_optimizedxxPiPx_param_0];
	cvta.to.global.u64 	%rd102, %rd108;
	mov.u32 	%r7366, %ctaid.x;
	mov.u32 	%r7367, %ntid.x;
	mov.u32 	%r7368, %tid.x;
	mad.lo.s32 	%r7369, %r7366, %r7367, %r7368;
	cvt.u64.u32 	%rd103, %r7369;
	add.s64 	%rd104, %rd106, %rd103;
	st.global.u64 	[%rd102], %rd104;
$L__BB0_28:
	ret;

}


// ===== COMPILED SASS (sm_100) =====

	.target	sm_100

	.elftype	@"ET_EXEC"


//--------------------- .note.nv.tkinfo           --------------------------
	.section	.note.nv.tkinfo,"",@"SHT_NOTE"
	.sectionflags	@"SHF_NOTE_NV_TKINFO"
	.tkinfo
        /*0018*/ 	.word	0x00000002
        /*0030*/ 	.string	""
        /*0030*/ 	.string	"ptxas"
        /*0030*/ 	.string	"Cuda compilation tools, release 13.0, V13.0.88"
        /*0030*/ 	.string	"Build cuda_13.0.r13.0/compiler.36424714_0"
        /*0030*/ 	.string	"-arch sm_100 -m 64 "



//--------------------- .note.nv.cuinfo           --------------------------
	.section	.note.nv.cuinfo,"",@"SHT_NOTE"
	.sectionflags	@"SHF_NOTE_NV_CUINFO"
        /*0018*/ 	.short	0x0002
        /*001a*/ 	.short	0x0064
        /*001c*/ 	.short	0x0082
	.zero		2


//--------------------- .nv.info                  --------------------------
	.section	.nv.info,"",@"SHT_CUDA_INFO"
	.align	4


	//----- nvinfo : EIATTR_REGCOUNT
	.align		4
        /*0000*/ 	.byte	0x04, 0x2f
        /*0002*/ 	.short	(.L_5 - .L_4)
	.align		4
.L_4:
        /*0004*/ 	.word	index@(_Z23find_password_optimizedxxPiPx)
        /*0008*/ 	.word	0x00000020


	//----- nvinfo : EIATTR_FRAME_SIZE
	.align		4
.L_5:
        /*000c*/ 	.byte	0x04, 0x11
        /*000e*/ 	.short	(.L_7 - .L_6)
	.align		4
.L_6:
        /*0010*/ 	.word	index@(_Z23find_password_optimizedxxPiPx)
        /*0014*/ 	.word	0x000001a0


	//----- nvinfo : EIATTR_MIN_STACK_SIZE
	.align		4
.L_7:
        /*0018*/ 	.byte	0x04, 0x12
        /*001a*/ 	.short	(.L_9 - .L_8)
	.align		4
.L_8:
        /*001c*/ 	.word	index@(_Z23find_password_optimizedxxPiPx)
        /*0020*/ 	.word	0x000001a0
.L_9:


//--------------------- .nv.compat                --------------------------
	.section	.nv.compat,"",@"SHT_CUDA_COMPAT_INFO"
	.align	4
        /*0000*/ 	.byte	0x02, 0x09, 0x00, 0x00, 0x02, 0x02, 0x01, 0x00, 0x02, 0x05, 0x05, 0x00, 0x03, 0x07, 0x01, 0x01
        /*0010*/ 	.byte	0x02, 0x03, 0x00, 0x00, 0x02, 0x06, 0x01, 0x00, 0x04, 0x0b, 0x08, 0x00, 0x09, 0x00, 0x00, 0x00
        /*0020*/ 	.byte	0x00, 0x00, 0x00, 0x00


//--------------------- .nv.info._Z23find_password_optimizedxxPiPx --------------------------
	.section	.nv.info._Z23find_password_optimizedxxPiPx,"",@"SHT_CUDA_INFO"
	.sectionflags	@""
	.align	4


	//----- nvinfo : EIATTR_CUDA_API_VERSION
	.align		4
        /*0000*/ 	.byte	0x04, 0x37
        /*0002*/ 	.short	(.L_11 - .L_10)
.L_10:
        /*0004*/ 	.word	0x00000082


	//----- nvinfo : EIATTR_KPARAM_INFO
	.align		4
.L_11:
        /*0008*/ 	.byte	0x04, 0x17
        /*000a*/ 	.short	(.L_13 - .L_12)
.L_12:
        /*000c*/ 	.word	0x00000000
        /*0010*/ 	.short	0x0003
        /*0012*/ 	.short	0x0018
        /*0014*/ 	.byte	0x00, 0xf5, 0x21, 0x00


	//----- nvinfo : EIATTR_KPARAM_INFO
	.align		4
.L_13:
        /*0018*/ 	.byte	0x04, 0x17
        /*001a*/ 	.short	(.L_15 - .L_14)
.L_14:
        /*001c*/ 	.word	0x00000000
        /*0020*/ 	.short	0x0002
        /*0022*/ 	.short	0x0010
        /*0024*/ 	.byte	0x00, 0xf5, 0x21, 0x00


	//----- nvinfo : EIATTR_KPARAM_INFO
	.align		4
.L_15:
        /*0028*/ 	.byte	0x04, 0x17
        /*002a*/ 	.short	(.L_17 - .L_16)
.L_16:
        /*002c*/ 	.word	0x00000000
        /*0030*/ 	.short	0x0001
        /*0032*/ 	.short	0x0008
        /*0034*/ 	.byte	0x00, 0xf0, 0x21, 0x00


	//----- nvinfo : EIATTR_KPARAM_INFO
	.align		4
.L_17:
        /*0038*/ 	.byte	0x04, 0x17
        /*003a*/ 	.short	(.L_19 - .L_18)
.L_18:
        /*003c*/ 	.word	0x00000000
        /*0040*/ 	.short	0x0000
        /*0042*/ 	.short	0x0000
        /*0044*/ 	.byte	0x00, 0xf0, 0x21, 0x00


	//----- nvinfo : EIATTR_SPARSE_MMA_MASK
	.align		4
.L_19:
        /*0048*/ 	.byte	0x03, 0x50
        /*004a*/ 	.short	0x0000


	//----- nvinfo : EIATTR_MAXREG_COUNT
	.align		4
        /*004c*/ 	.byte	0x03, 0x1b
        /*004e*/ 	.short	0x0020


	//----- nvinfo : EIATTR_NUM_BARRIERS
	.align		4
        /*0050*/ 	.byte	0x02, 0x4c
        /*0052*/ 	.byte	0x01
	.zero		1


	//----- nvinfo : EIATTR_ANNOTATIONS
	.align		4
        /*0054*/ 	.byte	0x04, 0x55
        /*0056*/ 	.short	(.L_21 - .L_20)


	//   ....[0]....
.L_20:
        /*0058*/ 	.word	0x00000001
        /*005c*/ 	.byte	0x90, 0x01, 0x00, 0x00, 0x01, 0x00, 0x00, 0x00, 0xa0, 0x01, 0x00, 0x00, 0x01, 0x00, 0x00, 0x00
        /* <DEDUP_REMOVED lines=138> */
        /*090c*/ 	.byte	0xf0, 0x50, 0x01, 0x00


	//----- nvinfo : EIATTR_MERCURY_ISA_VERSION
	.align		4
.L_21:
        /*0910*/ 	.byte	0x03, 0x5f
        /*0912*/ 	.short	0x0101


	//----- nvinfo : EIATTR_VRC_CTA_INIT_COUNT
	.align		4
        /*0914*/ 	.byte	0x02, 0x4a
	.zero		1
	.zero		1


	//----- nvinfo : EIATTR_EXIT_INSTR_OFFSETS
	.align		4
        /*0918*/ 	.byte	0x04, 0x1c
        /*091a*/ 	.short	(.L_23 - .L_22)


	//   ....[0]....
.L_22:
        /*091c*/ 	.word	0x00014b30


	//   ....[1]....
        /*0920*/ 	.word	0x00015420


	//   ....[2]....
        /*0924*/ 	.word	0x00015480


	//   ....[3]....
        /*0928*/ 	.word	0x00015520


	//----- nvinfo : EIATTR_MAX_THREADS
	.align		4
.L_23:
        /*092c*/ 	.byte	0x04, 0x05
        /*092e*/ 	.short	(.L_25 - .L_24)
.L_24:
        /*0930*/ 	.word	0x00000100
        /*0934*/ 	.word	0x00000001
        /*0938*/ 	.word	0x00000001


	//----- nvinfo : EIATTR_CRS_STACK_SIZE
	.align		4
.L_25:
        /*093c*/ 	.byte	0x04, 0x1e
        /*093e*/ 	.short	(.L_27 - .L_26)
.L_26:
        /*0940*/ 	.word	0x00000000


	//----- nvinfo : EIATTR_CBANK_PARAM_SIZE
	.align		4
.L_27:
        /*0944*/ 	.byte	0x03, 0x19
        /*0946*/ 	.short	0x0020


	//----- nvinfo : EIATTR_PARAM_CBANK
	.align		4
        /*0948*/ 	.byte	0x04, 0x0a
        /*094a*/ 	.short	(.L_29 - .L_28)
	.align		4
.L_28:
        /*094c*/ 	.word	index@(.nv.constant0._Z23find_password_optimizedxxPiPx)
        /*0950*/ 	.short	0x0380
        /*0952*/ 	.short	0x0020


	//----- nvinfo : EIATTR_SW_WAR
	.align		4
.L_29:
        /*0954*/ 	.byte	0x04, 0x36
        /*0956*/ 	.short	(.L_31 - .L_30)
.L_30:
        /*0958*/ 	.word	0x00000008
.L_31:


//--------------------- .nv.callgraph             --------------------------
	.section	.nv.callgraph,"",@"SHT_CUDA_CALLGRAPH"
	.align	4
	.sectionentsize	8
	.align		4
        /*0000*/ 	.word	0x00000000
	.align		4
        /*0004*/ 	.word	0xffffffff
	.align		4
        /*0008*/ 	.word	0x00000000
	.align		4
        /*000c*/ 	.word	0xfffffffe
	.align		4
        /*0010*/ 	.word	0x00000000
	.align		4
        /*0014*/ 	.word	0xfffffffd
	.align		4
        /*0018*/ 	.word	0x00000000
	.align		4
        /*001c*/ 	.word	0xfffffffc


//--------------------- .nv.constant3             --------------------------
	.section	.nv.constant3,"a",@progbits
	.align	4
.nv.constant3:
	.type		K,@object
	.size		K,(d_target_salt - K)
K:
        /* <DEDUP_REMOVED lines=16> */
	.type		d_target_salt,@object
	.size		d_target_salt,(d_target_hash - d_target_salt)
d_target_salt:
	.zero		17
	.type		d_target_hash,@object
	.size		d_target_hash,(charset - d_target_hash)
d_target_hash:
	.zero		32
	.type		charset,@object
	.size		charset,(.L_3 - charset)
charset:
        /*0131*/ 	.byte	0x61, 0x62, 0x63, 0x64, 0x65, 0x66, 0x67, 0x68, 0x69, 0x6a, 0x6b, 0x6c, 0x6d, 0x6e, 0x6f, 0x70
        /*0141*/ 	.byte	0x71, 0x72, 0x73, 0x74, 0x75, 0x76, 0x77, 0x78, 0x79, 0x7a, 0x41, 0x42, 0x43, 0x44, 0x45, 0x46
        /*0151*/ 	.byte	0x47, 0x48, 0x49, 0x4a, 0x4b, 0x4c, 0x4d, 0x4e, 0x4f, 0x50, 0x51, 0x52, 0x53, 0x54, 0x55, 0x56
        /*0161*/ 	.byte	0x57, 0x58, 0x59, 0x5a, 0x30, 0x31, 0x32, 0x33, 0x34, 0x35, 0x36, 0x37, 0x38, 0x39, 0x00
.L_3:


//--------------------- .text._Z23find_password_optimizedxxPiPx --------------------------
	.section	.text._Z23find_password_optimizedxxPiPx,"ax",@progbits
	.align	128
        .global         _Z23find_password_optimizedxxPiPx
        .type           _Z23find_password_optimizedxxPiPx,@function
        .size           _Z23find_password_optimizedxxPiPx,(.L_x_18 - _Z23find_password_optimizedxxPiPx)
        .other          _Z23find_password_optimizedxxPiPx,@"STO_CUDA_ENTRY STV_DEFAULT"
_Z23find_password_optimizedxxPiPx:
.text._Z23find_password_optimizedxxPiPx:
[----:B------:R-:W0:Y:S01]  /*0000*/  LDC R1, c[0x0][0x37c] ;  /* 0x0000df00ff017b82 */ /* 0x000e220000000800 */
[----:B------:R-:W1:Y:S07]  /*0010*/  S2R R6, SR_TID.X ;  /* 0x0000000000067919 */ /* 0x000e6e0000002100 */
[----:B------:R-:W2:Y:S01]  /*0020*/  LDC R7, c[0x0][0x360] ;  /* 0x0000d800ff077b82 */ /* 0x000ea20000000800 */
[----:B------:R-:W-:Y:S01]  /*0030*/  BSSY.RECONVERGENT B0, `(.L_x_0) ;  /* 0x0000010000007945 */ /* 0x000fe20003800200 */
[----:B0-----:R-:W-:Y:S01]  /*0040*/  VIADD R1, R1, 0xfffffe60 ;  /* 0xfffffe6001017836 */ /* 0x001fe20000000000 */
[----:B-1----:R-:W-:-:S13]  /*0050*/  ISETP.GT.U32.AND P0, PT, R6, 0x3d, PT ;  /* 0x0000003d0600780c */ /* 0x002fda0003f04070 */
[----:B--2---:R-:W-:Y:S05]  /*0060*/  @P0 BRA `(.L_x_1) ;  /* 0x0000000000300947 */ /* 0x004fea0003800000 */
[----:B------:R-:W-:Y:S01]  /*0070*/  ISETP.GT.U32.AND P0, PT, R6, 0x1f, PT ;  /* 0x0000001f0600780c */ /* 0x000fe20003f04070 */
[----:B------:R-:W0:Y:S01]  /*0080*/  LDC.U8 R0, c[0x3][R6+0x131] ;  /* 0x00c04c4006007b82 */ /* 0x000e220000000000 */
[----:B------:R-:W1:Y:S01]  /*0090*/  S2R R5, SR_CgaCtaId ;  /* 0x0000000000057919 */ /* 0x000e620000008800 */
[----:B------:R-:W-:-:S10]  /*00a0*/  MOV R2, 0x400 ;  /* 0x0000040000027802 */ /* 0x000fd40000000f00 */
[----:B------:R-:W2:Y:S01]  /*00b0*/  @!P0 LDC.U8 R4, c[0x3][R6+0x111] ;  /* 0x00c0444006048b82 */ /* 0x000ea20000000000 */
[----:B------:R-:W-:Y:S01]  /*00c0*/  @!P0 VIADD R3, R2, 0x3e ;  /* 0x0000003e02038836 */ /* 0x000fe20000000000 */
[----:B-1----:R-:W-:-:S04]  /*00d0*/  LEA R2, R5, R2, 0x18 ;  /* 0x0000000205027211 */ /* 0x002fc800078ec0ff */
[----:B------:R-:W-:Y:S01]  /*00e0*/  @!P0 LEA R5, R5, R3, 0x18 ;  /* 0x0000000305058211 */ /* 0x000fe200078ec0ff */
[----:B------:R-:W-:-:S04]  /*00f0*/  IMAD.IADD R3, R2, 0x1, R6 ;  /* 0x0000000102037824 */ /* 0x000fc800078e0206 */
[----:B------:R-:W-:Y:S01]  /*0100*/  @!P0 IMAD.IADD R5, R5, 0x1, R6 ;  /* 0x0000000105058824 */ /* 0x000fe200078e0206 */
[----:B0-----:R0:W-:Y:S04]  /*0110*/  STS.U8 [R3], R0 ;  /* 0x0000000003007388 */ /* 0x0011e80000000000 */
[----:B--2---:R0:W-:Y:S02]  /*0120*/  @!P0 STS.U8 [R5], R4 ;  /* 0x0000000405008388 */ /* 0x0041e40000000000 */
.L_x_1:
[----:B------:R-:W-:Y:S05]  /*0130*/  BSYNC.RECONVERGENT B0 ;  /* 0x0000000000007941 */ /* 0x000fea0003800200 */
.L_x_0:
[----:B------:R-:W0:Y:S01]  /*0140*/  S2UR UR4, SR_CTAID.X ;  /* 0x00000000000479c3 */ /* 0x000e220000002500 */
[----:B------:R-:W1:Y:S01]  /*0150*/  LDCU.64 UR6, c[0x0][0x380] ;  /* 0x00007000ff0677ac */ /* 0x000e620008000a00 */
[----:B------:R-:W-:Y:S04]  /*0160*/  STL.U8 [R1+0x16], RZ ;  /* 0x000016ff01007387 */ /* 0x000fe80000100000 */
[----:B------:R-:W-:Y:S02]  /*0170*/  STL.64 [R1+0x60], RZ ;  /* 0x000060ff01007387 */ /* 0x000fe40000100a00 */
[----:B------:R-:W2:Y:S02]  /*0180*/  S2UR UR5, SR_CgaCtaId ;  /* 0x00000000000579c3 */ /* 0x000ea40000008800 */
[----:B------:R-:W-:Y:S04]  /*0190*/  STL [R1+0xcc], RZ ;  /* 0x0000ccff01007387 */ /* 0x000fe80000100800 */
[----:B------:R-:W-:Y:S02]  /*01a0*/  STL [R1+0xf0], RZ ;  /* 0x0000f0ff01007387 */ /* 0x000fe40000100800 */
[----:B------:R-:W3:Y:S01]  /*01b0*/  LDC.U8 R26, c[0x3][0x106] ;  /* 0x00c04180ff1a7b82 */ /* 0x000ee20000000000 */
[----:B0-----:R-:W-:Y:S01]  /*01c0*/  IMAD R4, R7, UR4, R6 ;  /* 0x0000000407047c24 */ /* 0x001fe2000f8e0206 */
[----:B------:R-:W-:-:S06]  /*01d0*/  UMOV UR4, 0x400 ;  /* 0x0000040000047882 */ /* 0x000fcc0000000000 */
[----:B------:R-:W0:Y:S08]  /*01e0*/  LDC.U8 R28, c[0x3][0x107] ;  /* 0x00c041c0ff1c7b82 */ /* 0x000e300000000000 */
[----:B------:R-:W-:Y:S01]  /*01f0*/  BAR.SYNC.DEFER_BLOCKING 0x0 ;  /* 0x0000000000007b1d */ /* 0x000fe20000010000 */
[----:B-1----:R-:W-:Y:S01]  /*0200*/  IADD3 R4, P0, PT, R4, UR6, RZ ;  /* 0x0000000604047c10 */ /* 0x002fe2000ff1e0ff */
[----:B--2---:R-:W-:-:S04]  /*0210*/  ULEA UR4, UR5, UR4, 0x18 ;  /* 0x0000000405047291 */ /* 0x004fc8000f8ec0ff */
[----:B------:R-:W-:Y:S02]  /*0220*/  IMAD.X R0, RZ, RZ, UR7, P0 ;  /* 0x00000007ff007e24 */ /* 0x000fe400080e06ff */
[----:B------:R-:W-:-:S04]  /*0230*/  IMAD.WIDE.U32 R6, R4, -0x5ed5a4e5, RZ ;  /* 0xa12a5b1b04067825 */ /* 0x000fc800078e00ff */
[C---:B------:R-:W-:Y:S01]  /*0240*/  IMAD.WIDE.U32 R2, R0.reuse, -0x5ed5a4e5, RZ ;  /* 0xa12a5b1b00027825 */ /* 0x040fe200078e00ff */
[----:B---3--:R-:W-:Y:S03]  /*0250*/  STL.U8 [R1+0x6], R26 ;  /* 0x0000061a01007387 */ /* 0x008fe60000100000 */
[----:B------:R-:W-:-:S04]  /*0260*/  IMAD.WIDE.U32 R8, R0, -0x6a26dbc3, RZ ;  /* 0x95d9243d00087825 */ /* 0x000fc800078e00ff */
[----:B------:R-:W-:Y:S01]  /*0270*/  IMAD.WIDE.U32 R2, P4, R4, 0x22190a63, R2 ;  /* 0x22190a6304027825 */ /* 0x000fe20007880002 */
[----:B0-----:R-:W-:Y:S03]  /*0280*/  STL.U8 [R1+0x7], R28 ;  /* 0x0000071c01007387 */ /* 0x001fe60000100000 */
[----:B------:R-:W-:Y:S01]  /*0290*/  IMAD.WIDE.U32 R10, R0, -0x14f5629b, RZ ;  /* 0xeb0a9d65000a7825 */ /* 0x000fe200078e00ff */
[----:B------:R-:W-:-:S03]  /*02a0*/  IADD3 RZ, P0, PT, R7, R2, RZ ;  /* 0x0000000207ff7210 */ /* 0x000fc60007f1e0ff */
[----:B------:R-:W-:-:S04]  /*02b0*/  IMAD.WIDE.U32 R16, R0, 0x10842109, RZ ;  /* 0x1084210900107825 */ /* 0x000fc800078e00ff */
[----:B------:R-:W-:-:S04]  /*02c0*/  IMAD.WIDE.U32 R12, R4, -0x6a26dbc3, RZ ;  /* 0x95d9243d040c7825 */ /* 0x000fc800078e00ff */
[----:B------:R-:W-:-:S04]  /*02d0*/  IMAD.WIDE.U32 R8, P5, R4, 0x23329f5e, R8 ;  /* 0x23329f5e04087825 */ /* 0x000fc800078a0008 */
[----:B------:R-:W-:Y:S01]  /*02e0*/  IMAD.WIDE.U32 R6, P6, R4, 0x48aa9357, R10 ;  /* 0x48aa935704067825 */ /* 0x000fe200078c000a */
[----:B------:R-:W-:-:S03]  /*02f0*/  IADD3 RZ, P2, PT, R13, R8, RZ ;  /* 0x000000080dff7210 */ /* 0x000fc60007f5e0ff */
[----:B------:R-:W-:-:S04]  /*0300*/  IMAD.WIDE.U32 R10, R4, 0x10842109, RZ ;  /* 0x10842109040a7825 */ /* 0x000fc800078e00ff */
[----:B------:R-:W-:-:S04]  /*0310*/  IMAD.WIDE.U32 R16, P1, R4, -0x7bdef7be, R16 ;  /* 0x8421084204107825 */ /* 0x000fc80007820010 */
[----:B------:R-:W-:Y:S01]  /*0320*/  IMAD.X R13, RZ, RZ, RZ, P4 ;  /* 0x000000ffff0d7224 */ /* 0x000fe200020e06ff */
[----:B------:R-:W-:Y:S01]  /*0330*/  IADD3 RZ, P4, PT, R11, R16, RZ ;  /* 0x000000100bff7210 */ /* 0x000fe20007f9e0ff */
[----:B------:R-:W-:-:S04]  /*0340*/  IMAD.WIDE.U32 R14, R4, -0x14f5629b, RZ ;  /* 0xeb0a9d65040e7825 */ /* 0x000fc800078e00ff */
[----:B------:R-:W-:Y:S01]  /*0350*/  IMAD.WIDE.U32 R18, R0, 0x68cbac13, RZ ;  /* 0x68cbac1300127825 */ /* 0x000fe200078e00ff */
[----:B------:R-:W-:-:S03]  /*0360*/  IADD3 RZ, P3, PT, R15, R6, RZ ;  /* 0x000000060fff7210 */ /* 0x000fc60007f7e0ff */
[----:B------:R-:W-:Y:S01]  /*0370*/  IMAD.X R11, RZ, RZ, RZ, P6 ;  /* 0x000000ffff0b7224 */ /* 0x000fe200030e06ff */
[C---:B------:R-:W-:Y:S01]  /*0380*/  IADD3 R16, P6, PT, R4.reuse, R17, RZ ;  /* 0x0000001104107210 */ /* 0x040fe20007fde0ff */
[----:B------:R-:W-:Y:S02]  /*0390*/  IMAD.MOV.U32 R12, RZ, RZ, R3 ;  /* 0x000000ffff0c7224 */ /* 0x000fe400078e0003 */
[----:B------:R-:W-:Y:S01]  /*03a0*/  IMAD.X R15, RZ, RZ, RZ, P5 ;  /* 0x000000ffff0f7224 */ /* 0x000fe200028e06ff */
[----:B------:R-:W-:Y:S01]  /*03b0*/  IADD3.X R17, PT, PT, RZ, R0, RZ, P1, P6 ;  /* 0x00000000ff117210 */ /* 0x000fe20000fec4ff */
[----:B------:R-:W-:Y:S01]  /*03c0*/  IMAD.WIDE.U32 R20, P5, R4, 0x2581544e, R18 ;  /* 0x2581544e04147825 */ /* 0x000fe200078a0012 */
[----:B------:R-:W-:-:S03]  /*03d0*/  ISETP.LT.AND P1, PT, R0, RZ, PT ;  /* 0x000000ff0000720c */ /* 0x000fc60003f21270 */
[----:B------:R-:W-:-:S04]  /*03e0*/  IMAD.WIDE.U32.X R12, R0, 0x22190a63, R12, P0 ;  /* 0x22190a63000c7825 */ /* 0x000fc800000e040c */
[----:B------:R-:W-:Y:S02]  /*03f0*/  IMAD.MOV.U32 R10, RZ, RZ, R7 ;  /* 0x000000ffff0a7224 */ /* 0x000fe400078e0007 */
[----:B------:R-:W-:Y:S01]  /*0400*/  IMAD.X R3, RZ, RZ, RZ, P5 ;  /* 0x000000ffff037224 */ /* 0x000fe200028e06ff */
[----:B------:R-:W-:Y:S01]  /*0410*/  IADD3 R5, P5, PT, R12, 0x5ed5a4e5, RZ ;  /* 0x5ed5a4e50c057810 */ /* 0x000fe20007fbe0ff */
[----:B------:R-:W-:Y:S02]  /*0420*/  IMAD.MOV.U32 R14, RZ, RZ, R9 ;  /* 0x000000ffff0e7224 */ /* 0x000fe400078e0009 */
[----:B------:R-:W-:Y:S01]  /*0430*/  IMAD.WIDE.U32.X R6, R0, -0x7bdef7be, R16, P4 ;  /* 0x8421084200067825 */ /* 0x000fe200020e0410 */
[----:B------:R-:W-:Y:S02]  /*0440*/  IADD3.X R9, PT, PT, R13, -0x22190a64, RZ, P5, !PT ;  /* 0xdde6f59c0d097810 */ /* 0x000fe40002ffe4ff */
[----:B------:R-:W-:Y:S01]  /*0450*/  SEL R5, R5, R12, P1 ;  /* 0x0000000c05057207 */ /* 0x000fe20000800000 */
[----:B------:R-:W-:Y:S01]  /*0460*/  IMAD.WIDE.U32 R18, R4, 0x68cbac13, RZ ;  /* 0x68cbac1304127825 */ /* 0x000fe200078e00ff */
[----:B------:R-:W-:-:S03]  /*0470*/  SEL R8, R9, R13, P1 ;  /* 0x0000000d09087207 */ /* 0x000fc60000800000 */
[----:B------:R-:W-:Y:S01]  /*0480*/  IMAD.WIDE.U32.X R14, R0, 0x23329f5e, R14, P2 ;  /* 0x23329f5e000e7825 */ /* 0x000fe200010e040e */
[----:B------:R-:W-:Y:S02]  /*0490*/  IADD3 R6, P2, PT, -R4, R6, RZ ;  /* 0x0000000604067210 */ /* 0x000fe40007f5e1ff */
[----:B------:R-:W-:Y:S01]  /*04a0*/  IADD3 RZ, P0, PT, R19, R20, RZ ;  /* 0x0000001413ff7210 */ /* 0x000fe20007f1e0ff */
[----:B------:R-:W-:Y:S01]  /*04b0*/  IMAD.WIDE.U32.X R10, R0, 0x48aa9357, R10, P3 ;  /* 0x48aa9357000a7825 */ /* 0x000fe200018e040a */
[----:B------:R-:W-:Y:S02]  /*04c0*/  IADD3 R9, P3, PT, R14, 0x6a26dbc3, RZ ;  /* 0x6a26dbc30e097810 */ /* 0x000fe40007f7e0ff */
[----:B------:R-:W-:Y:S01]  /*04d0*/  SHF.R.S64 R5, R5, 0x9, R8 ;  /* 0x0000000905057819 */ /* 0x000fe20000001008 */
[----:B------:R-:W-:Y:S01]  /*04e0*/  IMAD.MOV.U32 R2, RZ, RZ, R21 ;  /* 0x000000ffff027224 */ /* 0x000fe200078e0015 */
[----:B------:R-:W-:Y:S01]  /*04f0*/  SEL R12, R9, R14, P1 ;  /* 0x0000000e090c7207 */ /* 0x000fe20000800000 */
[----:B------:R-:W-:Y:S01]  /*0500*/  IMAD.X R23, R7, 0x1, ~R0, P2 ;  /* 0x0000000107177824 */ /* 0x000fe200010e0e00 */
[----:B------:R-:W-:Y:S01]  /*0510*/  IADD3 R17, P2, PT, R10, 0x14f5629b, RZ ;  /* 0x14f5629b0a117810 */ /* 0x000fe20007f5e0ff */
[----:B------:R-:W-:Y:S01]  /*0520*/  IMAD.WIDE.U32.X R2, R0, 0x2581544e, R2, P0 ;  /* 0x2581544e00027825 */ /* 0x000fe200000e0402 */
[----:B------:R-:W-:-:S02]  /*0530*/  IADD3 R13, P0, PT, R6, -0x10842109, RZ ;  /* 0xef7bdef7060d7810 */ /* 0x000fc40007f1e0ff */
[----:B------:R-:W-:Y:S02]  /*0540*/  IADD3.X R7, PT, PT, R15, -0x23329f5f, RZ, P3, !PT ;  /* 0xdccd60a10f077810 */ /* 0x000fe40001ffe4ff */
[----:B------:R-:W-:Y:S02]  /*0550*/  IADD3.X R9, PT, PT, R11, -0x48aa9358, RZ, P2, !PT ;  /* 0xb7556ca80b097810 */ /* 0x000fe400017fe4ff */
[----:B------:R-:W-:Y:S02]  /*0560*/  SEL R0, R17, R10, P1 ;  /* 0x0000000a11007207 */ /* 0x000fe40000800000 */
[----:B------:R-:W-:Y:S02]  /*0570*/  IADD3.X R10, PT, PT, R23, 0x7bdef7bd, RZ, P0, !PT ;  /* 0x7bdef7bd170a7810 */ /* 0x000fe400007fe4ff */
[----:B------:R-:W-:Y:S02]  /*0580*/  SEL R7, R7, R15, P1 ;  /* 0x0000000f07077207 */ /* 0x000fe40000800000 */
[----:B------:R-:W-:-:S02]  /*0590*/  SEL R9, R9, R11, P1 ;  /* 0x0000000b09097207 */ /* 0x000fc40000800000 */
[----:B------:R-:W-:Y:S02]  /*05a0*/  IADD3 R11, P2, PT, R2, -0x68cbac13, RZ ;  /* 0x973453ed020b7810 */ /* 0x000fe40007f5e0ff */
[----:B------:R-:W-:Y:S02]  /*05b0*/  SEL R14, R13, R6, P1 ;  /* 0x000000060d0e7207 */ /* 0x000fe40000800000 */
[----:B------:R-:W-:Y:S02]  /*05c0*/  SEL R23, R10, R23, P1 ;  /* 0x000000170a177207 */ /* 0x000fe40000800000 */
[----:B------:R-:W-:Y:S02]  /*05d0*/  LEA.HI R6, P0, R8, R5, RZ, 0x1 ;  /* 0x0000000508067211 */ /* 0x000fe400078108ff */
[----:B------:R-:W-:Y:S02]  /*05e0*/  SHF.R.S64 R10, R12, 0xf, R7 ;  /* 0x0000000f0c0a7819 */ /* 0x000fe40000001007 */
[----:B------:R-:W-:-:S02]  /*05f0*/  SEL R22, R11, R2, P1 ;  /* 0x000000020b167207 */ /* 0x000fc40000800000 */
[----:B------:R-:W-:Y:S02]  /*0600*/  IADD3.X R11, PT, PT, R3, -0x2581544f, RZ, P2, !PT ;  /* 0xda7eabb1030b7810 */ /* 0x000fe400017fe4ff */
[----:B------:R-:W-:Y:S02]  /*0610*/  LEA.HI.X.SX32 R8, R8, RZ, 0x17, P0 ;  /* 0x000000ff08087211 */ /* 0x000fe400000fbeff */
[C---:B------:R-:W-:Y:S02]  /*0620*/  LEA.HI R5, P2, R7.reuse, R10, RZ, 0x1 ;  /* 0x0000000a07057211 */ /* 0x040fe400078508ff */
[----:B------:R-:W-:Y:S01]  /*0630*/  SHF.R.S64 R2, R0, 0x16, R9 ;  /* 0x0000001600027819 */ /* 0x000fe20000001009 */
[----:B------:R-:W-:Y:S01]  /*0640*/  IMAD.WIDE.U32 R16, R8, 0x10842109, RZ ;  /* 0x1084210908107825 */ /* 0x000fe200078e00ff */
[----:B------:R-:W-:Y:S02]  /*0650*/  LEA.HI.X.SX32 R7, R7, RZ, 0x11, P2 ;  /* 0x000000ff07077211 */ /* 0x000fe400010f8eff */
[----:B------:R-:W-:-:S02]  /*0660*/  LEA.HI R2, P3, R9, R2, RZ, 0x1 ;  /* 0x0000000209027211 */ /* 0x000fc400078708ff */
[----:B------:R-:W-:Y:S01]  /*0670*/  SHF.R.S64 R0, R14, 0x5, R23 ;  /* 0x000000050e007819 */ /* 0x000fe20000001017 */
[----:B------:R-:W-:Y:S01]  /*0680*/  IMAD.WIDE.U32 R20, R7, 0x10842109, RZ ;  /* 0x1084210907147825 */ /* 0x000fe200078e00ff */
[----:B------:R-:W-:Y:S02]  /*0690*/  SEL R3, R11, R3, P1 ;  /* 0x000000030b037207 */ /* 0x000fe40000800000 */
[----:B------:R-:W-:Y:S01]  /*06a0*/  LEA.HI.X.SX32 R9, R9, RZ, 0xa, P3 ;  /* 0x000000ff09097211 */ /* 0x000fe200018f56ff */
[----:B------:R-:W-:Y:S01]  /*06b0*/  IMAD.WIDE.U32 R10, R6, 0x10842109, RZ ;  /* 0x10842109060a7825 */ /* 0x000fe200078e00ff */
[C---:B------:R-:W-:Y:S02]  /*06c0*/  LEA.HI R0, P0, R23.reuse, R0, RZ, 0x1 ;  /* 0x0000000017007211 */ /* 0x040fe400078108ff */
[----:B------:R-:W-:Y:S01]  /*06d0*/  SHF.R.S64 R22, R22, 0x1b, R3 ;  /* 0x0000001b16167819 */ /* 0x000fe20000001003 */
[----:B------:R-:W-:Y:S01]  /*06e0*/  IMAD.WIDE.U32 R16, P5, R6, -0x7bdef7be, R16 ;  /* 0x8421084206107825 */ /* 0x000fe200078a0010 */
[----:B------:R-:W-:-:S03]  /*06f0*/  LEA.HI.X.SX32 R10, R23, RZ, 0x1b, P0 ;  /* 0x000000ff170a7211 */ /* 0x000fc600000fdeff */
[----:B------:R-:W-:Y:S01]  /*0700*/  IMAD.WIDE.U32 R12, R9, 0x10842109, RZ ;  /* 0x10842109090c7825 */ /* 0x000fe200078e00ff */
[----:B------:R-:W-:Y:S02]  /*0710*/  IADD3 RZ, P0, PT, R11, R16, RZ ;  /* 0x000000100bff7210 */ /* 0x000fe40007f1e0ff */
[----:B------:R-:W-:Y:S01]  /*0720*/  IADD3 R16, P6, PT, R6, R17, RZ ;  /* 0x0000001106107210 */ /* 0x000fe20007fde0ff */
[----:B------:R-:W-:-:S03]  /*0730*/  IMAD.WIDE.U32 R14, R5, 0x10842109, RZ ;  /* 0x10842109050e7825 */ /* 0x000fc600078e00ff */
[----:B------:R-:W-:Y:S01]  /*0740*/  IADD3.X R17, PT, PT, RZ, R8, RZ, P5, P6 ;  /* 0x00000008ff117210 */ /* 0x000fe20002fec4ff */
[----:B------:R-:W-:-:S04]  /*0750*/  IMAD.WIDE.U32 R20, P4, R5, -0x7bdef7be, R20 ;  /* 0x8421084205147825 */ /* 0x000fc80007880014 */
[C---:B------:R-:W-:Y:S01]  /*0760*/  IMAD.WIDE.U32 R18, R2.reuse, 0x10842109, RZ ;  /* 0x1084210902127825 */ /* 0x040fe200078e00ff */
[----:B------:R-:W-:Y:S02]  /*0770*/  IADD3 RZ, P1, PT, R15, R20, RZ ;  /* 0x000000140fff7210 */ /* 0x000fe40007f3e0ff */
[----:B------:R-:W-:Y:S01]  /*0780*/  IADD3 R20, P5, PT, R5, R21, RZ ;  /* 0x0000001505147210 */ /* 0x000fe20007fbe0ff */
[----:B------:R-:W-:-:S03]  /*0790*/  IMAD.WIDE.U32 R12, P3, R2, -0x7bdef7be, R12 ;  /* 0x84210842020c7825 */ /* 0x000fc6000786000c */
[----:B------:R-:W-:Y:S01]  /*07a0*/  IADD3.X R21, PT, PT, RZ, R7, RZ, P4, P5 ;  /* 0x00000007ff157210 */ /* 0x000fe200027ea4ff */
[----:B------:R-:W-:Y:S01]  /*07b0*/  IMAD.WIDE.U32 R14, R10, 0x10842109, RZ ;  /* 0x108421090a0e7825 */ /* 0x000fe200078e00ff */
[----:B------:R-:W-:Y:S02]  /*07c0*/  IADD3 RZ, P2, PT, R19, R12, RZ ;  /* 0x0000000c13ff7210 */ /* 0x000fe40007f5e0ff */
[----:B------:R-:W-:Y:S01]  /*07d0*/  IADD3 R12, P6, PT, R2, R13, RZ ;  /* 0x0000000d020c7210 */ /* 0x000fe20007fde0ff */
[----:B------:R-:W-:Y:S01]  /*07e0*/  IMAD.WIDE.U32.X R20, R7, -0x7bdef7be, R20, P1 ;  /* 0x8421084207147825 */ /* 0x000fe200008e0414 */
[C---:B------:R-:W-:Y:S02]  /*07f0*/  LEA.HI R11, P4, R3.reuse, R22, RZ, 0x1 ;  /* 0x00000016030b7211 */ /* 0x040fe400078908ff */
[----:B------:R-:W-:Y:S01]  /*0800*/  IADD3.X R13, PT, PT, RZ, R9, RZ, P3, P6 ;  /* 0x00000009ff0d7210 */ /* 0x000fe20001fec4ff */
[----:B------:R-:W-:Y:S01]  /*0810*/  IMAD.WIDE.U32 R18, R0, 0x10842109, RZ ;  /* 0x1084210900127825 */ /* 0x000fe200078e00ff */
[----:B------:R-:W-:-:S02]  /*0820*/  LEA.HI.X.SX32 R3, R3, RZ, 0x5, P4 ;  /* 0x000000ff03037211 */ /* 0x000fc400020f2eff */
[----:B------:R-:W-:Y:S01]  /*0830*/  IADD3 R20, P4, PT, -R5, R20, RZ ;  /* 0x0000001405147210 */ /* 0x000fe20007f9e1ff */
[----:B------:R-:W-:Y:S01]  /*0840*/  IMAD.WIDE.U32 R14, P5, R0, -0x7bdef7be, R14 ;  /* 0x84210842000e7825 */ /* 0x000fe200078a000e */
[----:B------:R-:W-:-:S03]  /*0850*/  ISETP.LT.AND P1, PT, R7, RZ, PT ;  /* 0x000000ff0700720c */ /* 0x000fc60003f21270 */
[----:B------:R-:W-:Y:S01]  /*0860*/  IMAD.WIDE.U32.X R16, R8, -0x7bdef7be, R16, P0 ;  /* 0x8421084208107825 */ /* 0x000fe200000e0410 */
[----:B------:R-:W-:Y:S02]  /*0870*/  IADD3 RZ, P3, PT, R19, R14, RZ ;  /* 0x0000000e13ff7210 */ /* 0x000fe40007f7e0ff */
[----:B------:R-:W-:Y:S01]  /*0880*/  IADD3 R14, P6, PT, R0, R15, RZ ;  /* 0x0000000f000e7210 */ /* 0x000fe20007fde0ff */
[----:B------:R-:W-:Y:S01]  /*0890*/  IMAD.WIDE.U32.X R12, R9, -0x7bdef7be, R12, P2 ;  /* 0x84210842090c7825 */ /* 0x000fe200010e040c */
[----:B------:R-:W-:Y:S02]  /*08a0*/  IADD3 R16, P0, PT, -R6, R16, RZ ;  /* 0x0000001006107210 */ /* 0x000fe40007f1e1ff */
[----:B------:R-:W-:Y:S01]  /*08b0*/  IADD3.X R15, PT, PT, RZ, R10, RZ, P5, P6 ;  /* 0x0000000aff0f7210 */ /* 0x000fe20002fec4ff */
[----:B------:R-:W-:Y:S01]  /*08c0*/  IMAD.WIDE.U32 R18, R3, 0x10842109, RZ ;  /* 0x1084210903127825 */ /* 0x000fe200078e00ff */
[----:B------:R-:W-:Y:S02]  /*08d0*/  ISETP.LT.AND P2, PT, R8, RZ, PT ;  /* 0x000000ff0800720c */ /* 0x000fe40003f41270 */
[----:B------:R-:W-:Y:S01]  /*08e0*/  ISETP.LT.AND P5, PT, R9, RZ, PT ;  /* 0x000000ff0900720c */ /* 0x000fe20003fa1270 */
[----:B------:R-:W-:Y:S01]  /*08f0*/  IMAD.X R21, R21, 0x1, ~R7, P4 ;  /* 0x0000000115157824 */ /* 0x000fe200020e0e07 */
[----:B------:R-:W-:Y:S01]  /*0900*/  IADD3 R7, P4, PT, -R2, R12, RZ ;  /* 0x0000000c02077210 */ /* 0x000fe20007f9e1ff */
[----:B------:R-:W-:-:S02]  /*0910*/  IMAD.X R17, R17, 0x1, ~R8, P0 ;  /* 0x0000000111117824 */ /* 0x000fc400000e0e08 */
[----:B------:R-:W-:-:S04]  /*0920*/  IMAD.WIDE.U32 R18, P0, R11, -0x7bdef7be, R18 ;  /* 0x842108420b127825 */ /* 0x000fc80007800012 */
[----:B------:R-:W-:Y:S01]  /*0930*/  IMAD.X R12, R13, 0x1, ~R9, P4 ;  /* 0x000000010d0c7824 */ /* 0x000fe200020e0e09 */
[----:B------:R-:W-:Y:S01]  /*0940*/  IADD3 R13, P4, PT, R16, -0x10842109, RZ ;  /* 0xef7bdef7100d7810 */ /* 0x000fe20007f9e0ff */
[C---:B------:R-:W-:Y:S01]  /*0950*/  IMAD.WIDE.U32 R8, R11.reuse, 0x10842109, RZ ;  /* 0x108421090b087825 */ /* 0x040fe200078e00ff */
[----:B------:R-:W-:Y:S02]  /*0960*/  IADD3 R8, P6, PT, R11, R19, RZ ;  /* 0x000000130b087210 */ /* 0x000fe40007fde0ff */
[----:B------:R-:W-:Y:S01]  /*0970*/  SEL R16, R13, R16, P2 ;  /* 0x000000100d107207 */ /* 0x000fe20001000000 */
[----:B------:R-:W-:Y:S01]  /*0980*/  IMAD.WIDE.U32.X R14, R10, -0x7bdef7be, R14, P3 ;  /* 0x842108420a0e7825 */ /* 0x000fe200018e040e */
[----:B------:R-:W-:Y:S02]  /*0990*/  IADD3 RZ, P3, PT, R9, R18, RZ ;  /* 0x0000001209ff7210 */ /* 0x000fe40007f7e0ff */
[----:B------:R-:W-:Y:S02]  /*09a0*/  IADD3.X R9, PT, PT, RZ, R3, RZ, P0, P6 ;  /* 0x00000003ff097210 */ /* 0x000fe400007ec4ff */
[----:B------:R-:W-:-:S02]  /*09b0*/  IADD3.X R18, PT, PT, R17, 0x7bdef7bd, RZ, P4, !PT ;  /* 0x7bdef7bd11127810 */ /* 0x000fc400027fe4ff */
[----:B------:R-:W-:Y:S01]  /*09c0*/  IADD3 R13, P4, PT, -R0, R14, RZ ;  /* 0x0000000e000d7210 */ /* 0x000fe20007f9e1ff */
[----:B------:R-:W-:Y:S01]  /*09d0*/  IMAD.WIDE.U32.X R8, R3, -0x7bdef7be, R8, P3 ;  /* 0x8421084203087825 */ /* 0x000fe200018e0408 */
[----:B------:R-:W-:Y:S02]  /*09e0*/  ISETP.LT.AND P0, PT, R10, RZ, PT ;  /* 0x000000ff0a00720c */ /* 0x000fe40003f01270 */
[----:B------:R-:W-:Y:S01]  /*09f0*/  SEL R17, R18, R17, P2 ;  /* 0x0000001112117207 */ /* 0x000fe20001000000 */
[----:B------:R-:W-:Y:S01]  /*0a00*/  IMAD.X R10, R15, 0x1, ~R10, P4 ;  /* 0x000000010f0a7824 */ /* 0x000fe200020e0e0a */
[----:B------:R-:W-:Y:S02]  /*0a10*/  IADD3 R15, P4, PT, R20, -0x10842109, RZ ;  /* 0xef7bdef7140f7810 */ /* 0x000fe40007f9e0ff */
[----:B------:R-:W-:Y:S02]  /*0a20*/  IADD3 R19, P3, PT, -R11, R8, RZ ;  /* 0x000000080b137210 */ /* 0x000fe40007f7e1ff */
[----:B------:R-:W-:-:S02]  /*0a30*/  IADD3.X R14, PT, PT, R21, 0x7bdef7bd, RZ, P4, !PT ;  /* 0x7bdef7bd150e7810 */ /* 0x000fc400027fe4ff */
[----:B------:R-:W-:Y:S01]  /*0a40*/  IADD3 R18, P4, PT, R7, -0x10842109, RZ ;  /* 0xef7bdef707127810 */ /* 0x000fe20007f9e0ff */
[----:B------:R-:W-:Y:S01]  /*0a50*/  IMAD.X R22, R9, 0x1, ~R3, P3 ;  /* 0x0000000109167824 */ /* 0x000fe200018e0e03 */
[----:B------:R-:W-:Y:S02]  /*0a60*/  SEL R8, R15, R20, P1 ;  /* 0x000000140f087207 */ /* 0x000fe40000800000 */
[----:B------:R-:W-:Y:S01]  /*0a70*/  SEL R7, R18, R7, P5 ;  /* 0x0000000712077207 */ /* 0x000fe20002800000 */
[----:B------:R-:W0:Y:S01]  /*0a80*/  LDC.U8 R20, c[0x3][0x103] ;  /* 0x00c040c0ff147b82 */ /* 0x000e220000000000 */
[----:B------:R-:W-:Y:S02]  /*0a90*/  IADD3.X R9, PT, PT, R12, 0x7bdef7bd, RZ, P4, !PT ;  /* 0x7bdef7bd0c097810 */ /* 0x000fe400027fe4ff */
[----:B------:R-:W-:Y:S02]  /*0aa0*/  SEL R21, R14, R21, P1 ;  /* 0x000000150e157207 */ /* 0x000fe40000800000 */
[----:B------:R-:W-:-:S02]  /*0ab0*/  IADD3 R24, P6, PT, R19, -0x10842109, RZ ;  /* 0xef7bdef713187810 */ /* 0x000fc40007fde0ff */
[----:B------:R-:W-:Y:S02]  /*0ac0*/  IADD3 R18, P1, PT, R13, -0x10842109, RZ ;  /* 0xef7bdef70d127810 */ /* 0x000fe40007f3e0ff */
[----:B------:R-:W-:Y:S02]  /*0ad0*/  SEL R14, R9, R12, P5 ;  /* 0x0000000c090e7207 */ /* 0x000fe40002800000 */
[----:B------:R-:W-:Y:S02]  /*0ae0*/  ISETP.LT.AND P2, PT, R3, RZ, PT ;  /* 0x000000ff0300720c */ /* 0x000fe40003f41270 */
[----:B------:R-:W-:Y:S02]  /*0af0*/  IADD3.X R15, PT, PT, R22, 0x7bdef7bd, RZ, P6, !PT ;  /* 0x7bdef7bd160f7810 */ /* 0x000fe400037fe4ff */
[----:B------:R-:W-:Y:S02]  /*0b00*/  SHF.R.S64 R16, R16, 0x5, R17 ;  /* 0x0000000510107819 */ /* 0x000fe40000001011 */
[----:B------:R-:W-:-:S02]  /*0b10*/  SEL R9, R18, R13, P0 ;  /* 0x0000000d12097207 */ /* 0x000fc40000000000 */
[----:B------:R-:W-:Y:S01]  /*0b20*/  IADD3.X R13, PT, PT, R10, 0x7bdef7bd, RZ, P1, !PT ;  /* 0x7bdef7bd0a0d7810 */ /* 0x000fe20000ffe4ff */
[----:B------:R-:W1:Y:S01]  /*0b30*/  LDC.U8 R18, c[0x3][0x102] ;  /* 0x00c04080ff127b82 */ /* 0x000e620000000000 */
[----:B------:R-:W-:Y:S02]  /*0b40*/  SEL R3, R24, R19, P2 ;  /* 0x0000001318037207 */ /* 0x000fe40001000000 */
[----:B------:R-:W-:Y:S01]  /*0b50*/  SEL R12, R15, R22, P2 ;  /* 0x000000160f0c7207 */ /* 0x000fe20001000000 */
[----:B------:R-:W-:Y:S01]  /*0b60*/  IMAD.MOV.U32 R15, RZ, RZ, -0x5ab00ac6 ;  /* 0xa54ff53aff0f7424 */ /* 0x000fe200078e00ff */
[----:B------:R-:W-:Y:S01]  /*0b70*/  LEA.HI R17, R17, R16, RZ, 0x1 ;  /* 0x0000001011117211 */ /* 0x000fe200078f08ff */
[----:B0-----:R-:W-:Y:S01]  /*0b80*/  STL.U8 [R1+0x3], R20 ;  /* 0x0000031401007387 */ /* 0x001fe20000100000 */
[----:B------:R-:W-:Y:S01]  /*0b90*/  SEL R16, R13, R10, P0 ;  /* 0x0000000a0d107207 */ /* 0x000fe20000000000 */
[----:B------:R-:W0:Y:S01]  /*0ba0*/  LDC.U8 R22, c[0x3][0x104] ;  /* 0x00c04100ff167b82 */ /* 0x000e220000000000 */
[----:B------:R-:W-:Y:S01]  /*0bb0*/  SHF.R.S64 R8, R8, 0x5, R21 ;  /* 0x0000000508087819 */ /* 0x000fe20000001015 */
[----:B------:R-:W-:Y:S01]  /*0bc0*/  IMAD R6, R17, -0x3e, R6 ;  /* 0xffffffc211067824 */ /* 0x000fe200078e0206 */
[----:B------:R-:W-:Y:S01]  /*0bd0*/  SHF.R.S64 R3, R3, 0x5, R12 ;  /* 0x0000000503037819 */ /* 0x000fe2000000100c */
[----:B------:R-:W-:Y:S01]  /*0be0*/  IMAD.MOV.U32 R17, RZ, RZ, -0x64fa9774 ;  /* 0x9b05688cff117424 */ /* 0x000fe200078e00ff */
[----:B------:R-:W-:-:S02]  /*0bf0*/  SHF.R.S64 R9, R9, 0x5, R16 ;  /* 0x0000000509097819 */ /* 0x000fc40000001010 */
[----:B------:R-:W-:Y:S01]  /*0c00*/  SHF.R.S64 R7, R7, 0x5, R14 ;  /* 0x0000000507077819 */ /* 0x000fe2000000100e */
[----:B------:R-:W2:Y:S01]  /*0c10*/  LDS.U8 R6, [R6+UR4] ;  /* 0x0000000406067984 */ /* 0x000ea20008000000 */
[----:B------:R-:W-:Y:S01]  /*0c20*/  LEA.HI R8, R21, R8, RZ, 0x1 ;  /* 0x0000000815087211 */ /* 0x000fe200078f08ff */
[----:B------:R-:W3:Y:S01]  /*0c30*/  LDC.U8 R24, c[0x3][0x105] ;  /* 0x00c04140ff187b82 */ /* 0x000ee20000000000 */
[----:B------:R-:W-:Y:S02]  /*0c40*/  LEA.HI R10, R12, R3, RZ, 0x1 ;  /* 0x000000030c0a7211 */ /* 0x000fe400078f08ff */
[----:B------:R-:W-:Y:S01]  /*0c50*/  LEA.HI R3, R16, R9, RZ, 0x1 ;  /* 0x0000000910037211 */ /* 0x000fe200078f08ff */
[----:B------:R-:W-:Y:S01]  /*0c60*/  IMAD R5, R8, -0x3e, R5 ;  /* 0xffffffc208057824 */ /* 0x000fe200078e0205 */
[----:B------:R-:W-:Y:S01]  /*0c70*/  LEA.HI R7, R14, R7, RZ, 0x1 ;  /* 0x000000070e077211 */ /* 0x000fe200078f08ff */
[----:B------:R-:W-:Y:S01]  /*0c80*/  IMAD R12, R10, -0x3e, R11 ;  /* 0xffffffc20a0c7824 */ /* 0x000fe200078e020b */
[----:B-1----:R-:W-:Y:S01]  /*0c90*/  STL.U8 [R1+0x2], R18 ;  /* 0x0000021201007387 */ /* 0x002fe20000100000 */
[----:B------:R-:W-:Y:S01]  /*0ca0*/  IMAD R8, R0, -0x3e, R4 ;  /* 0xffffffc200087824 */ /* 0x000fe200078e0204 */
[----:B------:R-:W1:Y:S01]  /*0cb0*/  LDC.U8 R9, c[0x3][0x10a] ;  /* 0x00c04280ff097b82 */ /* 0x000e620000000000 */
[----:B------:R-:W-:-:S02]  /*0cc0*/  IMAD R10, R3, -0x3e, R0 ;  /* 0xffffffc2030a7824 */ /* 0x000fc400078e0200 */
[----:B------:R-:W-:Y:S01]  /*0cd0*/  IMAD R7, R7, -0x3e, R2 ;  /* 0xffffffc207077824 */ /* 0x000fe200078e0202 */
[----:B------:R-:W4:Y:S01]  /*0ce0*/  LDS.U8 R12, [R12+UR4] ;  /* 0x000000040c0c7984 */ /* 0x000f220008000000 */
[----:B------:R-:W-:Y:S02]  /*0cf0*/  IMAD.MOV.U32 R14, RZ, RZ, 0x3c6ef372 ;  /* 0x3c6ef372ff0e7424 */ /* 0x000fe400078e00ff */
[----:B------:R-:W-:Y:S01]  /*0d00*/  IMAD.MOV.U32 R16, RZ, RZ, 0x510e527f ;  /* 0x510e527fff107424 */ /* 0x000fe200078e00ff */
[----:B------:R5:W3:Y:S01]  /*0d10*/  LDS.U8 R4, [R7+UR4] ;  /* 0x0000000407047984 */ /* 0x000ae20008000000 */
[----:B------:R-:W1:Y:S01]  /*0d20*/  LDC.U8 R11, c[0x3][0x10b] ;  /* 0x00c042c0ff0b7b82 */ /* 0x000e620000000000 */
[----:B------:R-:W-:Y:S02]  /*0d30*/  IMAD.MOV.U32 R2, RZ, RZ, 0x6a09e667 ;  /* 0x6a09e667ff027424 */ /* 0x000fe400078e00ff */
[----:B------:R-:W1:Y:S01]  /*0d40*/  LDS.U8 R8, [R8+UR4] ;  /* 0x0000000408087984 */ /* 0x000e620008000000 */
[----:B------:R-:W-:-:S03]  /*0d50*/  IMAD.MOV.U32 R3, RZ, RZ, -0x4498517b ;  /* 0xbb67ae85ff037424 */ /* 0x000fc600078e00ff */
[----:B------:R-:W1:Y:S01]  /*0d60*/  LDS.U8 R10, [R10+UR4] ;  /* 0x000000040a0a7984 */ /* 0x000e620008000000 */
[----:B-----5:R-:W5:Y:S03]  /*0d70*/  LDC.U8 R7, c[0x3][0x109] ;  /* 0x00c04240ff077b82 */ /* 0x020f660000000000 */
[----:B------:R0:W5:Y:S04]  /*0d80*/  LDS.U8 R0, [R5+UR4] ;  /* 0x0000000405007984 */ /* 0x0001680008000000 */
[----:B------:R2:W-:Y:S01]  /*0d90*/  STL.64 [R1+0x70], R14 ;  /* 0x0000700e01007387 */ /* 0x0005e20000100a00 */
[----:B------:R-:W5:Y:S03]  /*0da0*/  LDC.U8 R13, c[0x3][0x10c] ;  /* 0x00c04300ff0d7b82 */ /* 0x000f660000000000 */
[----:B------:R-:W-:Y:S04]  /*0db0*/  STL.64 [R1+0x78], R16 ;  /* 0x0000781001007387 */ /* 0x000fe80000100a00 */
[----:B------:R4:W-:Y:S01]  /*0dc0*/  STL.64 [R1+0x68], R2 ;  /* 0x0000680201007387 */ /* 0x0009e20000100a00 */
[----:B0-----:R-:W0:Y:S03]  /*0dd0*/  LDC.U8 R5, c[0x3][0x108] ;  /* 0x00c04200ff057b82 */ /* 0x001e260000000000 */
[----:B--2---:R-:W-:Y:S04]  /*0de0*/  STL.U8 [R1+0x12], R6 ;  /* 0x0000120601007387 */ /* 0x004fe80000100000 */
[----:B------:R-:W-:Y:S01]  /*0df0*/  STL.U8 [R1+0x4], R22 ;  /* 0x0000041601007387 */ /* 0x000fe20000100000 */
[----:B------:R-:W2:Y:S01]  /*0e00*/  LDC.U8 R14, c[0x3][0x100] ;  /* 0x00c04000ff0e7b82 */ /* 0x000ea20000000000 */
[----:B----4-:R-:W-:-:S02]  /*0e10*/  IMAD.MOV.U32 R2, RZ, RZ, 0x1f83d9ab ;  /* 0x1f83d9abff027424 */ /* 0x010fc400078e00ff */
[----:B------:R-:W-:Y:S01]  /*0e20*/  STL.U8 [R1+0x15], R12 ;  /* 0x0000150c01007387 */ /* 0x000fe20000100000 */
[----:B------:R-:W-:-:S04]  /*0e30*/  IMAD.MOV.U32 R3, RZ, RZ, 0x5be0cd19 ;  /* 0x5be0cd19ff037424 */ /* 0x000fc800078e00ff */
[----:B------:R-:W4:Y:S01]  /*0e40*/  LDC.U8 R16, c[0x3][0x101] ;  /* 0x00c04040ff107b82 */ /* 0x000f220000000000 */
[----:B---3--:R-:W-:Y:S04]  /*0e50*/  STL.U8 [R1+0x14], R4 ;  /* 0x0000140401007387 */ /* 0x008fe80000100000 */
[----:B------:R-:W-:Y:S03]  /*0e60*/  STL.64 [R1+0x80], R2 ;  /* 0x0000800201007387 */ /* 0x000fe60000100a00 */
[----:B------:R-:W3:Y:S01]  /*0e70*/  LDC.U8 R15, c[0x3][0x10d] ;  /* 0x00c04340ff0f7b82 */ /* 0x000ee20000000000 */
[----:B-1----:R-:W-:Y:S04]  /*0e80*/  STL.U8 [R1+0x10], R8 ;  /* 0x0000100801007387 */ /* 0x002fe80000100000 */
[----:B------:R-:W-:Y:S03]  /*0e90*/  STL.U8 [R1+0x11], R10 ;  /* 0x0000110a01007387 */ /* 0x000fe60000100000 */
[----:B------:R-:W1:Y:S01]  /*0ea0*/  LDC.U8 R17, c[0x3][0x10e] ;  /* 0x00c04380ff117b82 */ /* 0x000e620000000000 */
[----:B--2---:R-:W-:Y:S04]  /*0eb0*/  STL.U8 [R1], R14 ;  /* 0x0000000e01007387 */ /* 0x004fe80000100000 */
[----:B------:R-:W-:Y:S03]  /*0ec0*/  STL.U8 [R1+0x5], R24 ;  /* 0x0000051801007387 */ /* 0x000fe60000100000 */
[----:B------:R-:W2:Y:S01]  /*0ed0*/  LDC.U8 R19, c[0x3][0x10f] ;  /* 0x00c043c0ff137b82 */ /* 0x000ea20000000000 */
[----:B----4-:R-:W-:Y:S04]  /*0ee0*/  STL.U8 [R1+0x1], R16 ;  /* 0x0000011001007387 */ /* 0x010fe80000100000 */
[----:B0-----:R-:W-:Y:S04]  /*0ef0*/  STL.U8 [R1+0x8], R5 ;  /* 0x0000080501007387 */ /* 0x001fe80000100000 */
[----:B-----5:R-:W-:Y:S04]  /*0f00*/  STL.U8 [R1+0x9], R7 ;  /* 0x0000090701007387 */ /* 0x020fe80000100000 */
[----:B------:R-:W-:Y:S04]  /*0f10*/  STL.U8 [R1+0xa], R9 ;  /* 0x00000a0901007387 */ /* 0x000fe80000100000 */
[----:B------:R-:W-:Y:S04]  /*0f20*/  STL.U8 [R1+0xb], R11 ;  /* 0x00000b0b01007387 */ /* 0x000fe80000100000 */
[----:B------:R-:W-:Y:S04]  /*0f30*/  STL.U8 [R1+0xc], R13 ;  /* 0x00000c0d01007387 */ /* 0x000fe80000100000 */
[----:B---3--:R-:W-:Y:S04]  /*0f40*/  STL.U8 [R1+0xd], R15 ;  /* 0x00000d0f01007387 */ /* 0x008fe80000100000 */
[----:B-1----:R-:W-:Y:S04]  /*0f50*/  STL.U8 [R1+0xe], R17 ;  /* 0x00000e1101007387 */ /* 0x002fe80000100000 */
[----:B--2---:R-:W-:Y:S04]  /*0f60*/  STL.U8 [R1+0xf], R19 ;  /* 0x00000f1301007387 */ /* 0x004fe80000100000 */
[----:B------:R0:W-:Y:S02]  /*0f70*/  STL.U8 [R1+0x13], R0 ;  /* 0x0000130001007387 */ /* 0x0001e40000100000 */
[----:B0-----:R-:W-:-:S07]  /*0f80*/  IMAD.MOV.U32 R0, RZ, RZ, RZ ;  /* 0x000000ffff007224 */ /* 0x001fce00078e00ff */
.L_x_4:
[----:B0-----:R-:W2:Y:S04]  /*0f90*/  LDL.LU R6, [R1+0xcc] ;  /* 0x0000cc0001067983 */ /* 0x001ea80000300800 */
[----:B------:R-:W3:Y:S01]  /*0fa0*/  LDL.LU R5, [R1+0xf0] ;  /* 0x0000f00001057983 */ /* 0x000ee20000300800 */
[----:B--2---:R-:W-:-:S06]  /*0fb0*/  IMAD.IADD R3, R1, 0x1, R6 ;  /* 0x0000000101037824 */ /* 0x004fcc00078e0206 */
[----:B------:R-:W2:Y:S01]  /*0fc0*/  LDL.U8 R3, [R3] ;  /* 0x0000000003037983 */ /* 0x000ea20000100000 */
[----:B------:R-:W-:Y:S02]  /*0fd0*/  VIADD R2, R0, 0x1 ;  /* 0x0000000100027836 */ /* 0x000fe40000000000 */
[----:B------:R-:W-:-:S03]  /*0fe0*/  IMAD.IADD R4, R1, 0x1, R0 ;  /* 0x0000000101047824 */ /* 0x000fc600078e0200 */
[----:B------:R0:W-:Y:S01]  /*0ff0*/  STL [R1+0x58], R2 ;  /* 0x0000580201007387 */ /* 0x0001e20000100800 */
[----:B------:R-:W-:-:S03]  /*1000*/  IADD3 R6, P0, PT, R6, 0x1, RZ ;  /* 0x0000000106067810 */ /* 0x000fc60007f1e0ff */
[----:B--2---:R0:W-:Y:S04]  /*1010*/  STL.U8 [R4+0x18], R3 ;  /* 0x0000180304007387 */ /* 0x0041e80000100000 */
[----:B------:R-:W2:Y:S01]  /*1020*/  LDL R0, [R1+0x58] ;  /* 0x0000580001007983 */ /* 0x000ea20000100800 */
[----:B---3--:R-:W-:Y:S01]  /*1030*/  IMAD.X R5, RZ, RZ, R5, P0 ;  /* 0x000000ffff057224 */ /* 0x008fe200000e0605 */
[----:B------:R-:W-:Y:S01]  /*1040*/  ISETP.NE.U32.AND P0, PT, R6, 0x16, PT ;  /* 0x000000160600780c */ /* 0x000fe20003f05070 */
[----:B------:R-:W-:Y:S01]  /*1050*/  BSSY.RECONVERGENT B0, `(.L_x_2) ;  /* 0x00006c7000007945 */ /* 0x000fe20003800200 */
[----:B------:R0:W-:Y:S02]  /*1060*/  STL [R1+0xcc], R6 ;  /* 0x0000cc0601007387 */ /* 0x0001e40000100800 */
[----:B------:R-:W-:-:S02]  /*1070*/  ISETP.NE.AND.EX P0, PT, R5, RZ, PT, P0 ;  /* 0x000000ff0500720c */ /* 0x000fc40003f05300 */
[----:B------:R0:W-:Y:S01]  /*1080*/  STL [R1+0xf0], R5 ;  /* 0x0000f00501007387 */ /* 0x0001e20000100800 */
[----:B--2---:R-:W-:-:S13]  /*1090*/  ISETP.NE.AND P1, PT, R0, 0x40, PT ;  /* 0x000000400000780c */ /* 0x004fda0003f25270 */
[----:B0-----:R-:W-:Y:S05]  /*10a0*/  @P1 BRA `(.L_x_3) ;  /* 0x0000006c00041947 */ /* 0x001fea0003800000 */
[----:B------:R-:W2:Y:S04]  /*10b0*/  LDL.64 R2, [R1+0x78] ;  /* 0x0000780001027983 */ /* 0x000ea80000100a00 */
[----:B------:R-:W3:Y:S04]  /*10c0*/  LDL.64 R6, [R1+0x18] ;  /* 0x0000180001067983 */ /* 0x000ee80000100a00 */
[----:B------:R-:W4:Y:S04]  /*10d0*/  LDL.64 R16, [R1+0x28] ;  /* 0x0000280001107983 */ /* 0x000f280000100a00 */
[----:B------:R-:W5:Y:S04]  /*10e0*/  LDL.64 R10, [R1+0x20] ;  /* 0x00002000010a7983 */ /* 0x000f680000100a00 */
[----:B------:R-:W5:Y:S04]  /*10f0*/  LDL.64 R14, [R1+0x50] ;  /* 0x00005000010e7983 */ /* 0x000f680000100a00 */
[----:B------:R-:W5:Y:S04]  /*1100*/  LDL.64 R4, [R1+0x30] ;  /* 0x0000300001047983 */ /* 0x000f680000100a00 */
[----:B--2---:R0:W-:Y:S01]  /*1110*/  STL.64 [R1+0xd0], R2 ;  /* 0x0000d00201007387 */ /* 0x0041e20000100a00 */
[----:B------:R-:W-:-:S03]  /*1120*/  IMAD.MOV.U32 R29, RZ, RZ, R2 ;  /* 0x000000ffff1d7224 */ /* 0x000fc600078e0002 */
[----:B0-----:R-:W2:Y:S01]  /*1130*/  LDL.64 R2, [R1+0x80] ;  /* 0x0000800001027983 */ /* 0x001ea20000100a00 */
[----:B---3--:R-:W-:-:S05]  /*1140*/  PRMT R0, R6, 0x7771, RZ ;  /* 0x0000777106007816 */ /* 0x008fca00000000ff */
[----:B------:R-:W-:Y:S01]  /*1150*/  IMAD.U32 R0, R0, 0x10000, RZ ;  /* 0x0001000000007824 */ /* 0x000fe200078e00ff */
[C---:B------:R-:W-:Y:S02]  /*1160*/  PRMT R12, R6.reuse, 0x7772, RZ ;  /* 0x00007772060c7816 */ /* 0x040fe400000000ff */
[----:B------:R-:W-:Y:S02]  /*1170*/  PRMT R8, R6, 0x7770, RZ ;  /* 0x0000777006087816 */ /* 0x000fe400000000ff */
[----:B------:R-:W-:Y:S01]  /*1180*/  LOP3.LUT R9, R0, 0xff0000, RZ, 0xc0, !PT ;  /* 0x00ff000000097812 */ /* 0x000fe200078ec0ff */
[----:B------:R-:W-:Y:S01]  /*1190*/  IMAD.SHL.U32 R13, R12, 0x100, RZ ;  /* 0x000001000c0d7824 */ /* 0x000fe200078e00ff */
[C---:B------:R-:W-:Y:S02]  /*11a0*/  SHF.L.W.U32.HI R12, R29.reuse, 0x7, R29 ;  /* 0x000000071d0c7819 */ /* 0x040fe40000010e1d */
[----:B------:R-:W-:Y:S01]  /*11b0*/  PRMT R6, R6, 0x7773, RZ ;  /* 0x0000777306067816 */ /* 0x000fe200000000ff */
[----:B------:R-:W-:Y:S01]  /*11c0*/  IMAD R8, R8, 0x1000000, R9 ;  /* 0x0100000008087824 */ /* 0x000fe200078e0209 */
[----:B------:R-:W-:-:S02]  /*11d0*/  SHF.L.W.U32.HI R9, R29, 0x1a, R29 ;  /* 0x0000001a1d097819 */ /* 0x000fc40000010e1d */
[----:B------:R-:W-:Y:S02]  /*11e0*/  SHF.L.W.U32.HI R0, R29, 0x15, R29 ;  /* 0x000000151d007819 */ /* 0x000fe40000010e1d */
[----:B------:R-:W-:Y:S02]  /*11f0*/  LOP3.LUT R21, R6, R8, R13, 0xfe, !PT ;  /* 0x0000000806157212 */ /* 0x000fe400078efe0d */
[----:B------:R-:W-:Y:S02]  /*1200*/  LOP3.LUT R9, R12, R9, R0, 0x96, !PT ;  /* 0x000000090c097212 */ /* 0x000fe400078e9600 */
[----:B------:R-:W3:Y:S04]  /*1210*/  LDL.64 R12, [R1+0x40] ;  /* 0x00004000010c7983 */ /* 0x000ee80000100a00 */
[----:B----4-:R0:W-:Y:S04]  /*1220*/  STL [R1+0x198], R17 ;  /* 0x0001981101007387 */ /* 0x0101e80000100800 */
[----:B0-----:R-:W4:Y:S01]  /*1230*/  LDL R17, [R1+0xd4] ;  /* 0x0000d40001117983 */ /* 0x001f220000100800 */
[----:B--2---:R-:W-:-:S03]  /*1240*/  IMAD.MOV.U32 R19, RZ, RZ, R3 ;  /* 0x000000ffff137224 */ /* 0x004fc600078e0003 */
[----:B------:R0:W-:Y:S01]  /*1250*/  STL.64 [R1+0xe0], R2 ;  /* 0x0000e00201007387 */ /* 0x0001e20000100a00 */
[----:B------:R-:W-:-:S03]  /*1260*/  IMAD.MOV.U32 R20, RZ, RZ, R2 ;  /* 0x000000ffff147224 */ /* 0x000fc600078e0002 */
[----:B0-----:R-:W2:Y:S04]  /*1270*/  LDL.64 R2, [R1+0x70] ;  /* 0x0000700001027983 */ /* 0x001ea80000100a00 */
[----:B---3--:R0:W-:Y:S01]  /*1280*/  STL [R1+0x188], R13 ;  /* 0x0001880d01007387 */ /* 0x0081e20000100800 */
[----:B------:R-:W-:-:S05]  /*1290*/  PRMT R0, R7, 0x7771, RZ ;  /* 0x0000777107007816 */ /* 0x000fca00000000ff */
[----:B------:R-:W-:Y:S01]  /*12a0*/  IMAD.U32 R0, R0, 0x10000, RZ ;  /* 0x0001000000007824 */ /* 0x000fe200078e00ff */
[----:B----4-:R-:W-:-:S04]  /*12b0*/  LOP3.LUT R6, R17, R29, R20, 0xe2, !PT ;  /* 0x0000001d11067212 */ /* 0x010fc800078ee214 */
[----:B------:R-:W-:Y:S01]  /*12c0*/  IADD3 R6, PT, PT, R6, R9, R21 ;  /* 0x0000000906067210 */ /* 0x000fe20007ffe015 */
[----:B--2---:R1:W-:Y:S04]  /*12d0*/  STL.64 [R1+0xe8], R2 ;  /* 0x0000e80201007387 */ /* 0x0043e80000100a00 */
[----:B0-----:R-:W2:Y:S01]  /*12e0*/  LDL R13, [R1+0xe8] ;  /* 0x0000e800010d7983 */ /* 0x001ea20000100800 */
[----:B------:R-:W-:Y:S01]  /*12f0*/  IMAD.MOV.U32 R18, RZ, RZ, R3 ;  /* 0x000000ffff127224 */ /* 0x000fe200078e0003 */
[----:B------:R-:W-:Y:S02]  /*1300*/  IADD3 R24, PT, PT, R6, 0x428a2f98, R19 ;  /* 0x428a2f9806187810 */ /* 0x000fe40007ffe013 */
[----:B------:R-:W-:Y:S01]  /*1310*/  PRMT R8, R7, 0x7770, RZ ;  /* 0x0000777007087816 */ /* 0x000fe200000000ff */
[----:B-1----:R-:W3:Y:S01]  /*1320*/  LDL.64 R2, [R1+0x68] ;  /* 0x0000680001027983 */ /* 0x002ee20000100a00 */
[----:B------:R-:W-:-:S02]  /*1330*/  LOP3.LUT R6, R0, 0xff0000, RZ, 0xc0, !PT ;  /* 0x00ff000000067812 */ /* 0x000fc400078ec0ff */
[----:B------:R-:W-:Y:S01]  /*1340*/  PRMT R19, R7, 0x7772, RZ ;  /* 0x0000777207137816 */ /* 0x000fe200000000ff */
[----:B------:R-:W-:Y:S02]  /*1350*/  IMAD.IADD R0, R18, 0x1, R24 ;  /* 0x0000000112007824 */ /* 0x000fe400078e0218 */
[----:B------:R-:W-:Y:S02]  /*1360*/  IMAD R8, R8, 0x1000000, R6 ;  /* 0x0100000008087824 */ /* 0x000fe400078e0206 */
[----:B------:R-:W-:Y:S01]  /*1370*/  IMAD.SHL.U32 R19, R19, 0x100, RZ ;  /* 0x0000010013137824 */ /* 0x000fe200078e00ff */
[C-C-:B------:R-:W-:Y:S02]  /*1380*/  SHF.L.W.U32.HI R6, R0.reuse, 0x1a, R0.reuse ;  /* 0x0000001a00067819 */ /* 0x140fe40000010e00 */
[C-C-:B------:R-:W-:Y:S02]  /*1390*/  SHF.L.W.U32.HI R9, R0.reuse, 0x15, R0.reuse ;  /* 0x0000001500097819 */ /* 0x140fe40000010e00 */
[----:B------:R-:W-:-:S02]  /*13a0*/  SHF.L.W.U32.HI R18, R0, 0x7, R0 ;  /* 0x0000000700127819 */ /* 0x000fc40000010e00 */
[----:B------:R-:W-:Y:S02]  /*13b0*/  LOP3.LUT R8, R8, R19, RZ, 0xfc, !PT ;  /* 0x0000001308087212 */ /* 0x000fe400078efcff */
[----:B------:R-:W-:Y:S02]  /*13c0*/  PRMT R7, R7, 0x7773, RZ ;  /* 0x0000777307077816 */ /* 0x000fe400000000ff */
[----:B------:R-:W-:Y:S02]  /*13d0*/  LOP3.LUT R6, R18, R6, R9, 0x96, !PT ;  /* 0x0000000612067212 */ /* 0x000fe400078e9609 */
[----:B-----5:R-:W-:Y:S02]  /*13e0*/  PRMT R9, R10, 0x7771, RZ ;  /* 0x000077710a097816 */ /* 0x020fe400000000ff */
[----:B------:R-:W-:Y:S02]  /*13f0*/  LOP3.LUT R18, R8, R7, RZ, 0xfc, !PT ;  /* 0x0000000708127212 */ /* 0x000fe400078efcff */
[----:B------:R-:W-:Y:S01]  /*1400*/  LOP3.LUT R7, R29, R0, R17, 0xe2, !PT ;  /* 0x000000001d077212 */ /* 0x000fe200078ee211 */
[----:B------:R-:W-:-:S03]  /*1410*/  IMAD.U32 R9, R9, 0x10000, RZ ;  /* 0x0001000009097824 */ /* 0x000fc600078e00ff */
[----:B------:R-:W-:Y:S02]  /*1420*/  IADD3 R6, PT, PT, R7, R6, R18 ;  /* 0x0000000607067210 */ /* 0x000fe40007ffe012 */
[----:B------:R-:W-:Y:S02]  /*1430*/  PRMT R25, R10, 0x7770, RZ ;  /* 0x000077700a197816 */ /* 0x000fe400000000ff */
[----:B------:R-:W-:Y:S02]  /*1440*/  IADD3 R22, PT, PT, R6, 0x71374491, R20 ;  /* 0x7137449106167810 */ /* 0x000fe40007ffe014 */
[----:B------:R-:W-:Y:S02]  /*1450*/  LOP3.LUT R9, R9, 0xff0000, RZ, 0xc0, !PT ;  /* 0x00ff000009097812 */ /* 0x000fe400078ec0ff */
[----:B------:R-:W-:-:S03]  /*1460*/  PRMT R26, R10, 0x7772, RZ ;  /* 0x000077720a1a7816 */ /* 0x000fc600000000ff */
[----:B------:R-:W-:Y:S02]  /*1470*/  IMAD R25, R25, 0x1000000, R9 ;  /* 0x0100000019197824 */ /* 0x000fe400078e0209 */
[----:B------:R-:W-:Y:S01]  /*1480*/  IMAD.SHL.U32 R26, R26, 0x100, RZ ;  /* 0x000001001a1a7824 */ /* 0x000fe200078e00ff */
[----:B------:R-:W-:Y:S01]  /*1490*/  STL [R1+0x98], R21 ;  /* 0x0000981501007387 */ /* 0x000fe20000100800 */
[----:B------:R-:W-:-:S03]  /*14a0*/  PRMT R10, R10, 0x7773, RZ ;  /* 0x000077730a0a7816 */ /* 0x000fc600000000ff */
[----:B------:R0:W-:Y:S02]  /*14b0*/  STL [R1+0x18c], R12 ;  /* 0x00018c0c01007387 */ /* 0x0001e40000100800 */
[----:B0-----:R-:W-:Y:S01]  /*14c0*/  LOP3.LUT R12, R25, R26, RZ, 0xfc, !PT ;  /* 0x0000001a190c7212 */ /* 0x001fe200078efcff */
[----:B--2---:R-:W-:-:S05]  /*14d0*/  IMAD.IADD R23, R13, 0x1, R22 ;  /* 0x000000010d177824 */ /* 0x004fca00078e0216 */
[C-C-:B------:R-:W-:Y:S02]  /*14e0*/  SHF.L.W.U32.HI R19, R23.reuse, 0x1a, R23.reuse ;  /* 0x0000001a17137819 */ /* 0x140fe40000010e17 */
[C-C-:B------:R-:W-:Y:S02]  /*14f0*/  SHF.L.W.U32.HI R20, R23.reuse, 0x15, R23.reuse ;  /* 0x0000001517147819 */ /* 0x140fe40000010e17 */
[----:B------:R-:W-:-:S04]  /*1500*/  SHF.L.W.U32.HI R21, R23, 0x7, R23 ;  /* 0x0000000717157819 */ /* 0x000fc80000010e17 */
[----:B------:R-:W-:Y:S02]  /*1510*/  LOP3.LUT R19, R21, R19, R20, 0x96, !PT ;  /* 0x0000001315137212 */ /* 0x000fe400078e9614 */
[----:B------:R-:W-:Y:S02]  /*1520*/  LOP3.LUT R21, R12, R10, RZ, 0xfc, !PT ;  /* 0x0000000a0c157212 */ /* 0x000fe400078efcff */
[----:B------:R-:W-:-:S04]  /*1530*/  LOP3.LUT R10, R0, R23, R29, 0xe2, !PT ;  /* 0x00000017000a7212 */ /* 0x000fc800078ee21d */
[----:B------:R-:W-:-:S04]  /*1540*/  IADD3 R19, PT, PT, R10, R19, R21 ;  /* 0x000000130a137210 */ /* 0x000fc80007ffe015 */
[----:B------:R-:W-:Y:S02]  /*1550*/  IADD3 R19, PT, PT, R19, -0x4a3f0431, R17 ;  /* 0xb5c0fbcf13137810 */ /* 0x000fe40007ffe011 */
[----:B------:R-:W2:Y:S01]  /*1560*/  LDL.LU R17, [R1+0x198] ;  /* 0x0001980001117983 */ /* 0x000ea20000300800 */
[----:B---3--:R-:W-:Y:S02]  /*1570*/  IMAD.MOV.U32 R28, RZ, RZ, R2 ;  /* 0x000000ffff1c7224 */ /* 0x008fe400078e0002 */
[----:B------:R-:W-:-:S03]  /*1580*/  IMAD.MOV.U32 R27, RZ, RZ, R3 ;  /* 0x000000ffff1b7224 */ /* 0x000fc600078e0003 */
[C-C-:B------:R-:W-:Y:S02]  /*1590*/  SHF.L.W.U32.HI R6, R28.reuse, 0x1e, R28.reuse ;  /* 0x0000001e1c067819 */ /* 0x140fe40000010e1c */
[C-C-:B------:R-:W-:Y:S02]  /*15a0*/  SHF.L.W.U32.HI R7, R28.reuse, 0x13, R28.reuse ;  /* 0x000000131c077819 */ /* 0x140fe40000010e1c */
[----:B------:R-:W-:-:S04]  /*15b0*/  SHF.L.W.U32.HI R9, R28, 0xa, R28 ;  /* 0x0000000a1c097819 */ /* 0x000fc80000010e1c */
[----:B------:R-:W-:Y:S02]  /*15c0*/  LOP3.LUT R6, R9, R7, R6, 0x96, !PT ;  /* 0x0000000709067212 */ /* 0x000fe400078e9606 */
[----:B------:R-:W-:Y:S02]  /*15d0*/  LOP3.LUT R9, R13, R27, R28, 0xe8, !PT ;  /* 0x0000001b0d097212 */ /* 0x000fe400078ee81c */
[----:B------:R-:W-:Y:S02]  /*15e0*/  PRMT R7, R11, 0x7771, RZ ;  /* 0x000077710b077816 */ /* 0x000fe400000000ff */
[----:B------:R-:W-:-:S03]  /*15f0*/  IADD3 R24, PT, PT, R24, R6, R9 ;  /* 0x0000000618187210 */ /* 0x000fc60007ffe009 */
[----:B------:R-:W-:Y:S01]  /*1600*/  IMAD.U32 R6, R7, 0x10000, RZ ;  /* 0x0001000007067824 */ /* 0x000fe200078e00ff */
[C-C-:B------:R-:W-:Y:S02]  /*1610*/  SHF.L.W.U32.HI R26, R24.reuse, 0x1e, R24.reuse ;  /* 0x0000001e181a7819 */ /* 0x140fe40000010e18 */
[C-C-:B------:R-:W-:Y:S02]  /*1620*/  SHF.L.W.U32.HI R7, R24.reuse, 0x13, R24.reuse ;  /* 0x0000001318077819 */ /* 0x140fe40000010e18 */
[----:B------:R-:W-:Y:S02]  /*1630*/  SHF.L.W.U32.HI R9, R24, 0xa, R24 ;  /* 0x0000000a18097819 */ /* 0x000fe40000010e18 */
[----:B------:R-:W-:Y:S02]  /*1640*/  PRMT R25, R11, 0x7770, RZ ;  /* 0x000077700b197816 */ /* 0x000fe400000000ff */
[----:B------:R-:W-:Y:S02]  /*1650*/  LOP3.LUT R6, R6, 0xff0000, RZ, 0xc0, !PT ;  /* 0x00ff000006067812 */ /* 0x000fe400078ec0ff */
[----:B------:R-:W-:Y:S01]  /*1660*/  LOP3.LUT R26, R9, R7, R26, 0x96, !PT ;  /* 0x00000007091a7212 */ /* 0x000fe200078e961a */
[----:B------:R-:W-:Y:S01]  /*1670*/  IMAD.IADD R7, R27, 0x1, R19 ;  /* 0x000000011b077824 */ /* 0x000fe200078e0213 */
[----:B------:R-:W-:Y:S01]  /*1680*/  PRMT R20, R11, 0x7772, RZ ;  /* 0x000077720b147816 */ /* 0x000fe200000000ff */
[----:B------:R-:W-:-:S03]  /*1690*/  IMAD R25, R25, 0x1000000, R6 ;  /* 0x0100000019197824 */ /* 0x000fc600078e0206 */
[C-C-:B------:R-:W-:Y:S01]  /*16a0*/  SHF.L.W.U32.HI R9, R7.reuse, 0x1a, R7.reuse ;  /* 0x0000001a07097819 */ /* 0x140fe20000010e07 */
[----:B------:R-:W-:Y:S01]  /*16b0*/  IMAD.SHL.U32 R20, R20, 0x100, RZ ;  /* 0x0000010014147824 */ /* 0x000fe200078e00ff */
[C-C-:B------:R-:W-:Y:S02]  /*16c0*/  SHF.L.W.U32.HI R6, R7.reuse, 0x15, R7.reuse ;  /* 0x0000001507067819 */ /* 0x140fe40000010e07 */
[----:B------:R-:W-:Y:S02]  /*16d0*/  SHF.L.W.U32.HI R10, R7, 0x7, R7 ;  /* 0x00000007070a7819 */ /* 0x000fe40000010e07 */
[----:B------:R-:W-:Y:S02]  /*16e0*/  LOP3.LUT R27, R27, R28, R24, 0xe8, !PT ;  /* 0x0000001c1b1b7212 */ /* 0x000fe400078ee818 */
[----:B------:R-:W-:Y:S02]  /*16f0*/  LOP3.LUT R9, R10, R9, R6, 0x96, !PT ;  /* 0x000000090a097212 */ /* 0x000fe400078e9606 */
[----:B------:R-:W-:-:S02]  /*1700*/  LOP3.LUT R13, R25, R20, RZ, 0xfc, !PT ;  /* 0x00000014190d7212 */ /* 0x000fc400078efcff */
[----:B------:R-:W-:Y:S02]  /*1710*/  PRMT R6, R11, 0x7773, RZ ;  /* 0x000077730b067816 */ /* 0x000fe400000000ff */
[----:B------:R-:W-:Y:S02]  /*1720*/  IADD3 R22, PT, PT, R22, R26, R27 ;  /* 0x0000001a16167210 */ /* 0x000fe40007ffe01b */
[----:B------:R-:W-:Y:S02]  /*1730*/  PRMT R10, R16, 0x7771, RZ ;  /* 0x00007771100a7816 */ /* 0x000fe400000000ff */
[----:B------:R-:W-:Y:S02]  /*1740*/  LOP3.LUT R6, R13, R6, RZ, 0xfc, !PT ;  /* 0x000000060d067212 */ /* 0x000fe400078efcff */
[----:B------:R-:W-:Y:S01]  /*1750*/  LOP3.LUT R20, R23, R7, R0, 0xe2, !PT ;  /* 0x0000000717147212 */ /* 0x000fe200078ee200 */
[----:B------:R-:W-:Y:S01]  /*1760*/  IMAD.U32 R10, R10, 0x10000, RZ ;  /* 0x000100000a0a7824 */ /* 0x000fe200078e00ff */
[----:B------:R-:W-:-:S02]  /*1770*/  SHF.L.W.U32.HI R11, R22, 0x1e, R22 ;  /* 0x0000001e160b7819 */ /* 0x000fc40000010e16 */
[C-C-:B------:R-:W-:Y:S02]  /*1780*/  SHF.L.W.U32.HI R25, R22.reuse, 0x13, R22.reuse ;  /* 0x0000001316197819 */ /* 0x140fe40000010e16 */
[----:B------:R-:W-:Y:S02]  /*1790*/  SHF.L.W.U32.HI R26, R22, 0xa, R22 ;  /* 0x0000000a161a7819 */ /* 0x000fe40000010e16 */
[----:B------:R-:W-:Y:S02]  /*17a0*/  IADD3 R27, PT, PT, R20, R9, R6 ;  /* 0x00000009141b7210 */ /* 0x000fe40007ffe006 */
[----:B------:R-:W-:Y:S02]  /*17b0*/  LOP3.LUT R11, R26, R25, R11, 0x96, !PT ;  /* 0x000000191a0b7212 */ /* 0x000fe400078e960b */
[----:B------:R-:W-:Y:S02]  /*17c0*/  LOP3.LUT R20, R28, R24, R22, 0xe8, !PT ;  /* 0x000000181c147212 */ /* 0x000fe400078ee816 */
[----:B------:R-:W-:-:S02]  /*17d0*/  IADD3 R27, PT, PT, R27, -0x164a245b, R29 ;  /* 0xe9b5dba51b1b7810 */ /* 0x000fc40007ffe01d */
[----:B------:R-:W-:Y:S02]  /*17e0*/  PRMT R9, R16, 0x7770, RZ ;  /* 0x0000777010097816 */ /* 0x000fe400000000ff */
[----:B------:R-:W-:Y:S02]  /*17f0*/  LOP3.LUT R10, R10, 0xff0000, RZ, 0xc0, !PT ;  /* 0x00ff00000a0a7812 */ /* 0x000fe400078ec0ff */
[----:B------:R-:W-:Y:S01]  /*1800*/  IADD3 R19, PT, PT, R19, R11, R20 ;  /* 0x0000000b13137210 */ /* 0x000fe20007ffe014 */
[----:B------:R0:W-:Y:S01]  /*1810*/  STL [R1+0x190], R12 ;  /* 0x0001900c01007387 */ /* 0x0001e20000100800 */
[----:B------:R-:W-:Y:S01]  /*1820*/  PRMT R29, R16, 0x7772, RZ ;  /* 0x00007772101d7816 */ /* 0x000fe200000000ff */
[----:B------:R-:W-:Y:S01]  /*1830*/  IMAD.IADD R20, R28, 0x1, R27 ;  /* 0x000000011c147824 */ /* 0x000fe200078e021b */
[----:B------:R-:W-:Y:S01]  /*1840*/  SHF.L.W.U32.HI R11, R19, 0xa, R19 ;  /* 0x0000000a130b7819 */ /* 0x000fe20000010e13 */
[----:B------:R2:W-:Y:S02]  /*1850*/  STL [R1+0x194], R21 ;  /* 0x0001941501007387 */ /* 0x0005e40000100800 */
[----:B------:R-:W-:-:S02]  /*1860*/  IMAD.SHL.U32 R29, R29, 0x100, RZ ;  /* 0x000001001d1d7824 */ /* 0x000fc400078e00ff */
[----:B0-----:R-:W-:Y:S01]  /*1870*/  IMAD R12, R9, 0x1000000, R10 ;  /* 0x01000000090c7824 */ /* 0x001fe200078e020a */
[C-C-:B------:R-:W-:Y:S02]  /*1880*/  SHF.L.W.U32.HI R9, R19.reuse, 0x1e, R19.reuse ;  /* 0x0000001e13097819 */ /* 0x140fe40000010e13 */
[----:B------:R-:W-:Y:S02]  /*1890*/  SHF.L.W.U32.HI R10, R19, 0x13, R19 ;  /* 0x00000013130a7819 */ /* 0x000fe40000010e13 */
[C-C-:B------:R-:W-:Y:S02]  /*18a0*/  SHF.L.W.U32.HI R25, R20.reuse, 0x1a, R20.reuse ;  /* 0x0000001a14197819 */ /* 0x140fe40000010e14 */
[C-C-:B------:R-:W-:Y:S02]  /*18b0*/  SHF.L.W.U32.HI R26, R20.reuse, 0x15, R20.reuse ;  /* 0x00000015141a7819 */ /* 0x140fe40000010e14 */
[----:B------:R-:W-:Y:S02]  /*18c0*/  SHF.L.W.U32.HI R28, R20, 0x7, R20 ;  /* 0x00000007141c7819 */ /* 0x000fe40000010e14 */
[----:B------:R-:W-:-:S02]  /*18d0*/  LOP3.LUT R9, R11, R10, R9, 0x96, !PT ;  /* 0x0000000a0b097212 */ /* 0x000fc400078e9609 */
[----:B------:R-:W-:Y:S02]  /*18e0*/  LOP3.LUT R28, R28, R25, R26, 0x96, !PT ;  /* 0x000000191c1c7212 */ /* 0x000fe400078e961a */
[----:B------:R-:W-:Y:S02]  /*18f0*/  LOP3.LUT R12, R12, R29, RZ, 0xfc, !PT ;  /* 0x0000001d0c0c7212 */ /* 0x000fe400078efcff */
[----:B------:R-:W-:Y:S02]  /*1900*/  PRMT R11, R16, 0x7773, RZ ;  /* 0x00007773100b7816 */ /* 0x000fe400000000ff */
[----:B------:R-:W-:-:S04]  /*1910*/  LOP3.LUT R25, R24, R22, R19, 0xe8, !PT ;  /* 0x0000001618197212 */ /* 0x000fc800078ee813 */
[----:B------:R-:W-:Y:S02]  /*1920*/  IADD3 R27, PT, PT, R27, R9, R25 ;  /* 0x000000091b1b7210 */ /* 0x000fe40007ffe019 */
[----:B------:R-:W-:Y:S02]  /*1930*/  SHF.L.W.U32.HI R26, R8, 0xe, R18 ;  /* 0x0000000e081a7819 */ /* 0x000fe40000010e12 */
[C-C-:B------:R-:W-:Y:S02]  /*1940*/  SHF.L.W.U32.HI R8, R27.reuse, 0x1e, R27.reuse ;  /* 0x0000001e1b087819 */ /* 0x140fe40000010e1b */
[----:B------:R-:W-:Y:S02]  /*1950*/  SHF.L.W.U32.HI R9, R27, 0xa, R27 ;  /* 0x0000000a1b097819 */ /* 0x000fe40000010e1b */
[----:B--2---:R-:W-:-:S05]  /*1960*/  PRMT R21, R17, 0x7771, RZ ;  /* 0x0000777111157816 */ /* 0x004fca00000000ff */
[----:B------:R-:W-:-:S05]  /*1970*/  IMAD.U32 R10, R21, 0x10000, RZ ;  /* 0x00010000150a7824 */ /* 0x000fca00078e00ff */
[----:B------:R-:W-:Y:S02]  /*1980*/  LOP3.LUT R16, R10, 0xff0000, RZ, 0xc0, !PT ;  /* 0x00ff00000a107812 */ /* 0x000fe400078ec0ff */
[----:B------:R-:W-:Y:S02]  /*1990*/  LOP3.LUT R10, R12, R11, RZ, 0xfc, !PT ;  /* 0x0000000b0c0a7212 */ /* 0x000fe400078efcff */
[----:B------:R-:W-:-:S04]  /*19a0*/  LOP3.LUT R11, R7, R20, R23, 0xe2, !PT ;  /* 0x00000014070b7212 */ /* 0x000fc800078ee217 */
[----:B------:R-:W-:Y:S02]  /*19b0*/  IADD3 R28, PT, PT, R11, R28, R10 ;  /* 0x0000001c0b1c7210 */ /* 0x000fe40007ffe00a */
[----:B------:R-:W-:-:S04]  /*19c0*/  SHF.L.W.U32.HI R11, R27, 0x13, R27 ;  /* 0x000000131b0b7819 */ /* 0x000fc80000010e1b */
[----:B------:R-:W-:Y:S02]  /*19d0*/  LOP3.LUT R11, R9, R11, R8, 0x96, !PT ;  /* 0x0000000b090b7212 */ /* 0x000fe400078e9608 */
[----:B------:R-:W2:Y:S01]  /*19e0*/  LDL.64 R8, [R1+0x48] ;  /* 0x0000480001087983 */ /* 0x000ea20000100a00 */
[----:B------:R-:W-:-:S03]  /*19f0*/  PRMT R29, R17, 0x7770, RZ ;  /* 0x00007770111d7816 */ /* 0x000fc600000000ff */
[----:B------:R0:W-:Y:S01]  /*1a00*/  STL [R1+0xb4], R12 ;  /* 0x0000b40c01007387 */ /* 0x0001e20000100800 */
[----:B------:R-:W-:Y:S01]  /*1a10*/  IADD3 R0, PT, PT, R28, 0x3956c25b, R0 ;  /* 0x3956c25b1c007810 */ /* 0x000fe20007ffe000 */
[----:B------:R-:W-:Y:S01]  /*1a20*/  IMAD R29, R29, 0x1000000, R16 ;  /* 0x010000001d1d7824 */ /* 0x000fe200078e0210 */
[----:B0-----:R-:W-:-:S05]  /*1a30*/  PRMT R12, R17, 0x7772, RZ ;  /* 0x00007772110c7816 */ /* 0x001fca00000000ff */
[----:B------:R-:W-:Y:S01]  /*1a40*/  IMAD.SHL.U32 R28, R12, 0x100, RZ ;  /* 0x000001000c1c7824 */ /* 0x000fe200078e00ff */
[----:B------:R-:W-:Y:S01]  /*1a50*/  SHF.L.W.U32.HI R25, R18, 0x19, R18 ;  /* 0x0000001912197819 */ /* 0x000fe20000010e12 */
[----:B------:R-:W-:Y:S01]  /*1a60*/  IMAD.IADD R24, R24, 0x1, R0 ;  /* 0x0000000118187824 */ /* 0x000fe200078e0200 */
[----:B------:R-:W-:Y:S02]  /*1a70*/  SHF.R.U32.HI R16, RZ, 0x3, R18 ;  /* 0x00000003ff107819 */ /* 0x000fe40000011612 */
[----:B------:R-:W-:Y:S02]  /*1a80*/  LOP3.LUT R29, R29, R28, RZ, 0xfc, !PT ;  /* 0x0000001c1d1d7212 */ /* 0x000fe400078efcff */
[----:B------:R-:W-:Y:S02]  /*1a90*/  LOP3.LUT R28, R22, R19, R27, 0xe8, !PT ;  /* 0x00000013161c7212 */ /* 0x000fe400078ee81b */
[----:B------:R-:W-:Y:S02]  /*1aa0*/  LOP3.LUT R12, R16, R25, R26, 0x96, !PT ;  /* 0x00000019100c7212 */ /* 0x000fe400078e961a */
[----:B------:R-:W-:-:S02]  /*1ab0*/  IADD3 R11, PT, PT, R0, R11, R28 ;  /* 0x0000000b000b7210 */ /* 0x000fc40007ffe01c */
[C-C-:B------:R-:W-:Y:S02]  /*1ac0*/  SHF.L.W.U32.HI R26, R24.reuse, 0x1a, R24.reuse ;  /* 0x0000001a181a7819 */ /* 0x140fe40000010e18 */
[C-C-:B------:R-:W-:Y:S02]  /*1ad0*/  SHF.L.W.U32.HI R16, R24.reuse, 0x15, R24.reuse ;  /* 0x0000001518107819 */ /* 0x140fe40000010e18 */
[----:B------:R-:W-:Y:S02]  /*1ae0*/  SHF.L.W.U32.HI R25, R24, 0x7, R24 ;  /* 0x0000000718197819 */ /* 0x000fe40000010e18 */
[----:B------:R-:W-:Y:S02]  /*1af0*/  PRMT R0, R15, 0x7771, RZ ;  /* 0x000077710f007816 */ /* 0x000fe400000000ff */
[----:B------:R-:W-:Y:S01]  /*1b00*/  PRMT R17, R17, 0x7773, RZ ;  /* 0x0000777311117816 */ /* 0x000fe200000000ff */
[----:B------:R0:W-:Y:S01]  /*1b10*/  STL [R1+0x180], R10 ;  /* 0x0001800a01007387 */ /* 0x0001e20000100800 */
[----:B------:R-:W-:-:S02]  /*1b20*/  PRMT R28, R14, 0x7771, RZ ;  /* 0x000077710e1c7816 */ /* 0x000fc400000000ff */
[----:B------:R-:W-:Y:S02]  /*1b30*/  LOP3.LUT R17, R29, R17, RZ, 0xfc, !PT ;  /* 0x000000111d117212 */ /* 0x000fe400078efcff */
[----:B0-----:R-:W-:Y:S01]  /*1b40*/  PRMT R10, R15, 0x7770, RZ ;  /* 0x000077700f0a7816 */ /* 0x001fe200000000ff */
[----:B------:R-:W-:Y:S01]  /*1b50*/  IMAD.U32 R28, R28, 0x10000, RZ ;  /* 0x000100001c1c7824 */ /* 0x000fe200078e00ff */
[----:B------:R0:W-:Y:S01]  /*1b60*/  STL.64 [R1+0xd8], R2 ;  /* 0x0000d80201007387 */ /* 0x0001e20000100a00 */
[----:B------:R-:W-:-:S03]  /*1b70*/  PRMT R21, R14, 0x7770, RZ ;  /* 0x000077700e157816 */ /* 0x000fc600000000ff */
[----:B------:R-:W-:Y:S04]  /*1b80*/  STL [R1+0x17c], R17 ;  /* 0x00017c1101007387 */ /* 0x000fe80000100800 */
[----:B0-----:R-:W3:Y:S04]  /*1b90*/  LDL.64 R2, [R1+0x38] ;  /* 0x0000380001027983 */ /* 0x001ee80000100a00 */
[----:B------:R0:W-:Y:S02]  /*1ba0*/  STL [R1+0xc0], R29 ;  /* 0x0000c01d01007387 */ /* 0x0001e40000100800 */
[----:B0-----:R-:W-:-:S02]  /*1bb0*/  SHF.L.W.U32.HI R29, R11, 0xa, R11 ;  /* 0x0000000a0b1d7819 */ /* 0x001fc40000010e0b */
[----:B--2---:R0:W-:Y:S02]  /*1bc0*/  STL [R1+0x184], R9 ;  /* 0x0001840901007387 */ /* 0x0041e40000100800 */
[----:B0-----:R-:W-:Y:S01]  /*1bd0*/  LOP3.LUT R9, R25, R26, R16, 0x96, !PT ;  /* 0x0000001a19097212 */ /* 0x001fe200078e9610 */
[----:B------:R-:W-:Y:S01]  /*1be0*/  IMAD.U32 R16, R0, 0x10000, RZ ;  /* 0x0001000000107824 */ /* 0x000fe200078e00ff */
[----:B------:R-:W-:-:S04]  /*1bf0*/  LOP3.LUT R25, R20, R24, R7, 0xe2, !PT ;  /* 0x0000001814197212 */ /* 0x000fc800078ee207 */
[----:B------:R-:W-:Y:S02]  /*1c00*/  LOP3.LUT R16, R16, 0xff0000, RZ, 0xc0, !PT ;  /* 0x00ff000010107812 */ /* 0x000fe400078ec0ff */
[----:B------:R-:W-:-:S03]  /*1c10*/  IADD3 R25, PT, PT, R25, R9, R17 ;  /* 0x0000000919197210 */ /* 0x000fc60007ffe011 */
[----:B------:R-:W-:Y:S01]  /*1c20*/  IMAD R9, R10, 0x1000000, R16 ;  /* 0x010000000a097824 */ /* 0x000fe200078e0210 */
[----:B------:R-:W-:Y:S02]  /*1c30*/  PRMT R16, R4, 0x7771, RZ ;  /* 0x0000777104107816 */ /* 0x000fe400000000ff */
[----:B------:R-:W-:-:S03]  /*1c40*/  LOP3.LUT R0, R28, 0xff0000, RZ, 0xc0, !PT ;  /* 0x00ff00001c007812 */ /* 0x000fc600078ec0ff */
[----:B------:R-:W-:Y:S01]  /*1c50*/  IMAD.U32 R16, R16, 0x10000, RZ ;  /* 0x0001000010107824 */ /* 0x000fe200078e00ff */
[----:B------:R-:W-:Y:S01]  /*1c60*/  IADD3 R23, PT, PT, R25, 0x59f111f1, R23 ;  /* 0x59f111f119177810 */ /* 0x000fe20007ffe017 */
[----:B------:R-:W-:Y:S01]  /*1c70*/  IMAD R21, R21, 0x1000000, R0 ;  /* 0x0100000015157824 */ /* 0x000fe200078e0200 */
[----:B------:R-:W-:Y:S02]  /*1c80*/  PRMT R25, R14, 0x7772, RZ ;  /* 0x000077720e197816 */ /* 0x000fe400000000ff */
[C---:B------:R-:W-:Y:S02]  /*1c90*/  PRMT R17, R4.reuse, 0x7770, RZ ;  /* 0x0000777004117816 */ /* 0x040fe400000000ff */
[----:B------:R-:W-:Y:S02]  /*1ca0*/  PRMT R0, R4, 0x7772, RZ ;  /* 0x0000777204007816 */ /* 0x000fe400000000ff */
[----:B------:R-:W-:Y:S01]  /*1cb0*/  LOP3.LUT R16, R16, 0xff0000, RZ, 0xc0, !PT ;  /* 0x00ff000010107812 */ /* 0x000fe200078ec0ff */
[----:B------:R-:W-:Y:S01]  /*1cc0*/  IMAD.SHL.U32 R25, R25, 0x100, RZ ;  /* 0x0000010019197824 */ /* 0x000fe200078e00ff */
[C-C-:B------:R-:W-:Y:S01]  /*1cd0*/  SHF.L.W.U32.HI R26, R11.reuse, 0x1e, R11.reuse ;  /* 0x0000001e0b1a7819 */ /* 0x140fe20000010e0b */
[----:B------:R-:W-:Y:S01]  /*1ce0*/  IMAD.SHL.U32 R0, R0, 0x100, RZ ;  /* 0x0000010000007824 */ /* 0x000fe200078e00ff */
[----:B------:R-:W-:Y:S01]  /*1cf0*/  SHF.L.W.U32.HI R28, R11, 0x13, R11 ;  /* 0x000000130b1c7819 */ /* 0x000fe20000010e0b */
[----:B------:R-:W-:-:S02]  /*1d00*/  IMAD R16, R17, 0x1000000, R16 ;  /* 0x0100000011107824 */ /* 0x000fc400078e0210 */
[----:B------:R-:W-:Y:S01]  /*1d10*/  IMAD.IADD R22, R22, 0x1, R23 ;  /* 0x0000000116167824 */ /* 0x000fe200078e0217 */
[----:B------:R-:W-:Y:S02]  /*1d20*/  LOP3.LUT R17, R21, R25, RZ, 0xfc, !PT ;  /* 0x0000001915117212 */ /* 0x000fe400078efcff */
[----:B------:R-:W-:Y:S02]  /*1d30*/  PRMT R25, R15, 0x7772, RZ ;  /* 0x000077720f197816 */ /* 0x000fe400000000ff */
[----:B------:R-:W-:Y:S02]  /*1d40*/  LOP3.LUT R10, R29, R28, R26, 0x96, !PT ;  /* 0x0000001c1d0a7212 */ /* 0x000fe400078e961a */
[----:B------:R-:W-:Y:S02]  /*1d50*/  LOP3.LUT R21, R16, R0, RZ, 0xfc, !PT ;  /* 0x0000000010157212 */ /* 0x000fe400078efcff */
[C-C-:B------:R-:W-:Y:S02]  /*1d60*/  SHF.L.W.U32.HI R26, R22.reuse, 0x1a, R22.reuse ;  /* 0x0000001a161a7819 */ /* 0x140fe40000010e16 */
[----:B------:R-:W-:-:S02]  /*1d70*/  SHF.L.W.U32.HI R28, R22, 0x15, R22 ;  /* 0x00000015161c7819 */ /* 0x000fc40000010e16 */
[----:B------:R-:W-:Y:S02]  /*1d80*/  SHF.L.W.U32.HI R29, R22, 0x7, R22 ;  /* 0x00000007161d7819 */ /* 0x000fe40000010e16 */
[----:B------:R-:W-:Y:S01]  /*1d90*/  PRMT R0, R4, 0x7773, RZ ;  /* 0x0000777304007816 */ /* 0x000fe200000000ff */
[----:B------:R-:W-:Y:S01]  /*1da0*/  IMAD.SHL.U32 R16, R25, 0x100, RZ ;  /* 0x0000010019107824 */ /* 0x000fe200078e00ff */
[----:B------:R-:W-:Y:S02]  /*1db0*/  LOP3.LUT R26, R29, R26, R28, 0x96, !PT ;  /* 0x0000001a1d1a7212 */ /* 0x000fe400078e961c */
[----:B------:R-:W-:Y:S02]  /*1dc0*/  PRMT R14, R14, 0x7773, RZ ;  /* 0x000077730e0e7816 */ /* 0x000fe400000000ff */
[----:B------:R-:W-:Y:S02]  /*1dd0*/  LOP3.LUT R25, R19, R27, R11, 0xe8, !PT ;  /* 0x0000001b13197212 */ /* 0x000fe400078ee80b */
[----:B------:R-:W-:-:S02]  /*1de0*/  LOP3.LUT R0, R21, R0, RZ, 0xfc, !PT ;  /* 0x0000000015007212 */ /* 0x000fc400078efcff */
[----:B------:R-:W-:Y:S02]  /*1df0*/  LOP3.LUT R4, R24, R22, R20, 0xe2, !PT ;  /* 0x0000001618047212 */ /* 0x000fe400078ee214 */
[----:B------:R-:W-:Y:S02]  /*1e00*/  IADD3 R25, PT, PT, R23, R10, R25 ;  /* 0x0000000a17197210 */ /* 0x000fe40007ffe019 */
[----:B------:R-:W-:Y:S02]  /*1e10*/  LOP3.LUT R14, R17, R14, RZ, 0xfc, !PT ;  /* 0x0000000e110e7212 */ /* 0x000fe400078efcff */
[----:B------:R-:W-:Y:S02]  /*1e20*/  IADD3 R26, PT, PT, R4, R26, R0 ;  /* 0x0000001a041a7210 */ /* 0x000fe40007ffe000 */
[----:B------:R-:W-:Y:S02]  /*1e30*/  LOP3.LUT R9, R9, R16, RZ, 0xfc, !PT ;  /* 0x0000001009097212 */ /* 0x000fe400078efcff */
[----:B------:R-:W-:Y:S01]  /*1e40*/  PRMT R15, R15, 0x7773, RZ ;  /* 0x000077730f0f7816 */ /* 0x000fe200000000ff */
[----:B------:R0:W-:Y:S01]  /*1e50*/  STL [R1+0xac], R17 ;  /* 0x0000ac1101007387 */ /* 0x0001e20000100800 */
[----:B------:R-:W-:-:S02]  /*1e60*/  SHF.R.U32.HI R10, RZ, 0xa, R17 ;  /* 0x0000000aff0a7819 */ /* 0x000fc40000011611 */
[C-C-:B------:R-:W-:Y:S02]  /*1e70*/  SHF.L.W.U32.HI R4, R17.reuse, 0xf, R14.reuse ;  /* 0x0000000f11047819 */ /* 0x140fe40000010e0e */
[----:B------:R-:W-:Y:S02]  /*1e80*/  SHF.L.W.U32.HI R29, R17, 0xd, R14 ;  /* 0x0000000d111d7819 */ /* 0x000fe40000010e0e */
[C-C-:B------:R-:W-:Y:S02]  /*1e90*/  SHF.L.W.U32.HI R16, R25.reuse, 0x1e, R25.reuse ;  /* 0x0000001e19107819 */ /* 0x140fe40000010e19 */
[C-C-:B------:R-:W-:Y:S02]  /*1ea0*/  SHF.L.W.U32.HI R23, R25.reuse, 0x13, R25.reuse ;  /* 0x0000001319177819 */ /* 0x140fe40000010e19 */
[----:B------:R-:W-:Y:S02]  /*1eb0*/  SHF.L.W.U32.HI R28, R25, 0xa, R25 ;  /* 0x0000000a191c7819 */ /* 0x000fe40000010e19 */
[----:B------:R-:W-:-:S02]  /*1ec0*/  IADD3 R26, PT, PT, R26, -0x6dc07d5c, R7 ;  /* 0x923f82a41a1a7810 */ /* 0x000fc40007ffe007 */
[----:B0-----:R-:W-:Y:S02]  /*1ed0*/  LOP3.LUT R17, R9, R15, RZ, 0xfc, !PT ;  /* 0x0000000f09117212 */ /* 0x001fe400078efcff */
[----:B------:R-:W-:Y:S01]  /*1ee0*/  LOP3.LUT R4, R10, R4, R29, 0x96, !PT ;  /* 0x000000040a047212 */ /* 0x000fe200078e961d */
[----:B------:R-:W-:Y:S01]  /*1ef0*/  IMAD.IADD R7, R19, 0x1, R26 ;  /* 0x0000000113077824 */ /* 0x000fe200078e021a */
[----:B------:R-:W-:Y:S02]  /*1f00*/  LOP3.LUT R15, R28, R23, R16, 0x96, !PT ;  /* 0x000000171c0f7212 */ /* 0x000fe400078e9610 */
[----:B------:R-:W-:Y:S02]  /*1f10*/  SHF.R.U32.HI R16, RZ, 0xa, R9 ;  /* 0x0000000aff107819 */ /* 0x000fe40000011609 */
[C-C-:B------:R-:W-:Y:S02]  /*1f20*/  SHF.L.W.U32.HI R23, R9.reuse, 0xf, R17.reuse ;  /* 0x0000000f09177819 */ /* 0x140fe40000010e11 */
[----:B------:R-:W-:-:S02]  /*1f30*/  SHF.L.W.U32.HI R28, R9, 0xd, R17 ;  /* 0x0000000d091c7819 */ /* 0x000fc40000010e11 */
[----:B------:R-:W-:Y:S02]  /*1f40*/  LOP3.LUT R29, R27, R11, R25, 0xe8, !PT ;  /* 0x0000000b1b1d7212 */ /* 0x000fe400078ee819 */
[----:B------:R-:W-:Y:S02]  /*1f50*/  LOP3.LUT R10, R16, R23, R28, 0x96, !PT ;  /* 0x00000017100a7212 */ /* 0x000fe400078e961c */
[----:B------:R-:W-:Y:S02]  /*1f60*/  IADD3 R15, PT, PT, R26, R15, R29 ;  /* 0x0000000f1a0f7210 */ /* 0x000fe40007ffe01d */
[C-C-:B------:R-:W-:Y:S02]  /*1f70*/  SHF.L.W.U32.HI R23, R7.reuse, 0x1a, R7.reuse ;  /* 0x0000001a07177819 */ /* 0x140fe40000010e07 */
[C-C-:B------:R-:W-:Y:S02]  /*1f80*/  SHF.L.W.U32.HI R16, R7.reuse, 0x15, R7.reuse ;  /* 0x0000001507107819 */ /* 0x140fe40000010e07 */
[----:B------:R-:W-:-:S02]  /*1f90*/  SHF.L.W.U32.HI R26, R7, 0x7, R7 ;  /* 0x00000007071a7819 */ /* 0x000fc40000010e07 */
[C-C-:B------:R-:W-:Y:S02]  /*1fa0*/  SHF.L.W.U32.HI R29, R15.reuse, 0xa, R15.reuse ;  /* 0x0000000a0f1d7819 */ /* 0x140fe40000010e0f */
[----:B------:R-:W-:Y:S02]  /*1fb0*/  LOP3.LUT R23, R26, R23, R16, 0x96, !PT ;  /* 0x000000171a177212 */ /* 0x000fe400078e9610 */
[C-C-:B------:R-:W-:Y:S02]  /*1fc0*/  SHF.L.W.U32.HI R16, R15.reuse, 0x1e, R15.reuse ;  /* 0x0000001e0f107819 */ /* 0x140fe40000010e0f */
[----:B------:R-:W-:-:S04]  /*1fd0*/  SHF.L.W.U32.HI R28, R15, 0x13, R15 ;  /* 0x000000130f1c7819 */ /* 0x000fc80000010e0f */
[----:B------:R-:W-:Y:S02]  /*1fe0*/  LOP3.LUT R16, R29, R28, R16, 0x96, !PT ;  /* 0x0000001c1d107212 */ /* 0x000fe400078e9610 */
[----:B------:R-:W2:Y:S01]  /*1ff0*/  LDL.LU R29, [R1+0x98] ;  /* 0x00009800011d7983 */ /* 0x000ea20000300800 */
[----:B------:R-:W-:-:S05]  /*2000*/  PRMT R19, R5, 0x7771, RZ ;  /* 0x0000777105137816 */ /* 0x000fca00000000ff */
[----:B------:R-:W-:Y:S01]  /*2010*/  IMAD.U32 R19, R19, 0x10000, RZ ;  /* 0x0001000013137824 */ /* 0x000fe200078e00ff */
[----:B------:R-:W-:-:S04]  /*2020*/  PRMT R26, R5, 0x7770, RZ ;  /* 0x00007770051a7816 */ /* 0x000fc800000000ff */
[----:B------:R-:W-:Y:S02]  /*2030*/  LOP3.LUT R19, R19, 0xff0000, RZ, 0xc0, !PT ;  /* 0x00ff000013137812 */ /* 0x000fe400078ec0ff */
[----:B------:R-:W-:-:S03]  /*2040*/  PRMT R28, R5, 0x7772, RZ ;  /* 0x00007772051c7816 */ /* 0x000fc600000000ff */
[----:B------:R-:W-:Y:S01]  /*2050*/  IMAD R19, R26, 0x1000000, R19 ;  /* 0x010000001a137824 */ /* 0x000fe200078e0213 */
[----:B---3--:R-:W-:Y:S01]  /*2060*/  PRMT R26, R3, 0x7771, RZ ;  /* 0x00007771031a7816 */ /* 0x008fe200000000ff */
[----:B------:R-:W-:Y:S01]  /*2070*/  IMAD.SHL.U32 R28, R28, 0x100, RZ ;  /* 0x000001001c1c7824 */ /* 0x000fe200078e00ff */
[----:B------:R0:W-:Y:S03]  /*2080*/  STL [R1+0x94], R21 ;  /* 0x0000941501007387 */ /* 0x0001e60000100800 */
[----:B------:R-:W-:-:S05]  /*2090*/  IMAD.U32 R26, R26, 0x10000, RZ ;  /* 0x000100001a1a7824 */ /* 0x000fca00078e00ff */
[----:B------:R-:W-:Y:S02]  /*20a0*/  LOP3.LUT R26, R26, 0xff0000, RZ, 0xc0, !PT ;  /* 0x00ff00001a1a7812 */ /* 0x000fe400078ec0ff */
[----:B0-----:R-:W-:Y:S02]  /*20b0*/  LOP3.LUT R21, R19, R28, RZ, 0xfc, !PT ;  /* 0x0000001c13157212 */ /* 0x001fe400078efcff */
[C---:B------:R-:W-:Y:S02]  /*20c0*/  PRMT R19, R3.reuse, 0x7770, RZ ;  /* 0x0000777003137816 */ /* 0x040fe400000000ff */
[----:B------:R-:W-:-:S03]  /*20d0*/  PRMT R28, R3, 0x7772, RZ ;  /* 0x00007772031c7816 */ /* 0x000fc600000000ff */
[----:B------:R-:W-:Y:S02]  /*20e0*/  IMAD R19, R19, 0x1000000, R26 ;  /* 0x0100000013137824 */ /* 0x000fe400078e021a */
[----:B------:R-:W-:Y:S01]  /*20f0*/  IMAD.SHL.U32 R28, R28, 0x100, RZ ;  /* 0x000001001c1c7824 */ /* 0x000fe200078e00ff */
[----:B------:R-:W-:Y:S01]  /*2100*/  PRMT R5, R5, 0x7773, RZ ;  /* 0x0000777305057816 */ /* 0x000fe200000000ff */
[----:B------:R0:W-:Y:S03]  /*2110*/  STL [R1+0xb0], R9 ;  /* 0x0000b00901007387 */ /* 0x0001e60000100800 */
[----:B0-----:R-:W-:Y:S02]  /*2120*/  LOP3.LUT R9, R19, R28, RZ, 0xfc, !PT ;  /* 0x0000001c13097212 */ /* 0x001fe400078efcff */
[----:B------:R-:W-:Y:S02]  /*2130*/  LOP3.LUT R19, R21, R5, RZ, 0xfc, !PT ;  /* 0x0000000515137212 */ /* 0x000fe400078efcff */
[----:B------:R-:W-:-:S04]  /*2140*/  LOP3.LUT R5, R22, R7, R24, 0xe2, !PT ;  /* 0x0000000716057212 */ /* 0x000fc800078ee218 */
[----:B------:R-:W-:Y:S02]  /*2150*/  IADD3 R5, PT, PT, R5, R23, R19 ;  /* 0x0000001705057210 */ /* 0x000fe40007ffe013 */
[----:B------:R-:W-:Y:S02]  /*2160*/  PRMT R23, R2, 0x7771, RZ ;  /* 0x0000777102177816 */ /* 0x000fe400000000ff */
[----:B------:R-:W-:-:S03]  /*2170*/  IADD3 R5, PT, PT, R5, -0x54e3a12b, R20 ;  /* 0xab1c5ed505057810 */ /* 0x000fc60007ffe014 */
[----:B------:R-:W-:Y:S01]  /*2180*/  IMAD.U32 R23, R23, 0x10000, RZ ;  /* 0x0001000017177824 */ /* 0x000fe200078e00ff */
[----:B------:R-:W-:Y:S02]  /*2190*/  PRMT R20, R3, 0x7773, RZ ;  /* 0x0000777303147816 */ /* 0x000fe400000000ff */
[C---:B------:R-:W-:Y:S02]  /*21a0*/  PRMT R26, R2.reuse, 0x7770, RZ ;  /* 0x00007770021a7816 */ /* 0x040fe400000000ff */
[----:B------:R-:W-:Y:S02]  /*21b0*/  LOP3.LUT R3, R23, 0xff0000, RZ, 0xc0, !PT ;  /* 0x00ff000017037812 */ /* 0x000fe400078ec0ff */
[----:B------:R-:W-:-:S03]  /*21c0*/  PRMT R23, R2, 0x7772, RZ ;  /* 0x0000777202177816 */ /* 0x000fc600000000ff */
[----:B------:R-:W-:Y:S02]  /*21d0*/  IMAD R3, R26, 0x1000000, R3 ;  /* 0x010000001a037824 */ /* 0x000fe400078e0203 */
[----:B------:R-:W-:Y:S01]  /*21e0*/  IMAD.SHL.U32 R23, R23, 0x100, RZ ;  /* 0x0000010017177824 */ /* 0x000fe200078e00ff */
[----:B------:R-:W-:Y:S01]  /*21f0*/  LOP3.LUT R20, R9, R20, RZ, 0xfc, !PT ;  /* 0x0000001409147212 */ /* 0x000fe200078efcff */
[----:B------:R0:W-:Y:S04]  /*2200*/  STL [R1+0xc8], R9 ;  /* 0x0000c80901007387 */ /* 0x0001e80000100800 */
[----:B------:R1:W-:Y:S01]  /*2210*/  STL [R1+0xbc], R21 ;  /* 0x0000bc1501007387 */ /* 0x0003e20000100800 */
[----:B0-----:R-:W-:-:S03]  /*2220*/  LOP3.LUT R9, R3, R23, RZ, 0xfc, !PT ;  /* 0x0000001703097212 */ /* 0x001fc600078efcff */
[----:B-1----:R-:W3:Y:S01]  /*2230*/  LDL.LU R21, [R1+0x194] ;  /* 0x0001940001157983 */ /* 0x002ee20000300800 */
[----:B--2---:R-:W-:-:S05]  /*2240*/  IADD3 R23, PT, PT, R29, R4, R20 ;  /* 0x000000041d177210 */ /* 0x004fca0007ffe014 */
[----:B------:R-:W-:Y:S02]  /*2250*/  IMAD.IADD R23, R12, 0x1, R23 ;  /* 0x000000010c177824 */ /* 0x000fe400078e0217 */
[----:B------:R-:W3:Y:S01]  /*2260*/  LDL.LU R12, [R1+0x190] ;  /* 0x00019000010c7983 */ /* 0x000ee20000300800 */
[----:B------:R-:W-:Y:S01]  /*2270*/  LOP3.LUT R4, R11, R25, R15, 0xe8, !PT ;  /* 0x000000190b047212 */ /* 0x000fe200078ee80f */
[----:B------:R-:W-:Y:S01]  /*2280*/  IMAD.IADD R27, R27, 0x1, R5 ;  /* 0x000000011b1b7824 */ /* 0x000fe200078e0205 */
[----:B------:R-:W-:Y:S02]  /*2290*/  PRMT R26, R2, 0x7773, RZ ;  /* 0x00007773021a7816 */ /* 0x000fe400000000ff */
[----:B------:R-:W-:Y:S02]  /*22a0*/  IADD3 R4, PT, PT, R5, R16, R4 ;  /* 0x0000001005047210 */ /* 0x000fe40007ffe004 */
[C-C-:B------:R-:W-:Y:S02]  /*22b0*/  SHF.L.W.U32.HI R3, R27.reuse, 0x1a, R27.reuse ;  /* 0x0000001a1b037819 */ /* 0x140fe40000010e1b */
[----:B------:R-:W-:-:S02]  /*22c0*/  SHF.L.W.U32.HI R5, R27, 0x15, R27 ;  /* 0x000000151b057819 */ /* 0x000fc40000010e1b */
[----:B------:R-:W-:Y:S02]  /*22d0*/  SHF.L.W.U32.HI R16, R27, 0x7, R27 ;  /* 0x000000071b107819 */ /* 0x000fe40000010e1b */
[----:B------:R-:W-:Y:S02]  /*22e0*/  SHF.R.U32.HI R28, RZ, 0xa, R23 ;  /* 0x0000000aff1c7819 */ /* 0x000fe40000011617 */
[----:B------:R-:W-:Y:S02]  /*22f0*/  LOP3.LUT R2, R16, R3, R5, 0x96, !PT ;  /* 0x0000000310027212 */ /* 0x000fe400078e9605 */
[----:B------:R-:W-:Y:S02]  /*2300*/  LOP3.LUT R16, R9, R26, RZ, 0xfc, !PT ;  /* 0x0000001a09107212 */ /* 0x000fe400078efcff */
[C-C-:B------:R-:W-:Y:S02]  /*2310*/  SHF.L.W.U32.HI R5, R23.reuse, 0xf, R23.reuse ;  /* 0x0000000f17057819 */ /* 0x140fe40000010e17 */
[----:B------:R-:W-:-:S02]  /*2320*/  SHF.L.W.U32.HI R26, R23, 0xd, R23 ;  /* 0x0000000d171a7819 */ /* 0x000fc40000010e17 */
[----:B------:R-:W-:Y:S01]  /*2330*/  LOP3.LUT R3, R7, R27, R22, 0xe2, !PT ;  /* 0x0000001b07037212 */ /* 0x000fe200078ee216 */
[----:B------:R0:W-:Y:S03]  /*2340*/  STL [R1+0x178], R19 ;  /* 0x0001781301007387 */ /* 0x0001e60000100800 */
[----:B------:R-:W-:Y:S02]  /*2350*/  IADD3 R3, PT, PT, R3, R2, R16 ;  /* 0x0000000203037210 */ /* 0x000fe40007ffe010 */
[----:B------:R-:W-:Y:S02]  /*2360*/  SHF.L.W.U32.HI R2, R4, 0x1e, R4 ;  /* 0x0000001e04027819 */ /* 0x000fe40000010e04 */
[----:B0-----:R-:W-:Y:S02]  /*2370*/  LOP3.LUT R19, R28, R5, R26, 0x96, !PT ;  /* 0x000000051c137212 */ /* 0x001fe400078e961a */
[----:B------:R-:W-:-:S02]  /*2380*/  SHF.L.W.U32.HI R5, R4, 0x13, R4 ;  /* 0x0000001304057819 */ /* 0x000fc40000010e04 */
[----:B------:R-:W-:-:S04]  /*2390*/  SHF.L.W.U32.HI R26, R4, 0xa, R4 ;  /* 0x0000000a041a7819 */ /* 0x000fc80000010e04 */
[----:B------:R-:W-:Y:S02]  /*23a0*/  LOP3.LUT R2, R26, R5, R2, 0x96, !PT ;  /* 0x000000051a027212 */ /* 0x000fe400078e9602 */
[----:B------:R-:W-:Y:S02]  /*23b0*/  IADD3 R5, PT, PT, R3, -0x27f85568, R24 ;  /* 0xd807aa9803057810 */ /* 0x000fe40007ffe018 */
[----:B------:R-:W-:-:S04]  /*23c0*/  LOP3.LUT R3, R25, R15, R4, 0xe8, !PT ;  /* 0x0000000f19037212 */ /* 0x000fc800078ee804 */
[----:B------:R-:W-:Y:S02]  /*23d0*/  IADD3 R2, PT, PT, R5, R2, R3 ;  /* 0x0000000205027210 */ /* 0x000fe40007ffe003 */
[----:B------:R-:W-:Y:S02]  /*23e0*/  SHF.L.W.U32.HI R3, R13, 0xe, R6 ;  /* 0x0000000e0d037819 */ /* 0x000fe40000010e06 */
[----:B------:R-:W2:Y:S01]  /*23f0*/  LDL.LU R13, [R1+0x188] ;  /* 0x00018800010d7983 */ /* 0x000ea20000300800 */
[----:B---3--:R-:W-:-:S03]  /*2400*/  SHF.L.W.U32.HI R24, R12, 0xe, R21 ;  /* 0x0000000e0c187819 */ /* 0x008fc60000010e15 */
[----:B------:R-:W3:Y:S01]  /*2410*/  LDL.LU R12, [R1+0x18c] ;  /* 0x00018c00010c7983 */ /* 0x000ee20000300800 */
[--C-:B------:R-:W-:Y:S02]  /*2420*/  SHF.L.W.U32.HI R26, R21, 0x19, R21.reuse ;  /* 0x00000019151a7819 */ /* 0x100fe40000010e15 */
[----:B------:R-:W-:Y:S01]  /*2430*/  SHF.R.U32.HI R28, RZ, 0x3, R21 ;  /* 0x00000003ff1c7819 */ /* 0x000fe20000011615 */
[----:B------:R-:W-:-:S03]  /*2440*/  IMAD.IADD R5, R11, 0x1, R5 ;  /* 0x000000010b057824 */ /* 0x000fc600078e0205 */
[----:B------:R-:W-:Y:S02]  /*2450*/  LOP3.LUT R24, R28, R26, R24, 0x96, !PT ;  /* 0x0000001a1c187212 */ /* 0x000fe400078e9618 */
[--C-:B------:R-:W-:Y:S02]  /*2460*/  SHF.L.W.U32.HI R26, R6, 0x19, R6.reuse ;  /* 0x00000019061a7819 */ /* 0x100fe40000010e06 */
[----:B------:R-:W-:Y:S02]  /*2470*/  SHF.R.U32.HI R28, RZ, 0x3, R6 ;  /* 0x00000003ff1c7819 */ /* 0x000fe40000011606 */
[C---:B------:R-:W-:Y:S02]  /*2480*/  SHF.L.W.U32.HI R29, R5.reuse, 0x7, R5 ;  /* 0x00000007051d7819 */ /* 0x040fe40000010e05 */
[----:B------:R-:W-:Y:S02]  /*2490*/  LOP3.LUT R3, R28, R26, R3, 0x96, !PT ;  /* 0x0000001a1c037212 */ /* 0x000fe400078e9603 */
[----:B------:R-:W-:-:S02]  /*24a0*/  SHF.L.W.U32.HI R26, R5, 0x1a, R5 ;  /* 0x0000001a051a7819 */ /* 0x000fc40000010e05 */
[----:B------:R-:W-:-:S04]  /*24b0*/  SHF.L.W.U32.HI R28, R5, 0x15, R5 ;  /* 0x00000015051c7819 */ /* 0x000fc80000010e05 */
[----:B------:R-:W-:Y:S01]  /*24c0*/  LOP3.LUT R26, R29, R26, R28, 0x96, !PT ;  /* 0x0000001a1d1a7212 */ /* 0x000fe200078e961c */
[----:B------:R0:W-:Y:S04]  /*24d0*/  STL [R1+0xb8], R9 ;  /* 0x0000b80901007387 */ /* 0x0001e80000100800 */
[----:B------:R1:W-:Y:S01]  /*24e0*/  STL [R1+0x174], R16 ;  /* 0x0001741001007387 */ /* 0x0003e20000100800 */
[----:B--2---:R-:W-:-:S05]  /*24f0*/  PRMT R29, R13, 0x7771, RZ ;  /* 0x000077710d1d7816 */ /* 0x004fca00000000ff */
[----:B------:R-:W-:-:S05]  /*2500*/  IMAD.U32 R29, R29, 0x10000, RZ ;  /* 0x000100001d1d7824 */ /* 0x000fca00078e00ff */
[----:B------:R-:W-:Y:S02]  /*2510*/  LOP3.LUT R29, R29, 0xff0000, RZ, 0xc0, !PT ;  /* 0x00ff00001d1d7812 */ /* 0x000fe400078ec0ff */
[----:B---3--:R-:W-:-:S05]  /*2520*/  PRMT R11, R12, 0x7771, RZ ;  /* 0x000077710c0b7816 */ /* 0x008fca00000000ff */
[----:B------:R-:W-:Y:S01]  /*2530*/  IMAD.U32 R11, R11, 0x10000, RZ ;  /* 0x000100000b0b7824 */ /* 0x000fe200078e00ff */
[----:B------:R-:W-:-:S04]  /*2540*/  PRMT R28, R12, 0x7770, RZ ;  /* 0x000077700c1c7816 */ /* 0x000fc800000000ff */
[----:B------:R-:W-:-:S05]  /*2550*/  LOP3.LUT R11, R11, 0xff0000, RZ, 0xc0, !PT ;  /* 0x00ff00000b0b7812 */ /* 0x000fca00078ec0ff */
[----:B------:R-:W-:Y:S01]  /*2560*/  IMAD R11, R28, 0x1000000, R11 ;  /* 0x010000001c0b7824 */ /* 0x000fe200078e020b */
[----:B------:R-:W-:-:S05]  /*2570*/  PRMT R28, R12, 0x7772, RZ ;  /* 0x000077720c1c7816 */ /* 0x000fca00000000ff */
[----:B------:R-:W-:-:S05]  /*2580*/  IMAD.SHL.U32 R28, R28, 0x100, RZ ;  /* 0x000001001c1c7824 */ /* 0x000fca00078e00ff */
[----:B0-----:R-:W-:Y:S02]  /*2590*/  LOP3.LUT R9, R11, R28, RZ, 0xfc, !PT ;  /* 0x0000001c0b097212 */ /* 0x001fe400078efcff */
[C---:B------:R-:W-:Y:S02]  /*25a0*/  PRMT R11, R13.reuse, 0x7770, RZ ;  /* 0x000077700d0b7816 */ /* 0x040fe400000000ff */
[----:B------:R-:W-:-:S03]  /*25b0*/  PRMT R28, R13, 0x7772, RZ ;  /* 0x000077720d1c7816 */ /* 0x000fc600000000ff */
[----:B------:R-:W-:Y:S02]  /*25c0*/  IMAD R11, R11, 0x1000000, R29 ;  /* 0x010000000b0b7824 */ /* 0x000fe400078e021d */
[----:B------:R-:W-:-:S05]  /*25d0*/  IMAD.SHL.U32 R28, R28, 0x100, RZ ;  /* 0x000001001c1c7824 */ /* 0x000fca00078e00ff */
[----:B-1----:R-:W-:Y:S02]  /*25e0*/  LOP3.LUT R16, R11, R28, RZ, 0xfc, !PT ;  /* 0x0000001c0b107212 */ /* 0x002fe400078efcff */
[----:B------:R-:W-:Y:S02]  /*25f0*/  LOP3.LUT R28, R27, R5, R7, 0xe2, !PT ;  /* 0x000000051b1c7212 */ /* 0x000fe400078ee207 */
[----:B------:R-:W-:Y:S02]  /*2600*/  SHF.L.W.U32.HI R11, R2, 0x13, R2 ;  /* 0x00000013020b7819 */ /* 0x000fe40000010e02 */
[----:B------:R-:W-:Y:S02]  /*2610*/  IADD3 R28, PT, PT, R28, R26, R20 ;  /* 0x0000001a1c1c7210 */ /* 0x000fe40007ffe014 */
[C-C-:B------:R-:W-:Y:S02]  /*2620*/  SHF.L.W.U32.HI R26, R2.reuse, 0x1e, R2.reuse ;  /* 0x0000001e021a7819 */ /* 0x140fe40000010e02 */
[----:B------:R-:W-:-:S04]  /*2630*/  SHF.L.W.U32.HI R29, R2, 0xa, R2 ;  /* 0x0000000a021d7819 */ /* 0x000fc80000010e02 */
[----:B------:R-:W-:Y:S02]  /*2640*/  LOP3.LUT R26, R29, R11, R26, 0x96, !PT ;  /* 0x0000000b1d1a7212 */ /* 0x000fe400078e961a */
[----:B------:R-:W-:-:S04]  /*2650*/  PRMT R11, R12, 0x7773, RZ ;  /* 0x000077730c0b7816 */ /* 0x000fc800000000ff */
[----:B------:R-:W-:Y:S02]  /*2660*/  LOP3.LUT R11, R9, R11, RZ, 0xfc, !PT ;  /* 0x0000000b090b7212 */ /* 0x000fe400078efcff */
[----:B------:R-:W-:Y:S02]  /*2670*/  PRMT R13, R13, 0x7773, RZ ;  /* 0x000077730d0d7816 */ /* 0x000fe400000000ff */
[----:B------:R-:W-:Y:S02]  /*2680*/  IADD3 R18, PT, PT, R18, R10, R11 ;  /* 0x0000000a12127210 */ /* 0x000fe40007ffe00b */
[----:B------:R-:W-:Y:S01]  /*2690*/  IADD3 R28, PT, PT, R28, 0x12835b01, R22 ;  /* 0x12835b011c1c7810 */ /* 0x000fe20007ffe016 */
[----:B------:R-:W2:Y:S02]  /*26a0*/  LDL.LU R10, [R1+0x180] ;  /* 0x00018000010a7983 */ /* 0x000ea40000300800 */
[----:B------:R-:W-:Y:S01]  /*26b0*/  IMAD.IADD R22, R24, 0x1, R18 ;  /* 0x0000000118167824 */ /* 0x000fe200078e0212 */
[----:B------:R-:W-:-:S04]  /*26c0*/  LOP3.LUT R18, R16, R13, RZ, 0xfc, !PT ;  /* 0x0000000d10127212 */ /* 0x000fc800078efcff */
[----:B------:R-:W-:Y:S02]  /*26d0*/  IADD3 R21, PT, PT, R21, R19, R18 ;  /* 0x0000001315157210 */ /* 0x000fe40007ffe012 */
[----:B------:R-:W3:Y:S04]  /*26e0*/  LDL.LU R19, [R1+0xb4] ;  /* 0x0000b40001137983 */ /* 0x000ee80000300800 */
[----:B------:R0:W-:Y:S04]  /*26f0*/  STL [R1+0xa8], R9 ;  /* 0x0000a80901007387 */ /* 0x0001e80000100800 */
[----:B0-----:R-:W4:Y:S01]  /*2700*/  LDL.LU R9, [R1+0x184] ;  /* 0x0001840001097983 */ /* 0x001f220000300800 */
[----:B------:R-:W-:Y:S01]  /*2710*/  LOP3.LUT R12, R15, R4, R2, 0xe8, !PT ;  /* 0x000000040f0c7212 */ /* 0x000fe200078ee802 */
[----:B------:R-:W-:-:S03]  /*2720*/  IMAD.IADD R25, R25, 0x1, R28 ;  /* 0x0000000119197824 */ /* 0x000fc600078e021c */
[----:B------:R-:W-:Y:S02]  /*2730*/  IADD3 R26, PT, PT, R28, R26, R12 ;  /* 0x0000001a1c1a7210 */ /* 0x000fe40007ffe00c */
[C-C-:B------:R-:W-:Y:S02]  /*2740*/  SHF.L.W.U32.HI R12, R25.reuse, 0x1a, R25.reuse ;  /* 0x0000001a190c7819 */ /* 0x140fe40000010e19 */
[C-C-:B------:R-:W-:Y:S02]  /*2750*/  SHF.L.W.U32.HI R13, R25.reuse, 0x15, R25.reuse ;  /* 0x00000015190d7819 */ /* 0x140fe40000010e19 */
[----:B------:R-:W-:Y:S01]  /*2760*/  SHF.L.W.U32.HI R24, R25, 0x7, R25 ;  /* 0x0000000719187819 */ /* 0x000fe20000010e19 */
[----:B------:R-:W-:Y:S01]  /*2770*/  IMAD.IADD R21, R3, 0x1, R21 ;  /* 0x0000000103157824 */ /* 0x000fe200078e0215 */
[----:B------:R-:W-:Y:S02]  /*2780*/  SHF.L.W.U32.HI R28, R22, 0xf, R22 ;  /* 0x0000000f161c7819 */ /* 0x000fe40000010e16 */
[----:B------:R-:W-:-:S02]  /*2790*/  LOP3.LUT R12, R24, R12, R13, 0x96, !PT ;  /* 0x0000000c180c7212 */ /* 0x000fc400078e960d */
[--C-:B------:R-:W-:Y:S02]  /*27a0*/  SHF.L.W.U32.HI R13, R22, 0xd, R22.reuse ;  /* 0x0000000d160d7819 */ /* 0x100fe40000010e16 */
[----:B------:R-:W-:Y:S02]  /*27b0*/  SHF.R.U32.HI R24, RZ, 0xa, R22 ;  /* 0x0000000aff187819 */ /* 0x000fe40000011616 */
[----:B------:R-:W-:Y:S02]  /*27c0*/  LOP3.LUT R3, R5, R25, R27, 0xe2, !PT ;  /* 0x0000001905037212 */ /* 0x000fe400078ee21b */
[----:B------:R-:W-:Y:S02]  /*27d0*/  LOP3.LUT R28, R24, R28, R13, 0x96, !PT ;  /* 0x0000001c181c7212 */ /* 0x000fe400078e960d */
[----:B------:R-:W-:Y:S02]  /*27e0*/  IADD3 R3, PT, PT, R3, R12, R11 ;  /* 0x0000000c03037210 */ /* 0x000fe40007ffe00b */
[----:B------:R-:W-:-:S02]  /*27f0*/  SHF.L.W.U32.HI R12, R21, 0xf, R21 ;  /* 0x0000000f150c7819 */ /* 0x000fc40000010e15 */
[--C-:B------:R-:W-:Y:S02]  /*2800*/  SHF.L.W.U32.HI R13, R21, 0xd, R21.reuse ;  /* 0x0000000d150d7819 */ /* 0x100fe40000010e15 */
[----:B------:R-:W-:Y:S02]  /*2810*/  SHF.R.U32.HI R24, RZ, 0xa, R21 ;  /* 0x0000000aff187819 */ /* 0x000fe40000011615 */
[----:B------:R-:W-:Y:S02]  /*2820*/  IADD3 R7, PT, PT, R3, 0x243185be, R7 ;  /* 0x243185be03077810 */ /* 0x000fe40007ffe007 */
[----:B------:R-:W-:Y:S02]  /*2830*/  LOP3.LUT R29, R24, R12, R13, 0x96, !PT ;  /* 0x0000000c181d7212 */ /* 0x000fe400078e960d */
[C-C-:B------:R-:W-:Y:S02]  /*2840*/  SHF.L.W.U32.HI R3, R26.reuse, 0x1e, R26.reuse ;  /* 0x0000001e1a037819 */ /* 0x140fe40000010e1a */
[----:B------:R-:W-:-:S02]  /*2850*/  SHF.L.W.U32.HI R12, R26, 0x13, R26 ;  /* 0x000000131a0c7819 */ /* 0x000fc40000010e1a */
[--C-:B------:R-:W-:Y:S02]  /*2860*/  SHF.L.W.U32.HI R13, R26, 0xa, R26.reuse ;  /* 0x0000000a1a0d7819 */ /* 0x100fe40000010e1a */
[----:B------:R-:W-:Y:S02]  /*2870*/  LOP3.LUT R24, R4, R2, R26, 0xe8, !PT ;  /* 0x0000000204187212 */ /* 0x000fe400078ee81a */
[----:B------:R-:W-:Y:S01]  /*2880*/  LOP3.LUT R12, R13, R12, R3, 0x96, !PT ;  /* 0x0000000c0d0c7212 */ /* 0x000fe200078e9603 */
[----:B------:R-:W-:-:S03]  /*2890*/  IMAD.IADD R3, R15, 0x1, R7 ;  /* 0x000000010f037824 */ /* 0x000fc600078e0207 */
[----:B------:R-:W-:Y:S02]  /*28a0*/  IADD3 R24, PT, PT, R7, R12, R24 ;  /* 0x0000000c07187210 */ /* 0x000fe40007ffe018 */
[C-C-:B------:R-:W-:Y:S02]  /*28b0*/  SHF.L.W.U32.HI R7, R3.reuse, 0x1a, R3.reuse ;  /* 0x0000001a03077819 */ /* 0x140fe40000010e03 */
[C-C-:B------:R-:W-:Y:S02]  /*28c0*/  SHF.L.W.U32.HI R12, R3.reuse, 0x15, R3.reuse ;  /* 0x00000015030c7819 */ /* 0x140fe40000010e03 */
[----:B------:R-:W-:Y:S02]  /*28d0*/  SHF.L.W.U32.HI R13, R3, 0x7, R3 ;  /* 0x00000007030d7819 */ /* 0x000fe40000010e03 */
[----:B------:R-:W-:Y:S02]  /*28e0*/  SHF.L.W.U32.HI R15, R24, 0xa, R24 ;  /* 0x0000000a180f7819 */ /* 0x000fe40000010e18 */
[----:B------:R-:W-:-:S02]  /*28f0*/  LOP3.LUT R7, R13, R7, R12, 0x96, !PT ;  /* 0x000000070d077212 */ /* 0x000fc400078e960c */
[C-C-:B------:R-:W-:Y:S02]  /*2900*/  SHF.L.W.U32.HI R12, R24.reuse, 0x1e, R24.reuse ;  /* 0x0000001e180c7819 */ /* 0x140fe40000010e18 */
[----:B------:R-:W-:-:S04]  /*2910*/  SHF.L.W.U32.HI R13, R24, 0x13, R24 ;  /* 0x00000013180d7819 */ /* 0x000fc80000010e18 */
[----:B------:R-:W-:Y:S02]  /*2920*/  LOP3.LUT R12, R15, R13, R12, 0x96, !PT ;  /* 0x0000000d0f0c7212 */ /* 0x000fe400078e960c */
[----:B------:R-:W-:Y:S02]  /*2930*/  PRMT R13, R8, 0x7771, RZ ;  /* 0x00007771080d7816 */ /* 0x000fe400000000ff */
[----:B------:R-:W-:-:S03]  /*2940*/  LOP3.LUT R15, R25, R3, R5, 0xe2, !PT ;  /* 0x00000003190f7212 */ /* 0x000fc600078ee205 */
[----:B------:R-:W-:Y:S01]  /*2950*/  IMAD.U32 R13, R13, 0x10000, RZ ;  /* 0x000100000d0d7824 */ /* 0x000fe200078e00ff */
[----:B------:R-:W-:-:S04]  /*2960*/  IADD3 R7, PT, PT, R15, R7, R18 ;  /* 0x000000070f077210 */ /* 0x000fc80007ffe012 */
[----:B------:R-:W-:Y:S02]  /*2970*/  IADD3 R27, PT, PT, R7, 0x550c7dc3, R27 ;  /* 0x550c7dc3071b7810 */ /* 0x000fe40007ffe01b */
[----:B------:R-:W-:Y:S02]  /*2980*/  LOP3.LUT R7, R13, 0xff0000, RZ, 0xc0, !PT ;  /* 0x00ff00000d077812 */ /* 0x000fe400078ec0ff */
[----:B------:R-:W-:-:S05]  /*2990*/  PRMT R13, R8, 0x7770, RZ ;  /* 0x00007770080d7816 */ /* 0x000fca00000000ff */
[----:B------:R-:W-:Y:S01]  /*29a0*/  IMAD R7, R13, 0x1000000, R7 ;  /* 0x010000000d077824 */ /* 0x000fe200078e0207 */
[----:B------:R-:W-:Y:S01]  /*29b0*/  PRMT R13, R8, 0x7772, RZ ;  /* 0x00007772080d7816 */ /* 0x000fe200000000ff */
[----:B------:R-:W-:Y:S01]  /*29c0*/  IMAD.IADD R4, R4, 0x1, R27 ;  /* 0x0000000104047824 */ /* 0x000fe200078e021b */
[----:B------:R-:W-:-:S03]  /*29d0*/  LOP3.LUT R15, R2, R26, R24, 0xe8, !PT ;  /* 0x0000001a020f7212 */ /* 0x000fc600078ee818 */
[----:B------:R-:W-:Y:S01]  /*29e0*/  IMAD.SHL.U32 R13, R13, 0x100, RZ ;  /* 0x000001000d0d7824 */ /* 0x000fe200078e00ff */
[----:B------:R0:W-:Y:S01]  /*29f0*/  STL [R1+0xc4], R16 ;  /* 0x0000c41001007387 */ /* 0x0001e20000100800 */
[----:B------:R-:W-:Y:S02]  /*2a00*/  IADD3 R12, PT, PT, R27, R12, R15 ;  /* 0x0000000c1b0c7210 */ /* 0x000fe40007ffe00f */
[--C-:B------:R-:W-:Y:S02]  /*2a10*/  SHF.L.W.U32.HI R15, R4, 0x7, R4.reuse ;  /* 0x00000007040f7819 */ /* 0x100fe40000010e04 */
[----:B0-----:R-:W-:Y:S02]  /*2a20*/  LOP3.LUT R16, R7, R13, RZ, 0xfc, !PT ;  /* 0x0000000d07107212 */ /* 0x001fe400078efcff */
[----:B------:R-:W-:Y:S02]  /*2a30*/  PRMT R7, R8, 0x7773, RZ ;  /* 0x0000777308077816 */ /* 0x000fe400000000ff */
[----:B------:R-:W-:-:S02]  /*2a40*/  SHF.L.W.U32.HI R8, R4, 0x1a, R4 ;  /* 0x0000001a04087819 */ /* 0x000fc40000010e04 */
[----:B------:R-:W-:Y:S02]  /*2a50*/  SHF.L.W.U32.HI R13, R4, 0x15, R4 ;  /* 0x00000015040d7819 */ /* 0x000fe40000010e04 */
[----:B------:R-:W-:Y:S02]  /*2a60*/  LOP3.LUT R7, R16, R7, RZ, 0xfc, !PT ;  /* 0x0000000710077212 */ /* 0x000fe400078efcff */
[----:B------:R-:W-:Y:S02]  /*2a70*/  LOP3.LUT R8, R15, R8, R13, 0x96, !PT ;  /* 0x000000080f087212 */ /* 0x000fe400078e960d */
[----:B------:R-:W-:Y:S02]  /*2a80*/  LOP3.LUT R13, R3, R4, R25, 0xe2, !PT ;  /* 0x00000004030d7212 */ /* 0x000fe400078ee219 */
[----:B------:R-:W-:Y:S02]  /*2a90*/  SHF.L.W.U32.HI R15, R12, 0x13, R12 ;  /* 0x000000130c0f7819 */ /* 0x000fe40000010e0c */
[----:B------:R-:W-:-:S02]  /*2aa0*/  IADD3 R8, PT, PT, R13, R8, R7 ;  /* 0x000000080d087210 */ /* 0x000fc40007ffe007 */
[C-C-:B------:R-:W-:Y:S02]  /*2ab0*/  SHF.L.W.U32.HI R13, R12.reuse, 0x1e, R12.reuse ;  /* 0x0000001e0c0d7819 */ /* 0x140fe40000010e0c */
[--C-:B------:R-:W-:Y:S02]  /*2ac0*/  SHF.L.W.U32.HI R27, R12, 0xa, R12.reuse ;  /* 0x0000000a0c1b7819 */ /* 0x100fe40000010e0c */
[----:B------:R-:W-:Y:S02]  /*2ad0*/  IADD3 R8, PT, PT, R8, 0x72be5d74, R5 ;  /* 0x72be5d7408087810 */ /* 0x000fe40007ffe005 */
[----:B------:R-:W-:Y:S02]  /*2ae0*/  LOP3.LUT R13, R27, R15, R13, 0x96, !PT ;  /* 0x0000000f1b0d7212 */ /* 0x000fe400078e960d */
[----:B------:R-:W-:-:S04]  /*2af0*/  LOP3.LUT R5, R26, R24, R12, 0xe8, !PT ;  /* 0x000000181a057212 */ /* 0x000fc800078ee80c */
[----:B------:R-:W-:Y:S01]  /*2b00*/  IADD3 R5, PT, PT, R8, R13, R5 ;  /* 0x0000000d08057210 */ /* 0x000fe20007ffe005 */
[----:B------:R-:W-:-:S05]  /*2b10*/  IMAD.IADD R13, R2, 0x1, R8 ;  /* 0x00000001020d7824 */ /* 0x000fca00078e0208 */
[----:B------:R-:W-:Y:S01]  /*2b20*/  SHF.L.W.U32.HI R15, R13, 0x7, R13 ;  /* 0x000000070d0f7819 */ /* 0x000fe20000010e0d */
[----:B------:R0:W-:Y:S04]  /*2b30*/  STL [R1+0xa4], R16 ;  /* 0x0000a41001007387 */ /* 0x0001e80000100800 */
[----:B------:R1:W-:Y:S01]  /*2b40*/  STL [R1+0xa0], R17 ;  /* 0x0000a01101007387 */ /* 0x0003e20000100800 */
[--C-:B--2---:R-:W-:Y:S02]  /*2b50*/  SHF.L.W.U32.HI R2, R10, 0x19, R10.reuse ;  /* 0x000000190a027819 */ /* 0x104fe40000010e0a */
[--C-:B------:R-:W-:Y:S02]  /*2b60*/  SHF.R.U32.HI R8, RZ, 0x3, R10.reuse ;  /* 0x00000003ff087819 */ /* 0x100fe4000001160a */
[----:B---3--:R-:W-:-:S02]  /*2b70*/  SHF.L.W.U32.HI R27, R19, 0xe, R10 ;  /* 0x0000000e131b7819 */ /* 0x008fc40000010e0a */
[----:B------:R-:W2:Y:S02]  /*2b80*/  LDL.LU R19, [R1+0xc0] ;  /* 0x0000c00001137983 */ /* 0x000ea40000300800 */
[----:B------:R-:W-:Y:S02]  /*2b90*/  LOP3.LUT R27, R8, R2, R27, 0x96, !PT ;  /* 0x00000002081b7212 */ /* 0x000fe400078e961b */
[C-C-:B------:R-:W-:Y:S02]  /*2ba0*/  SHF.L.W.U32.HI R2, R13.reuse, 0x1a, R13.reuse ;  /* 0x0000001a0d027819 */ /* 0x140fe40000010e0d */
[----:B------:R-:W-:-:S04]  /*2bb0*/  SHF.L.W.U32.HI R8, R13, 0x15, R13 ;  /* 0x000000150d087819 */ /* 0x000fc80000010e0d */
[----:B------:R-:W-:Y:S02]  /*2bc0*/  LOP3.LUT R2, R15, R2, R8, 0x96, !PT ;  /* 0x000000020f027212 */ /* 0x000fe400078e9608 */
[----:B----4-:R-:W-:-:S05]  /*2bd0*/  PRMT R8, R9, 0x7771, RZ ;  /* 0x0000777109087816 */ /* 0x010fca00000000ff */
[----:B------:R-:W-:Y:S01]  /*2be0*/  IMAD.U32 R8, R8, 0x10000, RZ ;  /* 0x0001000008087824 */ /* 0x000fe200078e00ff */
[----:B------:R-:W-:-:S04]  /*2bf0*/  PRMT R15, R9, 0x7770, RZ ;  /* 0x00007770090f7816 */ /* 0x000fc800000000ff */
[----:B------:R-:W-:-:S05]  /*2c00*/  LOP3.LUT R8, R8, 0xff0000, RZ, 0xc0, !PT ;  /* 0x00ff000008087812 */ /* 0x000fca00078ec0ff */
[----:B------:R-:W-:Y:S01]  /*2c10*/  IMAD R8, R15, 0x1000000, R8 ;  /* 0x010000000f087824 */ /* 0x000fe200078e0208 */
[----:B------:R-:W-:-:S05]  /*2c20*/  PRMT R15, R9, 0x7772, RZ ;  /* 0x00007772090f7816 */ /* 0x000fca00000000ff */
[----:B------:R-:W-:-:S05]  /*2c30*/  IMAD.SHL.U32 R15, R15, 0x100, RZ ;  /* 0x000001000f0f7824 */ /* 0x000fca00078e00ff */
[----:B0-----:R-:W-:Y:S02]  /*2c40*/  LOP3.LUT R16, R8, R15, RZ, 0xfc, !PT ;  /* 0x0000000f08107212 */ /* 0x001fe400078efcff */
[----:B------:R-:W-:Y:S02]  /*2c50*/  PRMT R15, R9, 0x7773, RZ ;  /* 0x00007773090f7816 */ /* 0x000fe400000000ff */
[----:B------:R-:W-:Y:S02]  /*2c60*/  LOP3.LUT R8, R4, R13, R3, 0xe2, !PT ;  /* 0x0000000d04087212 */ /* 0x000fe400078ee203 */
[----:B------:R-:W-:-:S04]  /*2c70*/  LOP3.LUT R15, R16, R15, RZ, 0xfc, !PT ;  /* 0x0000000f100f7212 */ /* 0x000fc800078efcff */
[----:B------:R-:W-:Y:S02]  /*2c80*/  IADD3 R2, PT, PT, R8, R2, R15 ;  /* 0x0000000208027210 */ /* 0x000fe40007ffe00f */
[C---:B------:R-:W-:Y:S02]  /*2c90*/  SHF.L.W.U32.HI R8, R5.reuse, 0x1e, R5 ;  /* 0x0000001e05087819 */ /* 0x040fe40000010e05 */
[----:B------:R-:W-:Y:S02]  /*2ca0*/  IADD3 R2, PT, PT, R2, -0x7f214e02, R25 ;  /* 0x80deb1fe02027810 */ /* 0x000fe40007ffe019 */
[C-C-:B------:R-:W-:Y:S02]  /*2cb0*/  SHF.L.W.U32.HI R9, R5.reuse, 0x13, R5.reuse ;  /* 0x0000001305097819 */ /* 0x140fe40000010e05 */
[----:B------:R-:W-:-:S04]  /*2cc0*/  SHF.L.W.U32.HI R25, R5, 0xa, R5 ;  /* 0x0000000a05197819 */ /* 0x000fc80000010e05 */
[----:B------:R-:W-:Y:S01]  /*2cd0*/  LOP3.LUT R8, R25, R9, R8, 0x96, !PT ;  /* 0x0000000919087212 */ /* 0x000fe200078e9608 */
[----:B------:R-:W-:Y:S01]  /*2ce0*/  IMAD.IADD R25, R26, 0x1, R2 ;  /* 0x000000011a197824 */ /* 0x000fe200078e0202 */
[----:B------:R-:W-:-:S04]  /*2cf0*/  LOP3.LUT R9, R24, R12, R5, 0xe8, !PT ;  /* 0x0000000c18097212 */ /* 0x000fc800078ee805 */
[----:B------:R-:W-:Y:S02]  /*2d00*/  IADD3 R2, PT, PT, R2, R8, R9 ;  /* 0x0000000802027210 */ /* 0x000fe40007ffe009 */
[C-C-:B------:R-:W-:Y:S02]  /*2d10*/  SHF.L.W.U32.HI R8, R25.reuse, 0x1a, R25.reuse ;  /* 0x0000001a19087819 */ /* 0x140fe40000010e19 */
[C-C-:B------:R-:W-:Y:S02]  /*2d20*/  SHF.L.W.U32.HI R9, R25.reuse, 0x15, R25.reuse ;  /* 0x0000001519097819 */ /* 0x140fe40000010e19 */
[----:B------:R-:W-:-:S04]  /*2d30*/  SHF.L.W.U32.HI R26, R25, 0x7, R25 ;  /* 0x00000007191a7819 */ /* 0x000fc80000010e19 */
[----:B------:R-:W-:Y:S02]  /*2d40*/  LOP3.LUT R8, R26, R8, R9, 0x96, !PT ;  /* 0x000000081a087212 */ /* 0x000fe400078e9609 */
[----:B------:R-:W-:-:S04]  /*2d50*/  LOP3.LUT R9, R13, R25, R4, 0xe2, !PT ;  /* 0x000000190d097212 */ /* 0x000fc800078ee204 */
[----:B------:R-:W-:Y:S02]  /*2d60*/  IADD3 R8, PT, PT, R9, R8, R14 ;  /* 0x0000000809087210 */ /* 0x000fe40007ffe00e */
[--C-:B------:R-:W-:Y:S02]  /*2d70*/  SHF.L.W.U32.HI R9, R2, 0x13, R2.reuse ;  /* 0x0000001302097819 */ /* 0x100fe40000010e02 */
        /* <DEDUP_REMOVED lines=13> */
[----:B-1----:R-:W2:Y:S04]  /*2e50*/  LDL.LU R17, [R1+0x17c] ;  /* 0x00017c0001117983 */ /* 0x002ea80000300800 */
[----:B------:R0:W-:Y:S04]  /*2e60*/  STL [R1+0x9c], R16 ;  /* 0x00009c1001007387 */ /* 0x0001e80000100800 */
[----:B0-----:R-:W3:Y:S01]  /*2e70*/  LDL.LU R16, [R1+0x94] ;  /* 0x0000940001107983 */ /* 0x001ee20000300800 */
[----:B------:R-:W-:-:S02]  /*2e80*/  IADD3 R4, PT, PT, R9, -0x3e640e8c, R4 ;  /* 0xc19bf17409047810 */ /* 0x000fc40007ffe004 */
[C-C-:B------:R-:W-:Y:S02]  /*2e90*/  SHF.L.W.U32.HI R9, R3.reuse, 0x1e, R3.reuse ;  /* 0x0000001e03097819 */ /* 0x140fe40000010e03 */
[C-C-:B------:R-:W-:Y:S02]  /*2ea0*/  SHF.L.W.U32.HI R24, R3.reuse, 0x13, R3.reuse ;  /* 0x0000001303187819 */ /* 0x140fe40000010e03 */
[----:B------:R-:W-:Y:S01]  /*2eb0*/  SHF.L.W.U32.HI R26, R3, 0xa, R3 ;  /* 0x0000000a031a7819 */ /* 0x000fe20000010e03 */
[----:B------:R-:W-:-:S03]  /*2ec0*/  IMAD.IADD R12, R12, 0x1, R4 ;  /* 0x000000010c0c7824 */ /* 0x000fc600078e0204 */
[----:B------:R-:W-:Y:S02]  /*2ed0*/  LOP3.LUT R9, R26, R24, R9, 0x96, !PT ;  /* 0x000000181a097212 */ /* 0x000fe400078e9609 */
[----:B------:R-:W-:Y:S02]  /*2ee0*/  LOP3.LUT R24, R5, R2, R3, 0xe8, !PT ;  /* 0x0000000205187212 */ /* 0x000fe400078ee803 */
[----:B------:R-:W-:Y:S02]  /*2ef0*/  SHF.L.W.U32.HI R26, R12, 0x7, R12 ;  /* 0x000000070c1a7819 */ /* 0x000fe40000010e0c */
[----:B------:R-:W-:Y:S02]  /*2f00*/  IADD3 R9, PT, PT, R4, R9, R24 ;  /* 0x0000000904097210 */ /* 0x000fe40007ffe018 */
[C-C-:B------:R-:W-:Y:S02]  /*2f10*/  SHF.L.W.U32.HI R4, R12.reuse, 0x1a, R12.reuse ;  /* 0x0000001a0c047819 */ /* 0x140fe40000010e0c */
[----:B------:R-:W-:-:S04]  /*2f20*/  SHF.L.W.U32.HI R24, R12, 0x15, R12 ;  /* 0x000000150c187819 */ /* 0x000fc80000010e0c */
[----:B------:R-:W-:Y:S02]  /*2f30*/  LOP3.LUT R4, R26, R4, R24, 0x96, !PT ;  /* 0x000000041a047212 */ /* 0x000fe400078e9618 */
[----:B------:R-:W-:-:S04]  /*2f40*/  LOP3.LUT R24, R8, R12, R25, 0xe2, !PT ;  /* 0x0000000c08187212 */ /* 0x000fc800078ee219 */
[----:B------:R-:W-:Y:S02]  /*2f50*/  IADD3 R4, PT, PT, R24, R4, R23 ;  /* 0x0000000418047210 */ /* 0x000fe40007ffe017 */
[C---:B------:R-:W-:Y:S02]  /*2f60*/  SHF.L.W.U32.HI R24, R9.reuse, 0x13, R9 ;  /* 0x0000001309187819 */ /* 0x040fe40000010e09 */
[----:B------:R-:W-:Y:S02]  /*2f70*/  IADD3 R4, PT, PT, R4, -0x1b64963f, R13 ;  /* 0xe49b69c104047810 */ /* 0x000fe40007ffe00d */
[C-C-:B------:R-:W-:Y:S02]  /*2f80*/  SHF.L.W.U32.HI R13, R9.reuse, 0x1e, R9.reuse ;  /* 0x0000001e090d7819 */ /* 0x140fe40000010e09 */
[----:B------:R-:W-:Y:S01]  /*2f90*/  SHF.L.W.U32.HI R26, R9, 0xa, R9 ;  /* 0x0000000a091a7819 */ /* 0x000fe20000010e09 */
[----:B------:R-:W-:-:S03]  /*2fa0*/  IMAD.IADD R5, R5, 0x1, R4 ;  /* 0x0000000105057824 */ /* 0x000fc600078e0204 */
[----:B------:R-:W-:Y:S02]  /*2fb0*/  LOP3.LUT R13, R26, R24, R13, 0x96, !PT ;  /* 0x000000181a0d7212 */ /* 0x000fe400078e960d */
[----:B------:R-:W-:Y:S02]  /*2fc0*/  LOP3.LUT R24, R2, R3, R9, 0xe8, !PT ;  /* 0x0000000302187212 */ /* 0x000fe400078ee809 */
[C---:B------:R-:W-:Y:S02]  /*2fd0*/  SHF.L.W.U32.HI R26, R5.reuse, 0x7, R5 ;  /* 0x00000007051a7819 */ /* 0x040fe40000010e05 */
[----:B------:R-:W-:Y:S02]  /*2fe0*/  IADD3 R4, PT, PT, R4, R13, R24 ;  /* 0x0000000d04047210 */ /* 0x000fe40007ffe018 */
[----:B------:R-:W-:Y:S02]  /*2ff0*/  IADD3 R13, PT, PT, R6, R28, R7 ;  /* 0x0000001c060d7210 */ /* 0x000fe40007ffe007 */
[----:B------:R-:W-:-:S02]  /*3000*/  SHF.L.W.U32.HI R6, R5, 0x1a, R5 ;  /* 0x0000001a05067819 */ /* 0x000fc40000010e05 */
[----:B------:R-:W-:Y:S01]  /*3010*/  SHF.L.W.U32.HI R24, R5, 0x15, R5 ;  /* 0x0000001505187819 */ /* 0x000fe20000010e05 */
[----:B------:R-:W-:-:S03]  /*3020*/  IMAD.IADD R13, R27, 0x1, R13 ;  /* 0x000000011b0d7824 */ /* 0x000fc600078e020d */
[----:B------:R-:W-:Y:S02]  /*3030*/  LOP3.LUT R6, R26, R6, R24, 0x96, !PT ;  /* 0x000000061a067212 */ /* 0x000fe400078e9618 */
[----:B------:R-:W-:Y:S01]  /*3040*/  LOP3.LUT R24, R12, R5, R8, 0xe2, !PT ;  /* 0x000000050c187212 */ /* 0x000fe200078ee208 */
[----:B------:R-:W-:Y:S03]  /*3050*/  STL [R1+0x16c], R18 ;  /* 0x00016c1201007387 */ /* 0x000fe60000100800 */
[----:B------:R-:W-:Y:S02]  /*3060*/  IADD3 R6, PT, PT, R24, R6, R22 ;  /* 0x0000000618067210 */ /* 0x000fe40007ffe016 */
[----:B------:R-:W-:Y:S02]  /*3070*/  SHF.L.W.U32.HI R24, R13, 0xf, R13 ;  /* 0x0000000f0d187819 */ /* 0x000fe40000010e0d */
[----:B------:R-:W-:-:S05]  /*3080*/  IADD3 R25, PT, PT, R6, -0x1041b87a, R25 ;  /* 0xefbe478606197810 */ /* 0x000fca0007ffe019 */
[----:B------:R-:W-:Y:S01]  /*3090*/  IMAD.IADD R2, R2, 0x1, R25 ;  /* 0x0000000102027824 */ /* 0x000fe200078e0219 */
[----:B------:R0:W-:Y:S04]  /*30a0*/  STL [R1+0x170], R20 ;  /* 0x0001701401007387 */ /* 0x0001e80000100800 */
[----:B0-----:R-:W4:Y:S01]  /*30b0*/  LDL.LU R20, [R1+0xbc] ;  /* 0x0000bc0001147983 */ /* 0x001f220000300800 */
[--C-:B--2---:R-:W-:Y:S02]  /*30c0*/  SHF.L.W.U32.HI R26, R19, 0xe, R17.reuse ;  /* 0x0000000e131a7819 */ /* 0x104fe40000010e11 */
[--C-:B------:R-:W-:Y:S02]  /*30d0*/  SHF.L.W.U32.HI R27, R17, 0x19, R17.reuse ;  /* 0x00000019111b7819 */ /* 0x100fe40000010e11 */
[----:B------:R-:W-:-:S04]  /*30e0*/  SHF.R.U32.HI R28, RZ, 0x3, R17 ;  /* 0x00000003ff1c7819 */ /* 0x000fc80000011611 */
[----:B------:R-:W-:Y:S02]  /*30f0*/  LOP3.LUT R18, R28, R27, R26, 0x96, !PT ;  /* 0x0000001b1c127212 */ /* 0x000fe400078e961a */
[--C-:B------:R-:W-:Y:S02]  /*3100*/  SHF.L.W.U32.HI R26, R13, 0xd, R13.reuse ;  /* 0x0000000d0d1a7819 */ /* 0x100fe40000010e0d */
[----:B------:R-:W-:Y:S02]  /*3110*/  SHF.R.U32.HI R27, RZ, 0xa, R13 ;  /* 0x0000000aff1b7819 */ /* 0x000fe4000001160d */
[----:B---3--:R-:W-:Y:S02]  /*3120*/  SHF.L.W.U32.HI R6, R16, 0xe, R0 ;  /* 0x0000000e10067819 */ /* 0x008fe40000010e00 */
[----:B------:R-:W-:Y:S02]  /*3130*/  LOP3.LUT R19, R27, R24, R26, 0x96, !PT ;  /* 0x000000181b137212 */ /* 0x000fe400078e961a */
[----:B------:R-:W-:-:S02]  /*3140*/  SHF.L.W.U32.HI R24, R0, 0x19, R0 ;  /* 0x0000001900187819 */ /* 0x000fc40000010e00 */
[----:B------:R-:W-:-:S04]  /*3150*/  SHF.R.U32.HI R26, RZ, 0x3, R0 ;  /* 0x00000003ff1a7819 */ /* 0x000fc80000011600 */
[----:B------:R-:W-:Y:S02]  /*3160*/  LOP3.LUT R16, R26, R24, R6, 0x96, !PT ;  /* 0x000000181a107212 */ /* 0x000fe400078e9606 */
        /* <DEDUP_REMOVED lines=8> */
[----:B------:R-:W-:-:S04]  /*31f0*/  LOP3.LUT R24, R5, R2, R12, 0xe2, !PT ;  /* 0x0000000205187212 */ /* 0x000fc800078ee20c */
[----:B------:R-:W-:-:S04]  /*3200*/  IADD3 R6, PT, PT, R24, R6, R21 ;  /* 0x0000000618067210 */ /* 0x000fc80007ffe015 */
[----:B------:R-:W-:-:S05]  /*3210*/  IADD3 R8, PT, PT, R6, 0xfc19dc6, R8 ;  /* 0x0fc19dc606087810 */ /* 0x000fca0007ffe008 */
[----:B------:R-:W-:-:S05]  /*3220*/  IMAD.IADD R24, R3, 0x1, R8 ;  /* 0x0000000103187824 */ /* 0x000fca00078e0208 */
[C-C-:B------:R-:W-:Y:S02]  /*3230*/  SHF.L.W.U32.HI R6, R24.reuse, 0x1a, R24.reuse ;  /* 0x0000001a18067819 */ /* 0x140fe40000010e18 */
[C-C-:B------:R-:W-:Y:S02]  /*3240*/  SHF.L.W.U32.HI R27, R24.reuse, 0x15, R24.reuse ;  /* 0x00000015181b7819 */ /* 0x140fe40000010e18 */
[----:B------:R-:W-:-:S04]  /*3250*/  SHF.L.W.U32.HI R28, R24, 0x7, R24 ;  /* 0x00000007181c7819 */ /* 0x000fc80000010e18 */
[----:B------:R-:W-:Y:S02]  /*3260*/  LOP3.LUT R6, R28, R6, R27, 0x96, !PT ;  /* 0x000000061c067212 */ /* 0x000fe400078e961b */
[----:B------:R-:W-:-:S04]  /*3270*/  LOP3.LUT R27, R2, R24, R5, 0xe2, !PT ;  /* 0x00000018021b7212 */ /* 0x000fc800078ee205 */
[----:B------:R-:W-:-:S04]  /*3280*/  IADD3 R6, PT, PT, R27, R6, R13 ;  /* 0x000000061b067210 */ /* 0x000fc80007ffe00d */
[----:B------:R-:W-:Y:S02]  /*3290*/  IADD3 R6, PT, PT, R6, 0x240ca1cc, R12 ;  /* 0x240ca1cc06067810 */ /* 0x000fe40007ffe00c */
[----:B------:R-:W-:-:S03]  /*32a0*/  IADD3 R12, PT, PT, R10, R29, R15 ;  /* 0x0000001d0a0c7210 */ /* 0x000fc60007ffe00f */
[----:B------:R-:W-:-:S05]  /*32b0*/  IMAD.IADD R10, R9, 0x1, R6 ;  /* 0x00000001090a7824 */ /* 0x000fca00078e0206 */
[C-C-:B------:R-:W-:Y:S02]  /*32c0*/  SHF.L.W.U32.HI R27, R10.reuse, 0x1a, R10.reuse ;  /* 0x0000001a0a1b7819 */ /* 0x140fe40000010e0a */
[C-C-:B------:R-:W-:Y:S02]  /*32d0*/  SHF.L.W.U32.HI R28, R10.reuse, 0x15, R10.reuse ;  /* 0x000000150a1c7819 */ /* 0x140fe40000010e0a */
[----:B------:R-:W-:Y:S01]  /*32e0*/  SHF.L.W.U32.HI R29, R10, 0x7, R10 ;  /* 0x000000070a1d7819 */ /* 0x000fe20000010e0a */
[----:B------:R-:W-:-:S03]  /*32f0*/  IMAD.IADD R12, R18, 0x1, R12 ;  /* 0x00000001120c7824 */ /* 0x000fc600078e020c */
[----:B------:R-:W-:Y:S02]  /*3300*/  LOP3.LUT R27, R29, R27, R28, 0x96, !PT ;  /* 0x0000001b1d1b7212 */ /* 0x000fe400078e961c */
[----:B------:R-:W-:-:S04]  /*3310*/  LOP3.LUT R28, R24, R10, R2, 0xe2, !PT ;  /* 0x0000000a181c7212 */ /* 0x000fc800078ee202 */
[----:B------:R-:W-:-:S04]  /*3320*/  IADD3 R27, PT, PT, R28, R27, R12 ;  /* 0x0000001b1c1b7210 */ /* 0x000fc80007ffe00c */
[----:B------:R-:W-:Y:S02]  /*3330*/  IADD3 R18, PT, PT, R27, 0x2de92c6f, R5 ;  /* 0x2de92c6f1b127810 */ /* 0x000fe40007ffe005 */
[----:B------:R-:W-:Y:S02]  /*3340*/  IADD3 R27, PT, PT, R17, R19, R14 ;  /* 0x00000013111b7210 */ /* 0x000fe40007ffe00e */
[----:B------:R-:W2:Y:S01]  /*3350*/  LDL.LU R19, [R1+0x178] ;  /* 0x0001780001137983 */ /* 0x000ea20000300800 */
[----:B------:R-:W-:Y:S01]  /*3360*/  LOP3.LUT R5, R3, R9, R4, 0xe8, !PT ;  /* 0x0000000903057212 */ /* 0x000fe200078ee804 */
[----:B------:R-:W-:-:S03]  /*3370*/  IMAD.IADD R3, R4, 0x1, R18 ;  /* 0x0000000104037824 */ /* 0x000fc600078e0212 */
[----:B------:R-:W-:Y:S02]  /*3380*/  IADD3 R17, PT, PT, R25, R26, R5 ;  /* 0x0000001a19117210 */ /* 0x000fe40007ffe005 */
[C-C-:B------:R-:W-:Y:S02]  /*3390*/  SHF.L.W.U32.HI R25, R3.reuse, 0x1a, R3.reuse ;  /* 0x0000001a03197819 */ /* 0x140fe40000010e03 */
[C-C-:B------:R-:W-:Y:S02]  /*33a0*/  SHF.L.W.U32.HI R26, R3.reuse, 0x15, R3.reuse ;  /* 0x00000015031a7819 */ /* 0x140fe40000010e03 */
[----:B------:R-:W-:Y:S01]  /*33b0*/  SHF.L.W.U32.HI R28, R3, 0x7, R3 ;  /* 0x00000007031c7819 */ /* 0x000fe20000010e03 */
[----:B------:R-:W-:Y:S01]  /*33c0*/  IMAD.IADD R5, R16, 0x1, R27 ;  /* 0x0000000110057824 */ /* 0x000fe200078e021b */
[----:B------:R-:W-:Y:S01]  /*33d0*/  SHF.R.U32.HI R29, RZ, 0xa, R12 ;  /* 0x0000000aff1d7819 */ /* 0x000fe2000001160c */
[----:B------:R0:W-:Y:S01]  /*33e0*/  STL [R1+0x164], R15 ;  /* 0x0001640f01007387 */ /* 0x0001e20000100800 */
[----:B------:R-:W-:-:S02]  /*33f0*/  LOP3.LUT R26, R28, R25, R26, 0x96, !PT ;  /* 0x000000191c1a7212 */ /* 0x000fc400078e961a */
[C-C-:B------:R-:W-:Y:S01]  /*3400*/  SHF.L.W.U32.HI R25, R12.reuse, 0xf, R12.reuse ;  /* 0x0000000f0c197819 */ /* 0x140fe20000010e0c */
[----:B------:R-:W3:Y:S01]  /*3410*/  LDL.LU R16, [R1+0x174] ;  /* 0x0001740001107983 */ /* 0x000ee20000300800 */
[----:B------:R-:W-:Y:S02]  /*3420*/  SHF.L.W.U32.HI R28, R12, 0xd, R12 ;  /* 0x0000000d0c1c7819 */ /* 0x000fe40000010e0c */
[----:B------:R-:W-:Y:S02]  /*3430*/  LOP3.LUT R27, R10, R3, R24, 0xe2, !PT ;  /* 0x000000030a1b7212 */ /* 0x000fe400078ee218 */
[----:B------:R-:W-:Y:S01]  /*3440*/  LOP3.LUT R25, R29, R25, R28, 0x96, !PT ;  /* 0x000000191d197212 */ /* 0x000fe200078e961c */
[----:B0-----:R-:W3:Y:S01]  /*3450*/  LDL.LU R15, [R1+0xb8] ;  /* 0x0000b800010f7983 */ /* 0x001ee20000300800 */
[----:B------:R-:W-:Y:S02]  /*3460*/  IADD3 R26, PT, PT, R27, R26, R5 ;  /* 0x0000001a1b1a7210 */ /* 0x000fe40007ffe005 */
[----:B--2---:R-:W-:-:S02]  /*3470*/  SHF.R.U32.HI R29, RZ, 0x3, R19 ;  /* 0x00000003ff1d7819 */ /* 0x004fc40000011613 */
[--C-:B----4-:R-:W-:Y:S02]  /*3480*/  SHF.L.W.U32.HI R27, R20, 0xe, R19.reuse ;  /* 0x0000000e141b7819 */ /* 0x110fe40000010e13 */
[----:B------:R-:W-:-:S04]  /*3490*/  SHF.L.W.U32.HI R28, R19, 0x19, R19 ;  /* 0x00000019131c7819 */ /* 0x000fc80000010e13 */
[----:B------:R-:W-:Y:S02]  /*34a0*/  LOP3.LUT R27, R29, R28, R27, 0x96, !PT ;  /* 0x0000001c1d1b7212 */ /* 0x000fe400078e961b */
[----:B------:R-:W2:Y:S01]  /*34b0*/  LDL R29, [R1+0xa0] ;  /* 0x0000a000011d7983 */ /* 0x000ea20000100800 */
[----:B------:R-:W-:Y:S02]  /*34c0*/  IADD3 R20, PT, PT, R26, 0x4a7484aa, R2 ;  /* 0x4a7484aa1a147810 */ /* 0x000fe40007ffe002 */
[C-C-:B------:R-:W-:Y:S02]  /*34d0*/  SHF.L.W.U32.HI R26, R17.reuse, 0x1e, R17.reuse ;  /* 0x0000001e111a7819 */ /* 0x140fe40000010e11 */
[C-C-:B------:R-:W-:Y:S02]  /*34e0*/  SHF.L.W.U32.HI R2, R17.reuse, 0x13, R17.reuse ;  /* 0x0000001311027819 */ /* 0x140fe40000010e11 */
[----:B------:R-:W-:-:S04]  /*34f0*/  SHF.L.W.U32.HI R28, R17, 0xa, R17 ;  /* 0x0000000a111c7819 */ /* 0x000fc80000010e11 */
[----:B------:R-:W-:Y:S01]  /*3500*/  LOP3.LUT R26, R28, R2, R26, 0x96, !PT ;  /* 0x000000021c1a7212 */ /* 0x000fe200078e961a */
[----:B------:R-:W-:Y:S01]  /*3510*/  IMAD.IADD R2, R17, 0x1, R20 ;  /* 0x0000000111027824 */ /* 0x000fe200078e0214 */
[----:B------:R-:W-:-:S04]  /*3520*/  LOP3.LUT R9, R9, R4, R17, 0xe8, !PT ;  /* 0x0000000409097212 */ /* 0x000fc800078ee811 */
[----:B------:R-:W-:Y:S02]  /*3530*/  SHF.L.W.U32.HI R28, R2, 0x15, R2 ;  /* 0x00000015021c7819 */ /* 0x000fe40000010e02 */
[----:B------:R-:W-:Y:S02]  /*3540*/  IADD3 R8, PT, PT, R8, R26, R9 ;  /* 0x0000001a08087210 */ /* 0x000fe40007ffe009 */
[----:B---3--:R-:W-:Y:S02]  /*3550*/  SHF.L.W.U32.HI R26, R15, 0xe, R16 ;  /* 0x0000000e0f1a7819 */ /* 0x008fe40000010e10 */
[----:B------:R-:W-:Y:S01]  /*3560*/  SHF.L.W.U32.HI R15, R5, 0xf, R5 ;  /* 0x0000000f050f7819 */ /* 0x000fe20000010e05 */
[----:B------:R0:W-:Y:S04]  /*3570*/  STL [R1+0x8c], R20 ;  /* 0x00008c1401007387 */ /* 0x0001e80000100800 */
[----:B0-----:R-:W3:Y:S01]  /*3580*/  LDL.LU R20, [R1+0x170] ;  /* 0x0001700001147983 */ /* 0x001ee20000300800 */
[----:B--2---:R-:W-:-:S02]  /*3590*/  IADD3 R0, PT, PT, R0, R25, R29 ;  /* 0x0000001900007210 */ /* 0x004fc40007ffe01d */
[C-C-:B------:R-:W-:Y:S02]  /*35a0*/  SHF.L.W.U32.HI R25, R2.reuse, 0x1a, R2.reuse ;  /* 0x0000001a02197819 */ /* 0x140fe40000010e02 */
[----:B------:R-:W-:-:S04]  /*35b0*/  SHF.L.W.U32.HI R29, R2, 0x7, R2 ;  /* 0x00000007021d7819 */ /* 0x000fc80000010e02 */
[----:B------:R-:W-:Y:S02]  /*35c0*/  LOP3.LUT R25, R29, R25, R28, 0x96, !PT ;  /* 0x000000191d197212 */ /* 0x000fe400078e961c */
[--C-:B------:R-:W-:Y:S02]  /*35d0*/  SHF.L.W.U32.HI R28, R5, 0xd, R5.reuse ;  /* 0x0000000d051c7819 */ /* 0x100fe40000010e05 */
[----:B------:R-:W-:-:S04]  /*35e0*/  SHF.R.U32.HI R29, RZ, 0xa, R5 ;  /* 0x0000000aff1d7819 */ /* 0x000fc80000011605 */
[----:B------:R-:W-:-:S04]  /*35f0*/  LOP3.LUT R28, R29, R15, R28, 0x96, !PT ;  /* 0x0000000f1d1c7212 */ /* 0x000fc800078e961c */
[----:B------:R-:W-:Y:S02]  /*3600*/  IADD3 R19, PT, PT, R19, R28, R23 ;  /* 0x0000001c13137210 */ /* 0x000fe40007ffe017 */
[----:B------:R-:W2:Y:S01]  /*3610*/  LDL.LU R28, [R1+0xc8] ;  /* 0x0000c800011c7983 */ /* 0x000ea20000300800 */
[----:B------:R-:W-:Y:S01]  /*3620*/  IMAD.IADD R0, R27, 0x1, R0 ;  /* 0x000000011b007824 */ /* 0x000fe200078e0200 */
[----:B------:R-:W-:-:S04]  /*3630*/  LOP3.LUT R27, R3, R2, R10, 0xe2, !PT ;  /* 0x00000002031b7212 */ /* 0x000fc800078ee20a */
[----:B------:R-:W-:Y:S02]  /*3640*/  IADD3 R25, PT, PT, R27, R25, R0 ;  /* 0x000000191b197210 */ /* 0x000fe40007ffe000 */
[--C-:B------:R-:W-:Y:S02]  /*3650*/  SHF.L.W.U32.HI R9, R16, 0x19, R16.reuse ;  /* 0x0000001910097819 */ /* 0x100fe40000010e10 */
[----:B------:R-:W-:Y:S02]  /*3660*/  SHF.R.U32.HI R27, RZ, 0x3, R16 ;  /* 0x00000003ff1b7819 */ /* 0x000fe40000011610 */
[----:B------:R-:W-:Y:S02]  /*3670*/  IADD3 R15, PT, PT, R25, 0x5cb0a9dc, R24 ;  /* 0x5cb0a9dc190f7810 */ /* 0x000fe40007ffe018 */
[----:B------:R-:W-:Y:S02]  /*3680*/  LOP3.LUT R26, R27, R9, R26, 0x96, !PT ;  /* 0x000000091b1a7212 */ /* 0x000fe400078e961a */
[C-C-:B------:R-:W-:Y:S01]  /*3690*/  SHF.L.W.U32.HI R24, R8.reuse, 0x1e, R8.reuse ;  /* 0x0000001e08187819 */ /* 0x140fe20000010e08 */
[C---:B------:R-:W-:Y:S01]  /*36a0*/  IMAD.IADD R9, R8.reuse, 0x1, R15 ;  /* 0x0000000108097824 */ /* 0x040fe200078e020f */
[----:B------:R-:W-:-:S02]  /*36b0*/  SHF.L.W.U32.HI R25, R8, 0x13, R8 ;  /* 0x0000001308197819 */ /* 0x000fc40000010e08 */
[----:B------:R-:W-:Y:S02]  /*36c0*/  SHF.L.W.U32.HI R27, R8, 0xa, R8 ;  /* 0x0000000a081b7819 */ /* 0x000fe40000010e08 */
[--C-:B------:R-:W-:Y:S02]  /*36d0*/  SHF.L.W.U32.HI R29, R9, 0x1a, R9.reuse ;  /* 0x0000001a091d7819 */ /* 0x100fe40000010e09 */
[----:B------:R-:W-:Y:S02]  /*36e0*/  LOP3.LUT R24, R27, R25, R24, 0x96, !PT ;  /* 0x000000191b187212 */ /* 0x000fe400078e9618 */
[C-C-:B------:R-:W-:Y:S02]  /*36f0*/  SHF.L.W.U32.HI R25, R9.reuse, 0x15, R9.reuse ;  /* 0x0000001509197819 */ /* 0x140fe40000010e09 */
[----:B------:R-:W-:Y:S01]  /*3700*/  SHF.L.W.U32.HI R27, R9, 0x7, R9 ;  /* 0x00000007091b7819 */ /* 0x000fe20000010e09 */
[----:B------:R-:W-:-:S03]  /*3710*/  IMAD.IADD R19, R26, 0x1, R19 ;  /* 0x000000011a137824 */ /* 0x000fc600078e0213 */
[----:B------:R-:W-:Y:S02]  /*3720*/  LOP3.LUT R29, R27, R29, R25, 0x96, !PT ;  /* 0x0000001d1b1d7212 */ /* 0x000fe400078e9619 */
[----:B------:R-:W-:Y:S02]  /*3730*/  LOP3.LUT R4, R4, R17, R8, 0xe8, !PT ;  /* 0x0000001104047212 */ /* 0x000fe400078ee808 */
[----:B---3--:R-:W-:Y:S02]  /*3740*/  SHF.L.W.U32.HI R27, R20, 0x19, R20 ;  /* 0x00000019141b7819 */ /* 0x008fe40000010e14 */
[----:B------:R-:W-:Y:S02]  /*3750*/  IADD3 R4, PT, PT, R6, R24, R4 ;  /* 0x0000001806047210 */ /* 0x000fe40007ffe004 */
[----:B------:R-:W-:Y:S02]  /*3760*/  SHF.R.U32.HI R26, RZ, 0x3, R20 ;  /* 0x00000003ff1a7819 */ /* 0x000fe40000011614 */
[----:B------:R-:W-:-:S02]  /*3770*/  SHF.L.W.U32.HI R6, R0, 0xf, R0 ;  /* 0x0000000f00067819 */ /* 0x000fc40000010e00 */
[----:B------:R-:W-:Y:S01]  /*3780*/  SHF.L.W.U32.HI R24, R19, 0xf, R19 ;  /* 0x0000000f13187819 */ /* 0x000fe20000010e13 */
[----:B------:R0:W-:Y:S01]  /*3790*/  STL [R1+0x150], R22 ;  /* 0x0001501601007387 */ /* 0x0001e20000100800 */
[----:B------:R-:W-:-:S03]  /*37a0*/  LOP3.LUT R17, R17, R8, R4, 0xe8, !PT ;  /* 0x0000000811117212 */ /* 0x000fc600078ee804 */
[----:B------:R1:W-:Y:S01]  /*37b0*/  STL [R1+0x154], R21 ;  /* 0x0001541501007387 */ /* 0x0003e20000100800 */
[----:B--2---:R-:W-:Y:S02]  /*37c0*/  SHF.L.W.U32.HI R25, R28, 0xe, R20 ;  /* 0x0000000e1c197819 */ /* 0x004fe40000010e14 */
[----:B------:R-:W-:-:S04]  /*37d0*/  LOP3.LUT R28, R2, R9, R3, 0xe2, !PT ;  /* 0x00000009021c7212 */ /* 0x000fc800078ee203 */
[----:B------:R-:W-:Y:S02]  /*37e0*/  IADD3 R28, PT, PT, R28, R29, R19 ;  /* 0x0000001d1c1c7210 */ /* 0x000fe40007ffe013 */
[----:B------:R-:W-:Y:S02]  /*37f0*/  SHF.R.U32.HI R29, RZ, 0xa, R0 ;  /* 0x0000000aff1d7819 */ /* 0x000fe40000011600 */
[----:B------:R-:W-:Y:S02]  /*3800*/  IADD3 R10, PT, PT, R28, 0x76f988da, R10 ;  /* 0x76f988da1c0a7810 */ /* 0x000fe40007ffe00a */
[----:B------:R-:W-:Y:S02]  /*3810*/  SHF.L.W.U32.HI R28, R0, 0xd, R0 ;  /* 0x0000000d001c7819 */ /* 0x000fe40000010e00 */
[----:B------:R-:W-:Y:S02]  /*3820*/  LOP3.LUT R25, R26, R27, R25, 0x96, !PT ;  /* 0x0000001b1a197212 */ /* 0x000fe400078e9619 */
[----:B------:R-:W-:Y:S01]  /*3830*/  LOP3.LUT R28, R29, R6, R28, 0x96, !PT ;  /* 0x000000061d1c7212 */ /* 0x000fe200078e961c */
[----:B------:R-:W-:Y:S01]  /*3840*/  IMAD.IADD R6, R4, 0x1, R10 ;  /* 0x0000000104067824 */ /* 0x000fe200078e020a */
[----:B------:R-:W-:-:S02]  /*3850*/  SHF.L.W.U32.HI R26, R19, 0xd, R19 ;  /* 0x0000000d131a7819 */ /* 0x000fc40000010e13 */
[----:B------:R-:W-:Y:S02]  /*3860*/  SHF.R.U32.HI R27, RZ, 0xa, R19 ;  /* 0x0000000aff1b7819 */ /* 0x000fe40000011613 */
[----:B------:R-:W-:Y:S02]  /*3870*/  IADD3 R16, PT, PT, R16, R28, R22 ;  /* 0x0000001c10107210 */ /* 0x000fe40007ffe016 */
[----:B------:R-:W-:Y:S01]  /*3880*/  LOP3.LUT R24, R27, R24, R26, 0x96, !PT ;  /* 0x000000181b187212 */ /* 0x000fe200078e961a */
[----:B0-----:R-:W2:Y:S01]  /*3890*/  LDL.LU R22, [R1+0xa8] ;  /* 0x0000a80001167983 */ /* 0x001ea20000300800 */
[C-C-:B------:R-:W-:Y:S02]  /*38a0*/  SHF.L.W.U32.HI R26, R6.reuse, 0x1a, R6.reuse ;  /* 0x0000001a061a7819 */ /* 0x140fe40000010e06 */
[C-C-:B------:R-:W-:Y:S02]  /*38b0*/  SHF.L.W.U32.HI R27, R6.reuse, 0x15, R6.reuse ;  /* 0x00000015061b7819 */ /* 0x140fe40000010e06 */
[----:B------:R-:W-:Y:S01]  /*38c0*/  SHF.L.W.U32.HI R28, R6, 0x7, R6 ;  /* 0x00000007061c7819 */ /* 0x000fe20000010e06 */
[----:B------:R-:W-:Y:S01]  /*38d0*/  IMAD.IADD R16, R25, 0x1, R16 ;  /* 0x0000000119107824 */ /* 0x000fe200078e0210 */
[----:B------:R-:W-:-:S02]  /*38e0*/  SHF.L.W.U32.HI R29, R4, 0xa, R4 ;  /* 0x0000000a041d7819 */ /* 0x000fc40000010e04 */
[----:B------:R-:W-:Y:S02]  /*38f0*/  LOP3.LUT R25, R28, R26, R27, 0x96, !PT ;  /* 0x0000001a1c197212 */ /* 0x000fe400078e961b */
[----:B------:R-:W-:Y:S02]  /*3900*/  LOP3.LUT R27, R9, R6, R2, 0xe2, !PT ;  /* 0x00000006091b7212 */ /* 0x000fe400078ee202 */
[C-C-:B------:R-:W-:Y:S02]  /*3910*/  SHF.L.W.U32.HI R26, R4.reuse, 0x1e, R4.reuse ;  /* 0x0000001e041a7819 */ /* 0x140fe40000010e04 */
[----:B------:R-:W-:Y:S02]  /*3920*/  SHF.L.W.U32.HI R28, R4, 0x13, R4 ;  /* 0x00000013041c7819 */ /* 0x000fe40000010e04 */
[----:B------:R-:W-:Y:S02]  /*3930*/  IADD3 R25, PT, PT, R27, R25, R16 ;  /* 0x000000191b197210 */ /* 0x000fe40007ffe010 */
[----:B------:R-:W-:-:S02]  /*3940*/  LOP3.LUT R26, R29, R28, R26, 0x96, !PT ;  /* 0x0000001c1d1a7212 */ /* 0x000fc400078e961a */
[----:B------:R-:W-:Y:S02]  /*3950*/  IADD3 R3, PT, PT, R25, -0x67c1aeae, R3 ;  /* 0x983e515219037810 */ /* 0x000fe40007ffe003 */
[----:B------:R-:W-:Y:S02]  /*3960*/  IADD3 R17, PT, PT, R18, R26, R17 ;  /* 0x0000001a12117210 */ /* 0x000fe40007ffe011 */
[----:B------:R-:W-:Y:S01]  /*3970*/  IADD3 R20, PT, PT, R20, R24, R21 ;  /* 0x0000001814147210 */ /* 0x000fe20007ffe015 */
[----:B------:R0:W-:Y:S04]  /*3980*/  STL [R1+0x98], R3 ;  /* 0x0000980301007387 */ /* 0x0001e80000100800 */
[----:B-1----:R-:W3:Y:S04]  /*3990*/  LDL.LU R21, [R1+0x8c] ;  /* 0x00008c0001157983 */ /* 0x002ee80000300800 */
[----:B------:R-:W4:Y:S01]  /*39a0*/  LDL.LU R18, [R1+0x16c] ;  /* 0x00016c0001127983 */ /* 0x000f220000300800 */
[----:B0-----:R-:W-:-:S05]  /*39b0*/  IMAD.IADD R3, R17, 0x1, R3 ;  /* 0x0000000111037824 */ /* 0x001fca00078e0203 */
[C-C-:B------:R-:W-:Y:S02]  /*39c0*/  SHF.L.W.U32.HI R26, R3.reuse, 0x7, R3.reuse ;  /* 0x00000007031a7819 */ /* 0x140fe40000010e03 */
[C-C-:B------:R-:W-:Y:S02]  /*39d0*/  SHF.L.W.U32.HI R24, R3.reuse, 0x1a, R3.reuse ;  /* 0x0000001a03187819 */ /* 0x140fe40000010e03 */
[----:B------:R-:W-:-:S04]  /*39e0*/  SHF.L.W.U32.HI R25, R3, 0x15, R3 ;  /* 0x0000001503197819 */ /* 0x000fc80000010e03 */
[----:B------:R-:W-:Y:S02]  /*39f0*/  LOP3.LUT R24, R26, R24, R25, 0x96, !PT ;  /* 0x000000181a187212 */ /* 0x000fe400078e9619 */
[----:B------:R-:W5:Y:S01]  /*3a00*/  LDL.LU R26, [R1+0xc4] ;  /* 0x0000c400011a7983 */ /* 0x000f620000300800 */
[--C-:B------:R-:W-:Y:S02]  /*3a10*/  SHF.L.W.U32.HI R28, R11, 0x19, R11.reuse ;  /* 0x000000190b1c7819 */ /* 0x100fe40000010e0b */
[----:B------:R-:W-:Y:S02]  /*3a20*/  SHF.R.U32.HI R29, RZ, 0x3, R11 ;  /* 0x00000003ff1d7819 */ /* 0x000fe4000001160b */
[----:B------:R-:W-:Y:S02]  /*3a30*/  LOP3.LUT R25, R6, R3, R9, 0xe2, !PT ;  /* 0x0000000306197212 */ /* 0x000fe400078ee209 */
[----:B------:R-:W-:Y:S01]  /*3a40*/  LOP3.LUT R8, R8, R4, R17, 0xe8, !PT ;  /* 0x0000000408087212 */ /* 0x000fe200078ee811 */
[----:B------:R0:W-:Y:S04]  /*3a50*/  STL [R1+0x168], R16 ;  /* 0x0001681001007387 */ /* 0x0001e80000100800 */
[----:B------:R-:W-:Y:S01]  /*3a60*/  STL [R1+0x148], R12 ;  /* 0x0001480c01007387 */ /* 0x000fe20000100800 */
[----:B--2---:R-:W-:-:S03]  /*3a70*/  SHF.L.W.U32.HI R27, R22, 0xe, R11 ;  /* 0x0000000e161b7819 */ /* 0x004fc60000010e0b */
[----:B------:R-:W2:Y:S01]  /*3a80*/  LDL.LU R22, [R1+0xa4] ;  /* 0x0000a40001167983 */ /* 0x000ea20000300800 */
[----:B------:R-:W-:Y:S02]  /*3a90*/  LOP3.LUT R27, R29, R28, R27, 0x96, !PT ;  /* 0x0000001c1d1b7212 */ /* 0x000fe400078e961b */
[C-C-:B------:R-:W-:Y:S02]  /*3aa0*/  SHF.L.W.U32.HI R28, R17.reuse, 0x13, R17.reuse ;  /* 0x00000013111c7819 */ /* 0x140fe40000010e11 */
[--C-:B------:R-:W-:Y:S01]  /*3ab0*/  SHF.L.W.U32.HI R29, R17, 0xa, R17.reuse ;  /* 0x0000000a111d7819 */ /* 0x100fe20000010e11 */
[----:B------:R-:W-:Y:S01]  /*3ac0*/  IMAD.IADD R20, R27, 0x1, R20 ;  /* 0x000000011b147824 */ /* 0x000fe200078e0214 */
[----:B------:R-:W-:-:S04]  /*3ad0*/  SHF.L.W.U32.HI R27, R17, 0x1e, R17 ;  /* 0x0000001e111b7819 */ /* 0x000fc80000010e11 */
[----:B------:R-:W-:Y:S02]  /*3ae0*/  LOP3.LUT R27, R29, R28, R27, 0x96, !PT ;  /* 0x0000001c1d1b7212 */ /* 0x000fe400078e961b */
[----:B------:R-:W-:Y:S02]  /*3af0*/  IADD3 R25, PT, PT, R25, R24, R20 ;  /* 0x0000001819197210 */ /* 0x000fe40007ffe014 */
[--C-:B------:R-:W-:Y:S02]  /*3b00*/  SHF.L.W.U32.HI R24, R16, 0xf, R16.reuse ;  /* 0x0000000f10187819 */ /* 0x100fe40000010e10 */
[----:B------:R-:W-:Y:S02]  /*3b10*/  SHF.R.U32.HI R28, RZ, 0xa, R16 ;  /* 0x0000000aff1c7819 */ /* 0x000fe40000011610 */
[----:B---3--:R-:W-:Y:S02]  /*3b20*/  IADD3 R8, PT, PT, R21, R27, R8 ;  /* 0x0000001b15087210 */ /* 0x008fe40007ffe008 */
[----:B------:R-:W-:-:S02]  /*3b30*/  IADD3 R21, PT, PT, R25, -0x57ce3993, R2 ;  /* 0xa831c66d19157810 */ /* 0x000fc40007ffe002 */
[----:B------:R-:W-:Y:S02]  /*3b40*/  SHF.L.W.U32.HI R2, R16, 0xd, R16 ;  /* 0x0000000d10027819 */ /* 0x000fe40000010e10 */
[----:B----4-:R-:W-:Y:S02]  /*3b50*/  SHF.R.U32.HI R27, RZ, 0x3, R18 ;  /* 0x00000003ff1b7819 */ /* 0x010fe40000011612 */
[----:B------:R-:W-:Y:S01]  /*3b60*/  LOP3.LUT R24, R28, R24, R2, 0x96, !PT ;  /* 0x000000181c187212 */ /* 0x000fe200078e9602 */
[----:B------:R-:W-:-:S03]  /*3b70*/  IMAD.IADD R2, R8, 0x1, R21 ;  /* 0x0000000108027824 */ /* 0x000fc600078e0215 */
[----:B------:R-:W-:Y:S02]  /*3b80*/  IADD3 R11, PT, PT, R11, R24, R13 ;  /* 0x000000180b0b7210 */ /* 0x000fe40007ffe00d */
[----:B------:R-:W-:Y:S02]  /*3b90*/  SHF.L.W.U32.HI R24, R2, 0x1a, R2 ;  /* 0x0000001a02187819 */ /* 0x000fe40000010e02 */
[--C-:B-----5:R-:W-:Y:S02]  /*3ba0*/  SHF.L.W.U32.HI R25, R26, 0xe, R18.reuse ;  /* 0x0000000e1a197819 */ /* 0x120fe40000010e12 */
[----:B------:R-:W-:-:S04]  /*3bb0*/  SHF.L.W.U32.HI R26, R18, 0x19, R18 ;  /* 0x00000019121a7819 */ /* 0x000fc80000010e12 */
[----:B------:R-:W-:Y:S02]  /*3bc0*/  LOP3.LUT R25, R27, R26, R25, 0x96, !PT ;  /* 0x0000001a1b197212 */ /* 0x000fe400078e9619 */
[C-C-:B------:R-:W-:Y:S02]  /*3bd0*/  SHF.L.W.U32.HI R26, R2.reuse, 0x15, R2.reuse ;  /* 0x00000015021a7819 */ /* 0x140fe40000010e02 */
[----:B------:R-:W-:Y:S01]  /*3be0*/  SHF.L.W.U32.HI R27, R2, 0x7, R2 ;  /* 0x00000007021b7819 */ /* 0x000fe20000010e02 */
[----:B------:R1:W-:Y:S01]  /*3bf0*/  STL [R1+0x90], R21 ;  /* 0x0000901501007387 */ /* 0x0003e20000100800 */
[----:B------:R-:W-:Y:S01]  /*3c00*/  IMAD.IADD R11, R25, 0x1, R11 ;  /* 0x00000001190b7824 */ /* 0x000fe200078e020b */
[C---:B0-----:R-:W-:Y:S02]  /*3c10*/  SHF.L.W.U32.HI R16, R20.reuse, 0xf, R20 ;  /* 0x0000000f14107819 */ /* 0x041fe40000010e14 */
[----:B------:R-:W-:Y:S02]  /*3c20*/  LOP3.LUT R24, R27, R24, R26, 0x96, !PT ;  /* 0x000000181b187212 */ /* 0x000fe400078e961a */
[----:B------:R-:W-:-:S02]  /*3c30*/  SHF.L.W.U32.HI R25, R20, 0xd, R20 ;  /* 0x0000000d14197819 */ /* 0x000fc40000010e14 */
[----:B------:R-:W-:Y:S02]  /*3c40*/  SHF.R.U32.HI R26, RZ, 0xa, R20 ;  /* 0x0000000aff1a7819 */ /* 0x000fe40000011614 */
[C-C-:B-1----:R-:W-:Y:S02]  /*3c50*/  SHF.L.W.U32.HI R21, R8.reuse, 0x1e, R8.reuse ;  /* 0x0000001e08157819 */ /* 0x142fe40000010e08 */
[C-C-:B------:R-:W-:Y:S02]  /*3c60*/  SHF.L.W.U32.HI R27, R8.reuse, 0x13, R8.reuse ;  /* 0x00000013081b7819 */ /* 0x140fe40000010e08 */
[----:B------:R-:W-:Y:S02]  /*3c70*/  SHF.L.W.U32.HI R28, R8, 0xa, R8 ;  /* 0x0000000a081c7819 */ /* 0x000fe40000010e08 */
[----:B------:R-:W-:Y:S02]  /*3c80*/  LOP3.LUT R25, R26, R16, R25, 0x96, !PT ;  /* 0x000000101a197212 */ /* 0x000fe400078e9619 */
[----:B------:R-:W-:-:S02]  /*3c90*/  LOP3.LUT R27, R28, R27, R21, 0x96, !PT ;  /* 0x0000001b1c1b7212 */ /* 0x000fc400078e9615 */
[----:B------:R-:W-:Y:S02]  /*3ca0*/  LOP3.LUT R4, R4, R17, R8, 0xe8, !PT ;  /* 0x0000001104047212 */ /* 0x000fe400078ee808 */
[----:B------:R-:W-:Y:S01]  /*3cb0*/  LOP3.LUT R29, R3, R2, R6, 0xe2, !PT ;  /* 0x00000002031d7212 */ /* 0x000fe200078ee206 */
[----:B------:R-:W-:Y:S01]  /*3cc0*/  STL [R1+0x160], R11 ;  /* 0x0001600b01007387 */ /* 0x000fe20000100800 */
[----:B------:R-:W-:Y:S02]  /*3cd0*/  IADD3 R4, PT, PT, R15, R27, R4 ;  /* 0x0000001b0f047210 */ /* 0x000fe40007ffe004 */
[----:B------:R-:W-:Y:S01]  /*3ce0*/  IADD3 R18, PT, PT, R18, R25, R12 ;  /* 0x0000001912127210 */ /* 0x000fe20007ffe00c */
[----:B------:R-:W3:Y:S04]  /*3cf0*/  LDL.LU R15, [R1+0x164] ;  /* 0x00016400010f7983 */ /* 0x000ee80000300800 */
[----:B------:R-:W4:Y:S01]  /*3d00*/  LDL.LU R12, [R1+0x9c] ;  /* 0x00009c00010c7983 */ /* 0x000f220000300800 */
[----:B------:R-:W-:-:S02]  /*3d10*/  IADD3 R24, PT, PT, R29, R24, R11 ;  /* 0x000000181d187210 */ /* 0x000fc40007ffe00b */
[--C-:B------:R-:W-:Y:S01]  /*3d20*/  SHF.L.W.U32.HI R28, R7, 0x19, R7.reuse ;  /* 0x00000019071c7819 */ /* 0x100fe20000010e07 */
[----:B------:R0:W-:Y:S01]  /*3d30*/  STL [R1+0x15c], R13 ;  /* 0x00015c0d01007387 */ /* 0x0001e20000100800 */
[----:B------:R-:W-:Y:S02]  /*3d40*/  SHF.R.U32.HI R29, RZ, 0x3, R7 ;  /* 0x00000003ff1d7819 */ /* 0x000fe40000011607 */
[----:B------:R-:W-:Y:S01]  /*3d50*/  IADD3 R21, PT, PT, R24, -0x4ffcd838, R9 ;  /* 0xb00327c818157810 */ /* 0x000fe20007ffe009 */
[----:B------:R-:W5:Y:S04]  /*3d60*/  LDL.LU R16, [R1+0x168] ;  /* 0x0001680001107983 */ /* 0x000f680000300800 */
[C---:B------:R-:W-:Y:S01]  /*3d70*/  IMAD.IADD R9, R4.reuse, 0x1, R21 ;  /* 0x0000000104097824 */ /* 0x040fe200078e0215 */
[----:B------:R-:W-:Y:S01]  /*3d80*/  SHF.L.W.U32.HI R27, R4, 0x1e, R4 ;  /* 0x0000001e041b7819 */ /* 0x000fe20000010e04 */
[----:B0-----:R-:W5:Y:S03]  /*3d90*/  LDL.LU R13, [R1+0x98] ;  /* 0x00009800010d7983 */ /* 0x001f660000300800 */
[----:B------:R-:W-:-:S02]  /*3da0*/  SHF.L.W.U32.HI R24, R9, 0x1a, R9 ;  /* 0x0000001a09187819 */ /* 0x000fc40000010e09 */
[----:B------:R-:W-:Y:S02]  /*3db0*/  SHF.L.W.U32.HI R25, R9, 0x15, R9 ;  /* 0x0000001509197819 */ /* 0x000fe40000010e09 */
[----:B--2---:R-:W-:-:S04]  /*3dc0*/  SHF.L.W.U32.HI R26, R22, 0xe, R7 ;  /* 0x0000000e161a7819 */ /* 0x004fc80000010e07 */
[----:B------:R-:W-:-:S05]  /*3dd0*/  LOP3.LUT R26, R29, R28, R26, 0x96, !PT ;  /* 0x0000001c1d1a7212 */ /* 0x000fca00078e961a */
[----:B------:R-:W-:Y:S01]  /*3de0*/  IMAD.IADD R18, R26, 0x1, R18 ;  /* 0x000000011a127824 */ /* 0x000fe200078e0212 */
[----:B------:R-:W-:Y:S02]  /*3df0*/  SHF.L.W.U32.HI R26, R9, 0x7, R9 ;  /* 0x00000007091a7819 */ /* 0x000fe40000010e09 */
[--C-:B------:R-:W-:Y:S02]  /*3e00*/  SHF.L.W.U32.HI R28, R4, 0x13, R4.reuse ;  /* 0x00000013041c7819 */ /* 0x100fe40000010e04 */
[----:B------:R-:W-:Y:S02]  /*3e10*/  LOP3.LUT R24, R26, R24, R25, 0x96, !PT ;  /* 0x000000181a187212 */ /* 0x000fe400078e9619 */
[----:B------:R-:W-:Y:S02]  /*3e20*/  SHF.L.W.U32.HI R29, R4, 0xa, R4 ;  /* 0x0000000a041d7819 */ /* 0x000fe40000010e04 */
[----:B------:R-:W-:Y:S02]  /*3e30*/  LOP3.LUT R25, R2, R9, R3, 0xe2, !PT ;  /* 0x0000000902197212 */ /* 0x000fe400078ee203 */
[----:B------:R-:W-:-:S02]  /*3e40*/  LOP3.LUT R27, R29, R28, R27, 0x96, !PT ;  /* 0x0000001c1d1b7212 */ /* 0x000fc400078e961b */
[----:B------:R-:W-:Y:S02]  /*3e50*/  LOP3.LUT R26, R17, R8, R4, 0xe8, !PT ;  /* 0x00000008111a7212 */ /* 0x000fe400078ee804 */
[----:B------:R-:W-:Y:S02]  /*3e60*/  IADD3 R24, PT, PT, R25, R24, R18 ;  /* 0x0000001819187210 */ /* 0x000fe40007ffe012 */
[----:B------:R-:W-:Y:S02]  /*3e70*/  IADD3 R10, PT, PT, R10, R27, R26 ;  /* 0x0000001b0a0a7210 */ /* 0x000fe40007ffe01a */
[----:B------:R-:W-:Y:S02]  /*3e80*/  IADD3 R22, PT, PT, R24, -0x40a68039, R6 ;  /* 0xbf597fc718167810 */ /* 0x000fe40007ffe006 */
[C-C-:B------:R-:W-:Y:S02]  /*3e90*/  SHF.L.W.U32.HI R17, R11.reuse, 0xf, R11.reuse ;  /* 0x0000000f0b117819 */ /* 0x140fe40000010e0b */
[----:B------:R-:W-:-:S02]  /*3ea0*/  SHF.L.W.U32.HI R6, R11, 0xd, R11 ;  /* 0x0000000d0b067819 */ /* 0x000fc40000010e0b */
[----:B------:R-:W-:-:S04]  /*3eb0*/  SHF.R.U32.HI R27, RZ, 0xa, R11 ;  /* 0x0000000aff1b7819 */ /* 0x000fc8000001160b */
[----:B------:R-:W-:Y:S01]  /*3ec0*/  LOP3.LUT R17, R27, R17, R6, 0x96, !PT ;  /* 0x000000111b117212 */ /* 0x000fe200078e9606 */
[----:B------:R-:W-:-:S03]  /*3ed0*/  IMAD.IADD R6, R10, 0x1, R22 ;  /* 0x000000010a067824 */ /* 0x000fc600078e0216 */
[----:B------:R-:W-:Y:S02]  /*3ee0*/  IADD3 R7, PT, PT, R7, R17, R5 ;  /* 0x0000001107077210 */ /* 0x000fe40007ffe005 */
[----:B------:R-:W-:Y:S02]  /*3ef0*/  SHF.L.W.U32.HI R17, R6, 0x1a, R6 ;  /* 0x0000001a06117819 */ /* 0x000fe40000010e06 */
[----:B------:R-:W-:Y:S02]  /*3f00*/  SHF.L.W.U32.HI R11, R18, 0xf, R18 ;  /* 0x0000000f120b7819 */ /* 0x000fe40000010e12 */
[----:B------:R-:W-:Y:S02]  /*3f10*/  LOP3.LUT R29, R9, R6, R2, 0xe2, !PT ;  /* 0x00000006091d7212 */ /* 0x000fe400078ee202 */
[--C-:B---3--:R-:W-:Y:S02]  /*3f20*/  SHF.L.W.U32.HI R25, R15, 0x19, R15.reuse ;  /* 0x000000190f197819 */ /* 0x108fe40000010e0f */
[----:B------:R-:W-:-:S02]  /*3f30*/  SHF.R.U32.HI R26, RZ, 0x3, R15 ;  /* 0x00000003ff1a7819 */ /* 0x000fc4000001160f */
[----:B----4-:R-:W-:Y:S02]  /*3f40*/  SHF.L.W.U32.HI R24, R12, 0xe, R15 ;  /* 0x0000000e0c187819 */ /* 0x010fe40000010e0f */
[----:B------:R-:W2:Y:S02]  /*3f50*/  LDL.LU R12, [R1+0x90] ;  /* 0x00009000010c7983 */ /* 0x000ea40000300800 */
[----:B------:R-:W-:Y:S02]  /*3f60*/  LOP3.LUT R24, R26, R25, R24, 0x96, !PT ;  /* 0x000000191a187212 */ /* 0x000fe400078e9618 */
[C-C-:B------:R-:W-:Y:S02]  /*3f70*/  SHF.L.W.U32.HI R25, R6.reuse, 0x15, R6.reuse ;  /* 0x0000001506197819 */ /* 0x140fe40000010e06 */
[----:B------:R-:W-:Y:S01]  /*3f80*/  SHF.L.W.U32.HI R26, R6, 0x7, R6 ;  /* 0x00000007061a7819 */ /* 0x000fe20000010e06 */
[----:B------:R-:W-:Y:S01]  /*3f90*/  IMAD.IADD R7, R24, 0x1, R7 ;  /* 0x0000000118077824 */ /* 0x000fe200078e0207 */
[----:B------:R-:W-:-:S02]  /*3fa0*/  SHF.L.W.U32.HI R24, R18, 0xd, R18 ;  /* 0x0000000d12187819 */ /* 0x000fc40000010e12 */
[----:B------:R-:W-:Y:S02]  /*3fb0*/  LOP3.LUT R17, R26, R17, R25, 0x96, !PT ;  /* 0x000000111a117212 */ /* 0x000fe400078e9619 */
[----:B------:R-:W-:-:S04]  /*3fc0*/  SHF.R.U32.HI R25, RZ, 0xa, R18 ;  /* 0x0000000aff197819 */ /* 0x000fc80000011612 */
[----:B------:R-:W-:Y:S02]  /*3fd0*/  LOP3.LUT R24, R25, R11, R24, 0x96, !PT ;  /* 0x0000000b19187212 */ /* 0x000fe400078e9618 */
[----:B------:R-:W3:Y:S01]  /*3fe0*/  LDL.LU R25, [R1+0xac] ;  /* 0x0000ac0001197983 */ /* 0x000ee20000300800 */
[----:B------:R-:W-:-:S03]  /*3ff0*/  IADD3 R17, PT, PT, R29, R17, R7 ;  /* 0x000000111d117210 */ /* 0x000fc60007ffe007 */
[----:B------:R0:W-:Y:S04]  /*4000*/  STL [R1+0x8c], R22 ;  /* 0x00008c1601007387 */ /* 0x0001e80000100800 */
[----:B------:R-:W4:Y:S01]  /*4010*/  LDL.LU R29, [R1+0xb0] ;  /* 0x0000b000011d7983 */ /* 0x000f220000300800 */
[C-C-:B------:R-:W-:Y:S02]  /*4020*/  SHF.L.W.U32.HI R26, R10.reuse, 0x1e, R10.reuse ;  /* 0x0000001e0a1a7819 */ /* 0x140fe40000010e0a */
[C-C-:B------:R-:W-:Y:S01]  /*4030*/  SHF.L.W.U32.HI R27, R10.reuse, 0x13, R10.reuse ;  /* 0x000000130a1b7819 */ /* 0x140fe20000010e0a */
[----:B------:R-:W-:Y:S04]  /*4040*/  STL [R1+0x158], R0 ;  /* 0x0001580001007387 */ /* 0x000fe80000100800 */
[----:B0-----:R-:W4:Y:S01]  /*4050*/  LDL.LU R22, [R1+0xa0] ;  /* 0x0000a00001167983 */ /* 0x001f220000300800 */
[----:B------:R-:W-:-:S02]  /*4060*/  SHF.L.W.U32.HI R28, R10, 0xa, R10 ;  /* 0x0000000a0a1c7819 */ /* 0x000fc40000010e0a */
[----:B------:R-:W-:Y:S01]  /*4070*/  LOP3.LUT R8, R8, R4, R10, 0xe8, !PT ;  /* 0x0000000408087212 */ /* 0x000fe200078ee80a */
[----:B------:R-:W-:Y:S01]  /*4080*/  STL [R1+0x134], R20 ;  /* 0x0001341401007387 */ /* 0x000fe20000100800 */
[----:B------:R-:W-:Y:S02]  /*4090*/  LOP3.LUT R26, R28, R27, R26, 0x96, !PT ;  /* 0x0000001b1c1a7212 */ /* 0x000fe400078e961a */
[----:B------:R-:W-:Y:S01]  /*40a0*/  IADD3 R3, PT, PT, R17, -0x391ff40d, R3 ;  /* 0xc6e00bf311037810 */ /* 0x000fe20007ffe003 */
[----:B------:R-:W4:Y:S01]  /*40b0*/  LDL.LU R11, [R1+0x160] ;  /* 0x00016000010b7983 */ /* 0x000f220000300800 */
[--C-:B------:R-:W-:Y:S02]  /*40c0*/  SHF.L.W.U32.HI R27, R14, 0x19, R14.reuse ;  /* 0x000000190e1b7819 */ /* 0x100fe40000010e0e */
[----:B------:R-:W-:Y:S02]  /*40d0*/  SHF.R.U32.HI R28, RZ, 0x3, R14 ;  /* 0x00000003ff1c7819 */ /* 0x000fe4000001160e */
[----:B-----5:R-:W-:Y:S01]  /*40e0*/  IADD3 R8, PT, PT, R13, R26, R8 ;  /* 0x0000001a0d087210 */ /* 0x020fe20007ffe008 */
[----:B------:R0:W-:Y:S01]  /*40f0*/  STL [R1+0x9c], R3 ;  /* 0x00009c0301007387 */ /* 0x0001e20000100800 */
[----:B------:R-:W-:-:S03]  /*4100*/  IADD3 R15, PT, PT, R15, R24, R0 ;  /* 0x000000180f0f7210 */ /* 0x000fc60007ffe000 */
[----:B------:R-:W5:Y:S01]  /*4110*/  LDL.LU R13, [R1+0x15c] ;  /* 0x00015c00010d7983 */ /* 0x000f620000300800 */
[C---:B0-----:R-:W-:Y:S01]  /*4120*/  IMAD.IADD R3, R8.reuse, 0x1, R3 ;  /* 0x0000000108037824 */ /* 0x041fe200078e0203 */
[----:B------:R-:W-:-:S04]  /*4130*/  SHF.L.W.U32.HI R26, R8, 0x1e, R8 ;  /* 0x0000001e081a7819 */ /* 0x000fc80000010e08 */
[C-C-:B------:R-:W-:Y:S02]  /*4140*/  SHF.L.W.U32.HI R17, R3.reuse, 0x1a, R3.reuse ;  /* 0x0000001a03117819 */ /* 0x140fe40000010e03 */
[----:B------:R-:W-:Y:S02]  /*4150*/  SHF.L.W.U32.HI R24, R3, 0x15, R3 ;  /* 0x0000001503187819 */ /* 0x000fe40000010e03 */
[----:B------:R-:W-:Y:S02]  /*4160*/  LOP3.LUT R4, R4, R10, R8, 0xe8, !PT ;  /* 0x0000000a04047212 */ /* 0x000fe400078ee808 */
[----:B---3--:R-:W-:-:S04]  /*4170*/  SHF.L.W.U32.HI R25, R25, 0xe, R14 ;  /* 0x0000000e19197819 */ /* 0x008fc80000010e0e */
[----:B------:R-:W-:-:S05]  /*4180*/  LOP3.LUT R25, R28, R27, R25, 0x96, !PT ;  /* 0x0000001b1c197212 */ /* 0x000fca00078e9619 */
[----:B------:R-:W-:Y:S01]  /*4190*/  IMAD.IADD R15, R25, 0x1, R15 ;  /* 0x00000001190f7824 */ /* 0x000fe200078e020f */
[----:B------:R-:W-:Y:S02]  /*41a0*/  SHF.L.W.U32.HI R25, R3, 0x7, R3 ;  /* 0x0000000703197819 */ /* 0x000fe40000010e03 */
[C-C-:B------:R-:W-:Y:S02]  /*41b0*/  SHF.L.W.U32.HI R27, R8.reuse, 0x13, R8.reuse ;  /* 0x00000013081b7819 */ /* 0x140fe40000010e08 */
[----:B------:R-:W-:Y:S02]  /*41c0*/  SHF.L.W.U32.HI R28, R8, 0xa, R8 ;  /* 0x0000000a081c7819 */ /* 0x000fe40000010e08 */
[----:B------:R-:W-:Y:S02]  /*41d0*/  LOP3.LUT R17, R25, R17, R24, 0x96, !PT ;  /* 0x0000001119117212 */ /* 0x000fe400078e9618 */
[----:B------:R-:W-:Y:S02]  /*41e0*/  LOP3.LUT R24, R6, R3, R9, 0xe2, !PT ;  /* 0x0000000306187212 */ /* 0x000fe400078ee209 */
[----:B------:R-:W-:-:S02]  /*41f0*/  LOP3.LUT R26, R28, R27, R26, 0x96, !PT ;  /* 0x0000001b1c1a7212 */ /* 0x000fc400078e961a */
[----:B------:R-:W-:Y:S02]  /*4200*/  IADD3 R24, PT, PT, R24, R17, R15 ;  /* 0x0000001118187210 */ /* 0x000fe40007ffe00f */
[----:B--2---:R-:W-:Y:S02]  /*4210*/  IADD3 R4, PT, PT, R12, R26, R4 ;  /* 0x0000001a0c047210 */ /* 0x004fe40007ffe004 */
[----:B------:R-:W-:Y:S02]  /*4220*/  IADD3 R12, PT, PT, R24, -0x2a586eb9, R2 ;  /* 0xd5a79147180c7810 */ /* 0x000fe40007ffe002 */
[C-C-:B------:R-:W-:Y:S02]  /*4230*/  SHF.L.W.U32.HI R17, R7.reuse, 0xf, R7.reuse ;  /* 0x0000000f07117819 */ /* 0x140fe40000010e07 */
[--C-:B------:R-:W-:Y:S02]  /*4240*/  SHF.L.W.U32.HI R2, R7, 0xd, R7.reuse ;  /* 0x0000000d07027819 */ /* 0x100fe40000010e07 */
[----:B------:R-:W-:-:S02]  /*4250*/  SHF.R.U32.HI R27, RZ, 0xa, R7 ;  /* 0x0000000aff1b7819 */ /* 0x000fc40000011607 */
[--C-:B----4-:R-:W-:Y:S02]  /*4260*/  SHF.L.W.U32.HI R24, R29, 0xe, R22.reuse ;  /* 0x0000000e1d187819 */ /* 0x110fe40000010e16 */
[--C-:B------:R-:W-:Y:S02]  /*4270*/  SHF.L.W.U32.HI R25, R22, 0x19, R22.reuse ;  /* 0x0000001916197819 */ /* 0x100fe40000010e16 */
[----:B------:R-:W-:Y:S02]  /*4280*/  SHF.R.U32.HI R26, RZ, 0x3, R22 ;  /* 0x00000003ff1a7819 */ /* 0x000fe40000011616 */
[----:B------:R-:W-:Y:S01]  /*4290*/  LOP3.LUT R17, R27, R17, R2, 0x96, !PT ;  /* 0x000000111b117212 */ /* 0x000fe200078e9602 */
[----:B------:R-:W-:Y:S01]  /*42a0*/  IMAD.IADD R2, R4, 0x1, R12 ;  /* 0x0000000104027824 */ /* 0x000fe200078e020c */
[----:B------:R-:W-:Y:S02]  /*42b0*/  LOP3.LUT R24, R26, R25, R24, 0x96, !PT ;  /* 0x000000191a187212 */ /* 0x000fe400078e9618 */
[----:B------:R-:W-:-:S02]  /*42c0*/  IADD3 R14, PT, PT, R14, R17, R19 ;  /* 0x000000110e0e7210 */ /* 0x000fc40007ffe013 */
[C-C-:B------:R-:W-:Y:S02]  /*42d0*/  SHF.L.W.U32.HI R17, R2.reuse, 0x1a, R2.reuse ;  /* 0x0000001a02117819 */ /* 0x140fe40000010e02 */
[C-C-:B------:R-:W-:Y:S02]  /*42e0*/  SHF.L.W.U32.HI R25, R2.reuse, 0x15, R2.reuse ;  /* 0x0000001502197819 */ /* 0x140fe40000010e02 */
[----:B------:R-:W-:Y:S01]  /*42f0*/  SHF.L.W.U32.HI R26, R2, 0x7, R2 ;  /* 0x00000007021a7819 */ /* 0x000fe20000010e02 */
[----:B------:R-:W-:Y:S01]  /*4300*/  IMAD.IADD R14, R24, 0x1, R14 ;  /* 0x00000001180e7824 */ /* 0x000fe200078e020e */
[----:B------:R-:W-:Y:S02]  /*4310*/  LOP3.LUT R29, R3, R2, R6, 0xe2, !PT ;  /* 0x00000002031d7212 */ /* 0x000fe400078ee206 */
[----:B------:R-:W-:Y:S02]  /*4320*/  LOP3.LUT R17, R26, R17, R25, 0x96, !PT ;  /* 0x000000111a117212 */ /* 0x000fe400078e9619 */
[----:B------:R-:W-:-:S02]  /*4330*/  SHF.L.W.U32.HI R26, R4, 0x1e, R4 ;  /* 0x0000001e041a7819 */ /* 0x000fc40000010e04 */
[C-C-:B------:R-:W-:Y:S02]  /*4340*/  SHF.L.W.U32.HI R27, R4.reuse, 0x13, R4.reuse ;  /* 0x00000013041b7819 */ /* 0x140fe40000010e04 */
[----:B------:R-:W-:Y:S02]  /*4350*/  SHF.L.W.U32.HI R28, R4, 0xa, R4 ;  /* 0x0000000a041c7819 */ /* 0x000fe40000010e04 */
[----:B------:R-:W-:Y:S02]  /*4360*/  IADD3 R29, PT, PT, R29, R17, R14 ;  /* 0x000000111d1d7210 */ /* 0x000fe40007ffe00e */
[C-C-:B------:R-:W-:Y:S02]  /*4370*/  SHF.L.W.U32.HI R0, R15.reuse, 0xf, R15.reuse ;  /* 0x0000000f0f007819 */ /* 0x140fe40000010e0f */
[--C-:B------:R-:W-:Y:S02]  /*4380*/  SHF.L.W.U32.HI R24, R15, 0xd, R15.reuse ;  /* 0x0000000d0f187819 */ /* 0x100fe40000010e0f */
[----:B------:R-:W-:-:S02]  /*4390*/  SHF.R.U32.HI R25, RZ, 0xa, R15 ;  /* 0x0000000aff197819 */ /* 0x000fc4000001160f */
[----:B------:R-:W-:Y:S02]  /*43a0*/  LOP3.LUT R26, R28, R27, R26, 0x96, !PT ;  /* 0x0000001b1c1a7212 */ /* 0x000fe400078e961a */
[----:B------:R-:W-:Y:S02]  /*43b0*/  LOP3.LUT R17, R10, R8, R4, 0xe8, !PT ;  /* 0x000000080a117212 */ /* 0x000fe400078ee804 */
[----:B------:R-:W-:Y:S02]  /*43c0*/  IADD3 R9, PT, PT, R29, 0x6ca6351, R9 ;  /* 0x06ca63511d097810 */ /* 0x000fe40007ffe009 */
[----:B------:R-:W-:Y:S02]  /*43d0*/  LOP3.LUT R24, R25, R0, R24, 0x96, !PT ;  /* 0x0000000019187212 */ /* 0x000fe400078e9618 */
[----:B------:R-:W-:Y:S02]  /*43e0*/  IADD3 R17, PT, PT, R21, R26, R17 ;  /* 0x0000001a15117210 */ /* 0x000fe40007ffe011 */
[----:B------:R-:W-:-:S02]  /*43f0*/  SHF.L.W.U32.HI R10, R23, 0x19, R23 ;  /* 0x00000019170a7819 */ /* 0x000fc40000010e17 */
[--C-:B------:R-:W-:Y:S01]  /*4400*/  SHF.R.U32.HI R27, RZ, 0x3, R23.reuse ;  /* 0x00000003ff1b7819 */ /* 0x100fe20000011617 */
[----:B------:R0:W-:Y:S01]  /*4410*/  STL [R1+0x94], R9 ;  /* 0x0000940901007387 */ /* 0x0001e20000100800 */
[----:B------:R-:W-:Y:S02]  /*4420*/  SHF.L.W.U32.HI R25, R23, 0xe, R23 ;  /* 0x0000000e17197819 */ /* 0x000fe40000010e17 */
[----:B------:R-:W-:Y:S01]  /*4430*/  IADD3 R24, PT, PT, R22, R24, R16 ;  /* 0x0000001816187210 */ /* 0x000fe20007ffe010 */
[----:B------:R-:W2:Y:S01]  /*4440*/  LDL.LU R21, [R1+0x154] ;  /* 0x0001540001157983 */ /* 0x000ea20000300800 */
[----:B------:R-:W-:-:S03]  /*4450*/  LOP3.LUT R10, R27, R10, R25, 0x96, !PT ;  /* 0x0000000a1b0a7212 */ /* 0x000fc600078e9619 */
[----:B------:R-:W3:Y:S01]  /*4460*/  LDL.LU R22, [R1+0x150] ;  /* 0x0001500001167983 */ /* 0x000ee20000300800 */
[----:B0-----:R-:W-:Y:S02]  /*4470*/  IMAD.IADD R9, R17, 0x1, R9 ;  /* 0x0000000111097824 */ /* 0x001fe400078e0209 */
[----:B------:R-:W-:Y:S01]  /*4480*/  IMAD.IADD R10, R10, 0x1, R24 ;  /* 0x000000010a0a7824 */ /* 0x000fe200078e0218 */
[----:B------:R-:W-:Y:S02]  /*4490*/  STL [R1+0x14c], R16 ;  /* 0x00014c1001007387 */ /* 0x000fe40000100800 */
[C-C-:B------:R-:W-:Y:S02]  /*44a0*/  SHF.L.W.U32.HI R26, R9.reuse, 0x7, R9.reuse ;  /* 0x00000007091a7819 */ /* 0x140fe40000010e09 */
[C-C-:B------:R-:W-:Y:S01]  /*44b0*/  SHF.L.W.U32.HI R24, R9.reuse, 0x1a, R9.reuse ;  /* 0x0000001a09187819 */ /* 0x140fe20000010e09 */
[----:B------:R-:W-:Y:S01]  /*44c0*/  STL [R1+0x138], R11 ;  /* 0x0001380b01007387 */ /* 0x000fe20000100800 */
[----:B------:R-:W-:-:S03]  /*44d0*/  SHF.L.W.U32.HI R25, R9, 0x15, R9 ;  /* 0x0000001509197819 */ /* 0x000fc60000010e09 */
[----:B------:R-:W-:Y:S01]  /*44e0*/  STL [R1+0x130], R7 ;  /* 0x0001300701007387 */ /* 0x000fe20000100800 */
[----:B------:R-:W-:-:S03]  /*44f0*/  LOP3.LUT R24, R26, R24, R25, 0x96, !PT ;  /* 0x000000181a187212 */ /* 0x000fc600078e9619 */
[----:B------:R-:W4:Y:S01]  /*4500*/  LDL.LU R26, [R1+0x8c] ;  /* 0x00008c00011a7983 */ /* 0x000f220000300800 */
[----:B------:R-:W-:Y:S02]  /*4510*/  LOP3.LUT R25, R2, R9, R3, 0xe2, !PT ;  /* 0x0000000902197212 */ /* 0x000fe400078ee203 */
[C-C-:B------:R-:W-:Y:S01]  /*4520*/  SHF.L.W.U32.HI R27, R17.reuse, 0x1e, R17.reuse ;  /* 0x0000001e111b7819 */ /* 0x140fe20000010e11 */
[----:B------:R-:W5:Y:S01]  /*4530*/  LDL.LU R0, [R1+0x158] ;  /* 0x0001580001007983 */ /* 0x000f620000300800 */
[C-C-:B------:R-:W-:Y:S02]  /*4540*/  SHF.L.W.U32.HI R28, R17.reuse, 0x13, R17.reuse ;  /* 0x00000013111c7819 */ /* 0x140fe40000010e11 */
[----:B------:R-:W-:Y:S02]  /*4550*/  SHF.L.W.U32.HI R29, R17, 0xa, R17 ;  /* 0x0000000a111d7819 */ /* 0x000fe40000010e11 */
[----:B------:R-:W-:Y:S02]  /*4560*/  IADD3 R25, PT, PT, R25, R24, R10 ;  /* 0x0000001819197210 */ /* 0x000fe40007ffe00a */
[----:B------:R-:W-:-:S02]  /*4570*/  LOP3.LUT R27, R29, R28, R27, 0x96, !PT ;  /* 0x0000001c1d1b7212 */ /* 0x000fc400078e961b */
[----:B------:R-:W-:Y:S02]  /*4580*/  LOP3.LUT R8, R8, R4, R17, 0xe8, !PT ;  /* 0x0000000408087212 */ /* 0x000fe400078ee811 */
[----:B------:R-:W-:Y:S02]  /*4590*/  IADD3 R29, PT, PT, R25, 0x14292967, R6 ;  /* 0x14292967191d7810 */ /* 0x000fe40007ffe006 */
[C-C-:B------:R-:W-:Y:S02]  /*45a0*/  SHF.L.W.U32.HI R24, R14.reuse, 0xf, R14.reuse ;  /* 0x0000000f0e187819 */ /* 0x140fe40000010e0e */
[--C-:B------:R-:W-:Y:S02]  /*45b0*/  SHF.L.W.U32.HI R6, R14, 0xd, R14.reuse ;  /* 0x0000000d0e067819 */ /* 0x100fe40000010e0e */
[----:B------:R-:W-:-:S04]  /*45c0*/  SHF.R.U32.HI R28, RZ, 0xa, R14 ;  /* 0x0000000aff1c7819 */ /* 0x000fc8000001160e */
[----:B------:R-:W-:Y:S01]  /*45d0*/  LOP3.LUT R24, R28, R24, R6, 0x96, !PT ;  /* 0x000000181c187212 */ /* 0x000fe200078e9606 */
[----:B------:R0:W-:Y:S01]  /*45e0*/  STL [R1+0x8c], R29 ;  /* 0x00008c1d01007387 */ /* 0x0001e20000100800 */
[----:B---3--:R-:W-:Y:S02]  /*45f0*/  SHF.L.W.U32.HI R25, R22, 0x19, R22 ;  /* 0x0000001916197819 */ /* 0x008fe40000010e16 */
[----:B----4-:R-:W-:Y:S02]  /*4600*/  IADD3 R8, PT, PT, R26, R27, R8 ;  /* 0x0000001b1a087210 */ /* 0x010fe40007ffe008 */
[--C-:B------:R-:W-:Y:S02]  /*4610*/  SHF.L.W.U32.HI R26, R22, 0xe, R22.reuse ;  /* 0x0000000e161a7819 */ /* 0x100fe40000010e16 */
[----:B------:R-:W-:Y:S01]  /*4620*/  SHF.R.U32.HI R27, RZ, 0x3, R22 ;  /* 0x00000003ff1b7819 */ /* 0x000fe20000011616 */
[----:B------:R-:W-:-:S03]  /*4630*/  IMAD.IADD R6, R8, 0x1, R29 ;  /* 0x0000000108067824 */ /* 0x000fc600078e021d */
[----:B------:R-:W-:Y:S02]  /*4640*/  LOP3.LUT R25, R27, R25, R26, 0x96, !PT ;  /* 0x000000191b197212 */ /* 0x000fe400078e961a */
[----:B------:R-:W-:Y:S02]  /*4650*/  IADD3 R27, PT, PT, R23, R24, R20 ;  /* 0x00000018171b7210 */ /* 0x000fe40007ffe014 */
[C-C-:B------:R-:W-:Y:S02]  /*4660*/  SHF.L.W.U32.HI R26, R6.reuse, 0x1a, R6.reuse ;  /* 0x0000001a061a7819 */ /* 0x140fe40000010e06 */
[C-C-:B------:R-:W-:Y:S02]  /*4670*/  SHF.L.W.U32.HI R23, R6.reuse, 0x15, R6.reuse ;  /* 0x0000001506177819 */ /* 0x140fe40000010e06 */
[----:B------:R-:W-:Y:S01]  /*4680*/  SHF.L.W.U32.HI R24, R6, 0x7, R6 ;  /* 0x0000000706187819 */ /* 0x000fe20000010e06 */
[----:B------:R-:W-:Y:S01]  /*4690*/  IMAD.IADD R20, R25, 0x1, R27 ;  /* 0x0000000119147824 */ /* 0x000fe200078e021b */
[----:B0-----:R-:W-:-:S02]  /*46a0*/  LOP3.LUT R29, R9, R6, R2, 0xe2, !PT ;  /* 0x00000006091d7212 */ /* 0x001fc400078ee202 */
[----:B------:R-:W-:-:S04]  /*46b0*/  LOP3.LUT R23, R24, R26, R23, 0x96, !PT ;  /* 0x0000001a18177212 */ /* 0x000fc800078e9617 */
[----:B------:R-:W-:Y:S02]  /*46c0*/  IADD3 R23, PT, PT, R29, R23, R20 ;  /* 0x000000171d177210 */ /* 0x000fe40007ffe014 */
[----:B------:R-:W3:Y:S01]  /*46d0*/  LDL.LU R29, [R1+0x9c] ;  /* 0x00009c00011d7983 */ /* 0x000ee20000300800 */
[C-C-:B------:R-:W-:Y:S02]  /*46e0*/  SHF.L.W.U32.HI R26, R8.reuse, 0x1e, R8.reuse ;  /* 0x0000001e081a7819 */ /* 0x140fe40000010e08 */
[C-C-:B------:R-:W-:Y:S02]  /*46f0*/  SHF.L.W.U32.HI R27, R8.reuse, 0x13, R8.reuse ;  /* 0x00000013081b7819 */ /* 0x140fe40000010e08 */
[----:B------:R-:W-:Y:S02]  /*4700*/  SHF.L.W.U32.HI R28, R8, 0xa, R8 ;  /* 0x0000000a081c7819 */ /* 0x000fe40000010e08 */
[C-C-:B------:R-:W-:Y:S02]  /*4710*/  SHF.L.W.U32.HI R16, R10.reuse, 0xf, R10.reuse ;  /* 0x0000000f0a107819 */ /* 0x140fe40000010e0a */
[----:B------:R-:W-:-:S02]  /*4720*/  SHF.L.W.U32.HI R24, R10, 0xd, R10 ;  /* 0x0000000d0a187819 */ /* 0x000fc40000010e0a */
[----:B------:R-:W-:Y:S02]  /*4730*/  SHF.R.U32.HI R25, RZ, 0xa, R10 ;  /* 0x0000000aff197819 */ /* 0x000fe4000001160a */
[----:B------:R-:W-:Y:S02]  /*4740*/  LOP3.LUT R26, R28, R27, R26, 0x96, !PT ;  /* 0x0000001b1c1a7212 */ /* 0x000fe400078e961a */
[----:B------:R-:W-:Y:S02]  /*4750*/  LOP3.LUT R4, R4, R17, R8, 0xe8, !PT ;  /* 0x0000001104047212 */ /* 0x000fe400078ee808 */
[----:B------:R-:W-:Y:S02]  /*4760*/  LOP3.LUT R24, R25, R16, R24, 0x96, !PT ;  /* 0x0000001019187212 */ /* 0x000fe400078e9618 */
[----:B------:R-:W-:Y:S01]  /*4770*/  IADD3 R3, PT, PT, R23, 0x27b70a85, R3 ;  /* 0x27b70a8517037810 */ /* 0x000fe20007ffe003 */
[----:B------:R-:W-:Y:S01]  /*4780*/  STL [R1+0x98], R20 ;  /* 0x0000981401007387 */ /* 0x000fe20000100800 */
[----:B--2---:R-:W-:-:S02]  /*4790*/  SHF.L.W.U32.HI R25, R21, 0x19, R21 ;  /* 0x0000001915197819 */ /* 0x004fc40000010e15 */
[--C-:B------:R-:W-:Y:S02]  /*47a0*/  SHF.L.W.U32.HI R27, R21, 0xe, R21.reuse ;  /* 0x0000000e151b7819 */ /* 0x100fe40000010e15 */
[----:B------:R-:W-:Y:S01]  /*47b0*/  SHF.R.U32.HI R28, RZ, 0x3, R21 ;  /* 0x00000003ff1c7819 */ /* 0x000fe20000011615 */
[----:B------:R0:W-:Y:S01]  /*47c0*/  STL [R1+0x9c], R3 ;  /* 0x00009c0301007387 */ /* 0x0001e20000100800 */
[----:B------:R-:W-:Y:S02]  /*47d0*/  IADD3 R24, PT, PT, R22, R24, R11 ;  /* 0x0000001816187210 */ /* 0x000fe40007ffe00b */
[----:B------:R-:W-:Y:S01]  /*47e0*/  LOP3.LUT R23, R28, R25, R27, 0x96, !PT ;  /* 0x000000191c177212 */ /* 0x000fe200078e961b */
[----:B------:R-:W2:Y:S04]  /*47f0*/  LDL.LU R11, [R1+0x94] ;  /* 0x00009400010b7983 */ /* 0x000ea80000300800 */
[----:B------:R-:W-:Y:S01]  /*4800*/  IMAD.IADD R23, R23, 0x1, R24 ;  /* 0x0000000117177824 */ /* 0x000fe200078e0218 */
[----:B------:R1:W-:Y:S04]  /*4810*/  STL [R1+0x144], R20 ;  /* 0x0001441401007387 */ /* 0x0003e80000100800 */
[----:B------:R-:W-:Y:S04]  /*4820*/  STL [R1+0x140], R18 ;  /* 0x0001401201007387 */ /* 0x000fe80000100800 */
[----:B------:R-:W4:Y:S01]  /*4830*/  LDL.LU R16, [R1+0x14c] ;  /* 0x00014c0001107983 */ /* 0x000f220000300800 */
[----:B---3--:R-:W-:-:S05]  /*4840*/  IADD3 R4, PT, PT, R29, R26, R4 ;  /* 0x0000001a1d047210 */ /* 0x008fca0007ffe004 */
[C---:B0-----:R-:W-:Y:S01]  /*4850*/  IMAD.IADD R3, R4.reuse, 0x1, R3 ;  /* 0x0000000104037824 */ /* 0x041fe200078e0203 */
[C-C-:B------:R-:W-:Y:S02]  /*4860*/  SHF.L.W.U32.HI R26, R4.reuse, 0x1e, R4.reuse ;  /* 0x0000001e041a7819 */ /* 0x140fe40000010e04 */
[C-C-:B------:R-:W-:Y:S02]  /*4870*/  SHF.L.W.U32.HI R27, R4.reuse, 0x13, R4.reuse ;  /* 0x00000013041b7819 */ /* 0x140fe40000010e04 */
[C-C-:B------:R-:W-:Y:S02]  /*4880*/  SHF.L.W.U32.HI R22, R3.reuse, 0x1a, R3.reuse ;  /* 0x0000001a03167819 */ /* 0x140fe40000010e03 */
[C-C-:B------:R-:W-:Y:S02]  /*4890*/  SHF.L.W.U32.HI R24, R3.reuse, 0x15, R3.reuse ;  /* 0x0000001503187819 */ /* 0x140fe40000010e03 */
[----:B------:R-:W-:Y:S02]  /*48a0*/  SHF.L.W.U32.HI R25, R3, 0x7, R3 ;  /* 0x0000000703197819 */ /* 0x000fe40000010e03 */
[----:B------:R-:W-:-:S02]  /*48b0*/  SHF.L.W.U32.HI R28, R4, 0xa, R4 ;  /* 0x0000000a041c7819 */ /* 0x000fc40000010e04 */
[----:B------:R-:W-:Y:S02]  /*48c0*/  LOP3.LUT R22, R25, R22, R24, 0x96, !PT ;  /* 0x0000001619167212 */ /* 0x000fe400078e9618 */
[----:B------:R-:W-:Y:S02]  /*48d0*/  LOP3.LUT R26, R28, R27, R26, 0x96, !PT ;  /* 0x0000001b1c1a7212 */ /* 0x000fe400078e961a */
[----:B------:R-:W-:Y:S02]  /*48e0*/  LOP3.LUT R17, R17, R8, R4, 0xe8, !PT ;  /* 0x0000000811117212 */ /* 0x000fe400078ee804 */
[----:B------:R-:W-:Y:S02]  /*48f0*/  LOP3.LUT R24, R6, R3, R9, 0xe2, !PT ;  /* 0x0000000306187212 */ /* 0x000fe400078ee209 */
[----:B------:R-:W-:Y:S02]  /*4900*/  IADD3 R17, PT, PT, R12, R26, R17 ;  /* 0x0000001a0c117210 */ /* 0x000fe40007ffe011 */
[----:B------:R-:W-:Y:S01]  /*4910*/  IADD3 R24, PT, PT, R24, R22, R23 ;  /* 0x0000001618187210 */ /* 0x000fe20007ffe017 */
[----:B------:R-:W3:Y:S01]  /*4920*/  LDL.LU R12, [R1+0x148] ;  /* 0x00014800010c7983 */ /* 0x000ee20000300800 */
[----:B------:R-:W-:-:S02]  /*4930*/  SHF.L.W.U32.HI R22, R20, 0xf, R20 ;  /* 0x0000000f14167819 */ /* 0x000fc40000010e14 */
[----:B------:R-:W-:Y:S02]  /*4940*/  IADD3 R28, PT, PT, R24, 0x2e1b2138, R2 ;  /* 0x2e1b2138181c7810 */ /* 0x000fe40007ffe002 */
[--C-:B------:R-:W-:Y:S02]  /*4950*/  SHF.L.W.U32.HI R2, R20, 0xd, R20.reuse ;  /* 0x0000000d14027819 */ /* 0x100fe40000010e14 */
[----:B------:R-:W-:Y:S02]  /*4960*/  SHF.R.U32.HI R27, RZ, 0xa, R20 ;  /* 0x0000000aff1b7819 */ /* 0x000fe40000011614 */
[C-C-:B-----5:R-:W-:Y:S02]  /*4970*/  SHF.L.W.U32.HI R24, R13.reuse, 0x19, R13.reuse ;  /* 0x000000190d187819 */ /* 0x160fe40000010e0d */
[--C-:B------:R-:W-:Y:S02]  /*4980*/  SHF.L.W.U32.HI R25, R13, 0xe, R13.reuse ;  /* 0x0000000e0d197819 */ /* 0x100fe40000010e0d */
[----:B------:R-:W-:-:S02]  /*4990*/  SHF.R.U32.HI R26, RZ, 0x3, R13 ;  /* 0x00000003ff1a7819 */ /* 0x000fc4000001160d */
[----:B------:R-:W-:Y:S01]  /*49a0*/  LOP3.LUT R22, R27, R22, R2, 0x96, !PT ;  /* 0x000000161b167212 */ /* 0x000fe200078e9602 */
[----:B------:R-:W-:Y:S01]  /*49b0*/  IMAD.IADD R2, R17, 0x1, R28 ;  /* 0x0000000111027824 */ /* 0x000fe200078e021c */
[----:B------:R-:W-:Y:S02]  /*49c0*/  LOP3.LUT R24, R26, R24, R25, 0x96, !PT ;  /* 0x000000181a187212 */ /* 0x000fe400078e9619 */
[----:B------:R-:W-:Y:S02]  /*49d0*/  IADD3 R21, PT, PT, R21, R22, R18 ;  /* 0x0000001615157210 */ /* 0x000fe40007ffe012 */
[C-C-:B------:R-:W-:Y:S02]  /*49e0*/  SHF.L.W.U32.HI R22, R2.reuse, 0x1a, R2.reuse ;  /* 0x0000001a02167819 */ /* 0x140fe40000010e02 */
[C-C-:B------:R-:W-:Y:S02]  /*49f0*/  SHF.L.W.U32.HI R25, R2.reuse, 0x15, R2.reuse ;  /* 0x0000001502197819 */ /* 0x140fe40000010e02 */
[----:B------:R-:W-:Y:S01]  /*4a00*/  SHF.L.W.U32.HI R26, R2, 0x7, R2 ;  /* 0x00000007021a7819 */ /* 0x000fe20000010e02 */
[----:B------:R-:W-:Y:S01]  /*4a10*/  IMAD.IADD R21, R24, 0x1, R21 ;  /* 0x0000000118157824 */ /* 0x000fe200078e0215 */
[----:B------:R-:W-:-:S02]  /*4a20*/  LOP3.LUT R29, R3, R2, R6, 0xe2, !PT ;  /* 0x00000002031d7212 */ /* 0x000fc400078ee206 */
[----:B------:R-:W-:-:S04]  /*4a30*/  LOP3.LUT R22, R26, R22, R25, 0x96, !PT ;  /* 0x000000161a167212 */ /* 0x000fc800078e9619 */
[----:B------:R-:W-:Y:S02]  /*4a40*/  IADD3 R22, PT, PT, R29, R22, R21 ;  /* 0x000000161d167210 */ /* 0x000fe40007ffe015 */
[----:B------:R-:W5:Y:S01]  /*4a50*/  LDL.LU R29, [R1+0x8c] ;  /* 0x00008c00011d7983 */ /* 0x000f620000300800 */
[C-C-:B------:R-:W-:Y:S02]  /*4a60*/  SHF.L.W.U32.HI R26, R17.reuse, 0x1e, R17.reuse ;  /* 0x0000001e111a7819 */ /* 0x140fe40000010e11 */
[----:B------:R-:W-:Y:S01]  /*4a70*/  SHF.L.W.U32.HI R27, R17, 0x13, R17 ;  /* 0x00000013111b7819 */ /* 0x000fe20000010e11 */
[----:B------:R0:W-:Y:S01]  /*4a80*/  STL [R1+0x90], R28 ;  /* 0x0000901c01007387 */ /* 0x0001e20000100800 */
[C-C-:B-1----:R-:W-:Y:S02]  /*4a90*/  SHF.L.W.U32.HI R20, R23.reuse, 0xf, R23.reuse ;  /* 0x0000000f17147819 */ /* 0x142fe40000010e17 */
[--C-:B------:R-:W-:Y:S02]  /*4aa0*/  SHF.L.W.U32.HI R24, R23, 0xd, R23.reuse ;  /* 0x0000000d17187819 */ /* 0x100fe40000010e17 */
[----:B------:R-:W-:-:S02]  /*4ab0*/  SHF.R.U32.HI R25, RZ, 0xa, R23 ;  /* 0x0000000aff197819 */ /* 0x000fc40000011617 */
[--C-:B0-----:R-:W-:Y:S02]  /*4ac0*/  SHF.L.W.U32.HI R28, R17, 0xa, R17.reuse ;  /* 0x0000000a111c7819 */ /* 0x101fe40000010e11 */
[----:B------:R-:W-:Y:S02]  /*4ad0*/  LOP3.LUT R8, R8, R4, R17, 0xe8, !PT ;  /* 0x0000000408087212 */ /* 0x000fe400078ee811 */
[----:B------:R-:W-:Y:S02]  /*4ae0*/  LOP3.LUT R26, R28, R27, R26, 0x96, !PT ;  /* 0x0000001b1c1a7212 */ /* 0x000fe400078e961a */
[----:B------:R-:W-:Y:S02]  /*4af0*/  LOP3.LUT R24, R25, R20, R24, 0x96, !PT ;  /* 0x0000001419187212 */ /* 0x000fe400078e9618 */
[----:B--2---:R-:W-:Y:S01]  /*4b00*/  IADD3 R8, PT, PT, R11, R26, R8 ;  /* 0x0000001a0b087210 */ /* 0x004fe20007ffe008 */
[----:B------:R-:W2:Y:S01]  /*4b10*/  LDL.LU R20, [R1+0x144] ;  /* 0x0001440001147983 */ /* 0x000ea20000300800 */
[----:B------:R-:W-:-:S02]  /*4b20*/  IADD3 R11, PT, PT, R22, 0x4d2c6dfc, R9 ;  /* 0x4d2c6dfc160b7810 */ /* 0x000fc40007ffe009 */
[----:B------:R-:W-:-:S03]  /*4b30*/  IADD3 R13, PT, PT, R13, R24, R7 ;  /* 0x000000180d0d7210 */ /* 0x000fc60007ffe007 */
[----:B------:R-:W-:-:S05]  /*4b40*/  IMAD.IADD R9, R8, 0x1, R11 ;  /* 0x0000000108097824 */ /* 0x000fca00078e020b */
[C-C-:B------:R-:W-:Y:S02]  /*4b50*/  SHF.L.W.U32.HI R22, R9.reuse, 0x1a, R9.reuse ;  /* 0x0000001a09167819 */ /* 0x140fe40000010e09 */
[----:B------:R-:W-:Y:S02]  /*4b60*/  SHF.L.W.U32.HI R24, R9, 0x15, R9 ;  /* 0x0000001509187819 */ /* 0x000fe40000010e09 */
[--C-:B------:R-:W-:Y:S02]  /*4b70*/  SHF.L.W.U32.HI R26, R8, 0x1e, R8.reuse ;  /* 0x0000001e081a7819 */ /* 0x100fe40000010e08 */
[----:B------:R-:W-:Y:S02]  /*4b80*/  LOP3.LUT R4, R4, R17, R8, 0xe8, !PT ;  /* 0x0000001104047212 */ /* 0x000fe400078ee808 */
[C-C-:B---3--:R-:W-:Y:S02]  /*4b90*/  SHF.L.W.U32.HI R25, R12.reuse, 0x19, R12.reuse ;  /* 0x000000190c197819 */ /* 0x148fe40000010e0c */
[----:B------:R-:W-:-:S02]  /*4ba0*/  SHF.L.W.U32.HI R27, R12, 0xe, R12 ;  /* 0x0000000e0c1b7819 */ /* 0x000fc40000010e0c */
[----:B------:R-:W-:-:S04]  /*4bb0*/  SHF.R.U32.HI R28, RZ, 0x3, R12 ;  /* 0x00000003ff1c7819 */ /* 0x000fc8000001160c */
[----:B------:R-:W-:-:S05]  /*4bc0*/  LOP3.LUT R25, R28, R25, R27, 0x96, !PT ;  /* 0x000000191c197212 */ /* 0x000fca00078e961b */
[----:B------:R-:W-:Y:S01]  /*4bd0*/  IMAD.IADD R13, R25, 0x1, R13 ;  /* 0x00000001190d7824 */ /* 0x000fe200078e020d */
[----:B------:R-:W-:Y:S02]  /*4be0*/  SHF.L.W.U32.HI R25, R9, 0x7, R9 ;  /* 0x0000000709197819 */ /* 0x000fe40000010e09 */
[----:B------:R-:W-:Y:S02]  /*4bf0*/  SHF.L.W.U32.HI R27, R8, 0x13, R8 ;  /* 0x00000013081b7819 */ /* 0x000fe40000010e08 */
[----:B------:R-:W-:Y:S02]  /*4c00*/  LOP3.LUT R22, R25, R22, R24, 0x96, !PT ;  /* 0x0000001619167212 */ /* 0x000fe400078e9618 */
[----:B------:R-:W-:Y:S02]  /*4c10*/  LOP3.LUT R24, R2, R9, R3, 0xe2, !PT ;  /* 0x0000000902187212 */ /* 0x000fe400078ee203 */
[----:B------:R-:W-:Y:S02]  /*4c20*/  SHF.L.W.U32.HI R28, R8, 0xa, R8 ;  /* 0x0000000a081c7819 */ /* 0x000fe40000010e08 */
[----:B------:R-:W-:-:S02]  /*4c30*/  IADD3 R24, PT, PT, R24, R22, R13 ;  /* 0x0000001618187210 */ /* 0x000fc40007ffe00d */
[----:B------:R-:W-:Y:S02]  /*4c40*/  LOP3.LUT R26, R28, R27, R26, 0x96, !PT ;  /* 0x0000001b1c1a7212 */ /* 0x000fe400078e961a */
[----:B------:R-:W-:Y:S02]  /*4c50*/  IADD3 R7, PT, PT, R24, 0x53380d13, R6 ;  /* 0x53380d1318077810 */ /* 0x000fe40007ffe006 */
[C-C-:B------:R-:W-:Y:S02]  /*4c60*/  SHF.L.W.U32.HI R22, R21.reuse, 0xf, R21.reuse ;  /* 0x0000000f15167819 */ /* 0x140fe40000010e15 */
[--C-:B------:R-:W-:Y:S02]  /*4c70*/  SHF.L.W.U32.HI R6, R21, 0xd, R21.reuse ;  /* 0x0000000d15067819 */ /* 0x100fe40000010e15 */
[----:B------:R-:W-:Y:S02]  /*4c80*/  SHF.R.U32.HI R27, RZ, 0xa, R21 ;  /* 0x0000000aff1b7819 */ /* 0x000fe40000011615 */
[----:B-----5:R-:W-:-:S02]  /*4c90*/  IADD3 R4, PT, PT, R29, R26, R4 ;  /* 0x0000001a1d047210 */ /* 0x020fc40007ffe004 */
[C-C-:B------:R-:W-:Y:S02]  /*4ca0*/  SHF.L.W.U32.HI R24, R5.reuse, 0x19, R5.reuse ;  /* 0x0000001905187819 */ /* 0x140fe40000010e05 */
        /* <DEDUP_REMOVED lines=11> */
[----:B------:R-:W-:-:S04]  /*4d60*/  LOP3.LUT R22, R26, R22, R25, 0x96, !PT ;  /* 0x000000161a167212 */ /* 0x000fc800078e9619 */
[----:B------:R-:W-:Y:S02]  /*4d70*/  IADD3 R22, PT, PT, R29, R22, R12 ;  /* 0x000000161d167210 */ /* 0x000fe40007ffe00c */
[----:B------:R-:W3:Y:S04]  /*4d80*/  LDL.LU R29, [R1+0x9c] ;  /* 0x00009c00011d7983 */ /* 0x000ee80000300800 */
[----:B------:R0:W-:Y:S04]  /*4d90*/  STL [R1+0x8c], R7 ;  /* 0x00008c0701007387 */ /* 0x0001e80000100800 */
[----:B0-----:R-:W5:Y:S01]  /*4da0*/  LDL.LU R7, [R1+0x90] ;  /* 0x0000900001077983 */ /* 0x001f620000300800 */
[----:B------:R-:W-:-:S02]  /*4db0*/  SHF.L.W.U32.HI R26, R4, 0x1e, R4 ;  /* 0x0000001e041a7819 */ /* 0x000fc40000010e04 */
[C-C-:B------:R-:W-:Y:S02]  /*4dc0*/  SHF.L.W.U32.HI R27, R4.reuse, 0x13, R4.reuse ;  /* 0x00000013041b7819 */ /* 0x140fe40000010e04 */
[----:B------:R-:W-:Y:S02]  /*4dd0*/  SHF.L.W.U32.HI R28, R4, 0xa, R4 ;  /* 0x0000000a041c7819 */ /* 0x000fe40000010e04 */
[C-C-:B------:R-:W-:Y:S02]  /*4de0*/  SHF.L.W.U32.HI R18, R13.reuse, 0xf, R13.reuse ;  /* 0x0000000f0d127819 */ /* 0x140fe40000010e0d */
[--C-:B------:R-:W-:Y:S02]  /*4df0*/  SHF.L.W.U32.HI R24, R13, 0xd, R13.reuse ;  /* 0x0000000d0d187819 */ /* 0x100fe40000010e0d */
[----:B------:R-:W-:Y:S02]  /*4e00*/  SHF.R.U32.HI R25, RZ, 0xa, R13 ;  /* 0x0000000aff197819 */ /* 0x000fe4000001160d */
[----:B------:R-:W-:-:S02]  /*4e10*/  LOP3.LUT R26, R28, R27, R26, 0x96, !PT ;  /* 0x0000001b1c1a7212 */ /* 0x000fc400078e961a */
[----:B------:R-:W-:Y:S02]  /*4e20*/  LOP3.LUT R17, R17, R8, R4, 0xe8, !PT ;  /* 0x0000000811117212 */ /* 0x000fe400078ee804 */
[----:B------:R-:W-:Y:S02]  /*4e30*/  LOP3.LUT R24, R25, R18, R24, 0x96, !PT ;  /* 0x0000001219187212 */ /* 0x000fe400078e9618 */
[----:B------:R-:W-:Y:S01]  /*4e40*/  IADD3 R3, PT, PT, R22, 0x650a7354, R3 ;  /* 0x650a735416037810 */ /* 0x000fe20007ffe003 */
[----:B------:R-:W-:Y:S01]  /*4e50*/  STL [R1+0x12c], R10 ;  /* 0x00012c0a01007387 */ /* 0x000fe20000100800 */
[C-C-:B------:R-:W-:Y:S02]  /*4e60*/  SHF.L.W.U32.HI R25, R0.reuse, 0x19, R0.reuse ;  /* 0x0000001900197819 */ /* 0x140fe40000010e00 */
[--C-:B------:R-:W-:Y:S02]  /*4e70*/  SHF.L.W.U32.HI R27, R0, 0xe, R0.reuse ;  /* 0x0000000e001b7819 */ /* 0x100fe40000010e00 */
[----:B------:R-:W-:Y:S01]  /*4e80*/  SHF.R.U32.HI R28, RZ, 0x3, R0 ;  /* 0x00000003ff1c7819 */ /* 0x000fe20000011600 */
[----:B------:R0:W-:Y:S01]  /*4e90*/  STL [R1+0x9c], R3 ;  /* 0x00009c0301007387 */ /* 0x0001e20000100800 */
[----:B------:R-:W-:-:S02]  /*4ea0*/  IADD3 R5, PT, PT, R5, R24, R14 ;  /* 0x0000001805057210 */ /* 0x000fc40007ffe00e */
[----:B------:R-:W-:Y:S01]  /*4eb0*/  LOP3.LUT R25, R28, R25, R27, 0x96, !PT ;  /* 0x000000191c197212 */ /* 0x000fe200078e961b */
[----:B------:R1:W-:Y:S04]  /*4ec0*/  STL [R1+0x13c], R14 ;  /* 0x00013c0e01007387 */ /* 0x0003e80000100800 */
[----:B------:R-:W-:Y:S01]  /*4ed0*/  IMAD.IADD R5, R25, 0x1, R5 ;  /* 0x0000000119057824 */ /* 0x000fe200078e0205 */
[----:B------:R-:W4:Y:S01]  /*4ee0*/  LDL.LU R18, [R1+0x140] ;  /* 0x0001400001127983 */ /* 0x000f220000300800 */
[----:B---3--:R-:W-:-:S05]  /*4ef0*/  IADD3 R17, PT, PT, R29, R26, R17 ;  /* 0x0000001a1d117210 */ /* 0x008fca0007ffe011 */
[C---:B0-----:R-:W-:Y:S01]  /*4f00*/  IMAD.IADD R3, R17.reuse, 0x1, R3 ;  /* 0x0000000111037824 */ /* 0x041fe200078e0203 */
[----:B------:R-:W-:-:S04]  /*4f10*/  SHF.L.W.U32.HI R26, R17, 0x1e, R17 ;  /* 0x0000001e111a7819 */ /* 0x000fc80000010e11 */
[C-C-:B------:R-:W-:Y:S02]  /*4f20*/  SHF.L.W.U32.HI R22, R3.reuse, 0x1a, R3.reuse ;  /* 0x0000001a03167819 */ /* 0x140fe40000010e03 */
[C-C-:B------:R-:W-:Y:S02]  /*4f30*/  SHF.L.W.U32.HI R24, R3.reuse, 0x15, R3.reuse ;  /* 0x0000001503187819 */ /* 0x140fe40000010e03 */
[----:B------:R-:W-:Y:S02]  /*4f40*/  SHF.L.W.U32.HI R25, R3, 0x7, R3 ;  /* 0x0000000703197819 */ /* 0x000fe40000010e03 */
[C-C-:B------:R-:W-:Y:S02]  /*4f50*/  SHF.L.W.U32.HI R27, R17.reuse, 0x13, R17.reuse ;  /* 0x00000013111b7819 */ /* 0x140fe40000010e11 */
[----:B------:R-:W-:Y:S02]  /*4f60*/  SHF.L.W.U32.HI R28, R17, 0xa, R17 ;  /* 0x0000000a111c7819 */ /* 0x000fe40000010e11 */
[----:B------:R-:W-:-:S02]  /*4f70*/  LOP3.LUT R22, R25, R22, R24, 0x96, !PT ;  /* 0x0000001619167212 */ /* 0x000fc400078e9618 */
[----:B------:R-:W-:Y:S02]  /*4f80*/  LOP3.LUT R24, R6, R3, R9, 0xe2, !PT ;  /* 0x0000000306187212 */ /* 0x000fe400078ee209 */
[----:B------:R-:W-:Y:S02]  /*4f90*/  LOP3.LUT R26, R28, R27, R26, 0x96, !PT ;  /* 0x0000001b1c1a7212 */ /* 0x000fe400078e961a */
[----:B------:R-:W-:Y:S02]  /*4fa0*/  LOP3.LUT R8, R8, R4, R17, 0xe8, !PT ;  /* 0x0000000408087212 */ /* 0x000fe400078ee811 */
[----:B------:R-:W-:Y:S02]  /*4fb0*/  IADD3 R24, PT, PT, R24, R22, R5 ;  /* 0x0000001618187210 */ /* 0x000fe40007ffe005 */
[----:B-----5:R-:W-:Y:S02]  /*4fc0*/  IADD3 R8, PT, PT, R7, R26, R8 ;  /* 0x0000001a07087210 */ /* 0x020fe40007ffe008 */
[----:B------:R-:W-:-:S02]  /*4fd0*/  IADD3 R7, PT, PT, R24, 0x766a0abb, R2 ;  /* 0x766a0abb18077810 */ /* 0x000fc40007ffe002 */
[C-C-:B------:R-:W-:Y:S02]  /*4fe0*/  SHF.L.W.U32.HI R22, R12.reuse, 0xf, R12.reuse ;  /* 0x0000000f0c167819 */ /* 0x140fe40000010e0c */
[--C-:B------:R-:W-:Y:S02]  /*4ff0*/  SHF.L.W.U32.HI R2, R12, 0xd, R12.reuse ;  /* 0x0000000d0c027819 */ /* 0x100fe40000010e0c */
[----:B------:R-:W-:-:S04]  /*5000*/  SHF.R.U32.HI R27, RZ, 0xa, R12 ;  /* 0x0000000aff1b7819 */ /* 0x000fc8000001160c */
[----:B------:R-:W-:-:S04]  /*5010*/  LOP3.LUT R22, R27, R22, R2, 0x96, !PT ;  /* 0x000000161b167212 */ /* 0x000fc800078e9602 */
[----:B------:R-:W-:Y:S02]  /*5020*/  IADD3 R0, PT, PT, R0, R22, R10 ;  /* 0x0000001600007210 */ /* 0x000fe40007ffe00a */
[----:B------:R-:W3:Y:S01]  /*5030*/  LDL.LU R10, [R1+0x8c] ;  /* 0x00008c00010a7983 */ /* 0x000ee20000300800 */
[C---:B------:R-:W-:Y:S01]  /*5040*/  SHF.L.W.U32.HI R24, R19.reuse, 0x19, R19 ;  /* 0x0000001913187819 */ /* 0x040fe20000010e13 */
[----:B------:R-:W-:Y:S01]  /*5050*/  IMAD.IADD R2, R8, 0x1, R7 ;  /* 0x0000000108027824 */ /* 0x000fe200078e0207 */
[--C-:B------:R-:W-:Y:S02]  /*5060*/  SHF.L.W.U32.HI R25, R19, 0xe, R19.reuse ;  /* 0x0000000e13197819 */ /* 0x100fe40000010e13 */
[----:B------:R-:W-:Y:S02]  /*5070*/  SHF.R.U32.HI R26, RZ, 0x3, R19 ;  /* 0x00000003ff1a7819 */ /* 0x000fe40000011613 */
[----:B------:R-:W-:Y:S02]  /*5080*/  SHF.L.W.U32.HI R22, R2, 0x1a, R2 ;  /* 0x0000001a02167819 */ /* 0x000fe40000010e02 */
[----:B------:R-:W-:-:S02]  /*5090*/  LOP3.LUT R24, R26, R24, R25, 0x96, !PT ;  /* 0x000000181a187212 */ /* 0x000fc400078e9619 */
[C-C-:B------:R-:W-:Y:S02]  /*50a0*/  SHF.L.W.U32.HI R25, R2.reuse, 0x15, R2.reuse ;  /* 0x0000001502197819 */ /* 0x140fe40000010e02 */
[----:B------:R-:W-:Y:S01]  /*50b0*/  SHF.L.W.U32.HI R26, R2, 0x7, R2 ;  /* 0x00000007021a7819 */ /* 0x000fe20000010e02 */
[----:B------:R-:W-:Y:S01]  /*50c0*/  IMAD.IADD R0, R24, 0x1, R0 ;  /* 0x0000000118007824 */ /* 0x000fe200078e0200 */
[C---:B-1----:R-:W-:Y:S02]  /*50d0*/  SHF.L.W.U32.HI R14, R5.reuse, 0xf, R5 ;  /* 0x0000000f050e7819 */ /* 0x042fe40000010e05 */
[----:B------:R-:W-:Y:S02]  /*50e0*/  LOP3.LUT R22, R26, R22, R25, 0x96, !PT ;  /* 0x000000161a167212 */ /* 0x000fe400078e9619 */
[--C-:B------:R-:W-:Y:S02]  /*50f0*/  SHF.L.W.U32.HI R24, R5, 0xd, R5.reuse ;  /* 0x0000000d05187819 */ /* 0x100fe40000010e05 */
[----:B------:R-:W-:-:S02]  /*5100*/  SHF.R.U32.HI R25, RZ, 0xa, R5 ;  /* 0x0000000aff197819 */ /* 0x000fc40000011605 */
[C---:B------:R-:W-:Y:S02]  /*5110*/  SHF.L.W.U32.HI R26, R8.reuse, 0x1e, R8 ;  /* 0x0000001e081a7819 */ /* 0x040fe40000010e08 */
[----:B------:R-:W-:Y:S02]  /*5120*/  LOP3.LUT R24, R25, R14, R24, 0x96, !PT ;  /* 0x0000000e19187212 */ /* 0x000fe400078e9618 */
[C-C-:B------:R-:W-:Y:S01]  /*5130*/  SHF.L.W.U32.HI R27, R8.reuse, 0x13, R8.reuse ;  /* 0x00000013081b7819 */ /* 0x140fe20000010e08 */
[----:B------:R-:W-:Y:S01]  /*5140*/  STL [R1+0x128], R23 ;  /* 0x0001281701007387 */ /* 0x000fe20000100800 */
[----:B------:R-:W-:Y:S02]  /*5150*/  SHF.L.W.U32.HI R28, R8, 0xa, R8 ;  /* 0x0000000a081c7819 */ /* 0x000fe40000010e08 */
[----:B--2---:R-:W-:Y:S01]  /*5160*/  IADD3 R19, PT, PT, R19, R24, R20 ;  /* 0x0000001813137210 */ /* 0x004fe20007ffe014 */
[----:B------:R-:W-:Y:S01]  /*5170*/  STL [R1+0x124], R21 ;  /* 0x0001241501007387 */ /* 0x000fe20000100800 */
[----:B------:R-:W-:-:S02]  /*5180*/  LOP3.LUT R26, R28, R27, R26, 0x96, !PT ;  /* 0x0000001b1c1a7212 */ /* 0x000fc400078e961a */
[----:B------:R-:W-:Y:S01]  /*5190*/  LOP3.LUT R4, R4, R17, R8, 0xe8, !PT ;  /* 0x0000001104047212 */ /* 0x000fe200078ee808 */
[----:B------:R-:W2:Y:S01]  /*51a0*/  LDL.LU R20, [R1+0x134] ;  /* 0x0001340001147983 */ /* 0x000ea20000300800 */
[C-C-:B----4-:R-:W-:Y:S02]  /*51b0*/  SHF.L.W.U32.HI R25, R16.reuse, 0x19, R16.reuse ;  /* 0x0000001910197819 */ /* 0x150fe40000010e10 */
[--C-:B------:R-:W-:Y:S01]  /*51c0*/  SHF.L.W.U32.HI R27, R16, 0xe, R16.reuse ;  /* 0x0000000e101b7819 */ /* 0x100fe20000010e10 */
[----:B------:R-:W4:Y:S01]  /*51d0*/  LDL.LU R14, [R1+0x13c] ;  /* 0x00013c00010e7983 */ /* 0x000f220000300800 */
[----:B------:R-:W-:Y:S02]  /*51e0*/  SHF.R.U32.HI R28, RZ, 0x3, R16 ;  /* 0x00000003ff1c7819 */ /* 0x000fe40000011610 */
[----:B------:R-:W-:Y:S02]  /*51f0*/  IADD3 R4, PT, PT, R11, R26, R4 ;  /* 0x0000001a0b047210 */ /* 0x000fe40007ffe004 */
[----:B------:R-:W-:Y:S01]  /*5200*/  LOP3.LUT R25, R28, R25, R27, 0x96, !PT ;  /* 0x000000191c197212 */ /* 0x000fe200078e961b */
[----:B------:R-:W5:Y:S01]  /*5210*/  LDL.LU R11, [R1+0x138] ;  /* 0x00013800010b7983 */ /* 0x000f620000300800 */
[----:B------:R-:W-:-:S02]  /*5220*/  SHF.L.W.U32.HI R26, R4, 0x1e, R4 ;  /* 0x0000001e041a7819 */ /* 0x000fc40000010e04 */
[C-C-:B------:R-:W-:Y:S02]  /*5230*/  SHF.L.W.U32.HI R27, R4.reuse, 0x13, R4.reuse ;  /* 0x00000013041b7819 */ /* 0x140fe40000010e04 */
[--C-:B------:R-:W-:Y:S02]  /*5240*/  SHF.L.W.U32.HI R28, R4, 0xa, R4.reuse ;  /* 0x0000000a041c7819 */ /* 0x100fe40000010e04 */
[----:B------:R-:W-:Y:S02]  /*5250*/  LOP3.LUT R17, R17, R8, R4, 0xe8, !PT ;  /* 0x0000000811117212 */ /* 0x000fe400078ee804 */
[----:B------:R-:W-:-:S04]  /*5260*/  LOP3.LUT R26, R28, R27, R26, 0x96, !PT ;  /* 0x0000001b1c1a7212 */ /* 0x000fc800078e961a */
[----:B---3--:R-:W-:Y:S02]  /*5270*/  IADD3 R17, PT, PT, R10, R26, R17 ;  /* 0x0000001a0a117210 */ /* 0x008fe40007ffe011 */
[----:B------:R-:W3:Y:S01]  /*5280*/  LDL.LU R10, [R1+0x9c] ;  /* 0x00009c00010a7983 */ /* 0x000ee20000300800 */
[----:B------:R-:W-:-:S04]  /*5290*/  LOP3.LUT R29, R3, R2, R6, 0xe2, !PT ;  /* 0x00000002031d7212 */ /* 0x000fc800078ee206 */
[----:B------:R-:W-:-:S04]  /*52a0*/  IADD3 R22, PT, PT, R29, R22, R0 ;  /* 0x000000161d167210 */ /* 0x000fc80007ffe000 */
[----:B------:R-:W-:-:S05]  /*52b0*/  IADD3 R9, PT, PT, R22, -0x7e3d36d2, R9 ;  /* 0x81c2c92e16097810 */ /* 0x000fca0007ffe009 */
[----:B------:R0:W-:Y:S01]  /*52c0*/  STL [R1+0x94], R9 ;  /* 0x0000940901007387 */ /* 0x0001e20000100800 */
[----:B------:R-:W-:Y:S02]  /*52d0*/  IMAD.IADD R19, R25, 0x1, R19 ;  /* 0x0000000119137824 */ /* 0x000fe400078e0213 */
[----:B0-----:R-:W-:-:S05]  /*52e0*/  IMAD.IADD R9, R4, 0x1, R9 ;  /* 0x0000000104097824 */ /* 0x001fca00078e0209 */
[C-C-:B------:R-:W-:Y:S02]  /*52f0*/  SHF.L.W.U32.HI R22, R9.reuse, 0x1a, R9.reuse ;  /* 0x0000001a09167819 */ /* 0x140fe40000010e09 */
[C-C-:B------:R-:W-:Y:S02]  /*5300*/  SHF.L.W.U32.HI R24, R9.reuse, 0x15, R9.reuse ;  /* 0x0000001509187819 */ /* 0x140fe40000010e09 */
[----:B------:R-:W-:-:S04]  /*5310*/  SHF.L.W.U32.HI R25, R9, 0x7, R9 ;  /* 0x0000000709197819 */ /* 0x000fc80000010e09 */
[----:B------:R-:W-:Y:S02]  /*5320*/  LOP3.LUT R22, R25, R22, R24, 0x96, !PT ;  /* 0x0000001619167212 */ /* 0x000fe400078e9618 */
[----:B------:R-:W-:-:S04]  /*5330*/  LOP3.LUT R24, R2, R9, R3, 0xe2, !PT ;  /* 0x0000000902187212 */ /* 0x000fc800078ee203 */
[----:B------:R-:W-:Y:S02]  /*5340*/  IADD3 R24, PT, PT, R24, R22, R19 ;  /* 0x0000001618187210 */ /* 0x000fe40007ffe013 */
[----:B------:R-:W-:Y:S02]  /*5350*/  SHF.L.W.U32.HI R22, R0, 0xf, R0 ;  /* 0x0000000f00167819 */ /* 0x000fe40000010e00 */
[----:B------:R-:W-:Y:S02]  /*5360*/  IADD3 R28, PT, PT, R24, -0x6d8dd37b, R6 ;  /* 0x92722c85181c7810 */ /* 0x000fe40007ffe006 */
[--C-:B------:R-:W-:Y:S02]  /*5370*/  SHF.L.W.U32.HI R6, R0, 0xd, R0.reuse ;  /* 0x0000000d00067819 */ /* 0x100fe40000010e00 */
[----:B------:R-:W-:Y:S02]  /*5380*/  SHF.R.U32.HI R27, RZ, 0xa, R0 ;  /* 0x0000000aff1b7819 */ /* 0x000fe40000011600 */
[----:B--2---:R-:W-:-:S02]  /*5390*/  SHF.L.W.U32.HI R24, R20, 0x19, R20 ;  /* 0x0000001914187819 */ /* 0x004fc40000010e14 */
[----:B------:R-:W-:Y:S01]  /*53a0*/  LOP3.LUT R22, R27, R22, R6, 0x96, !PT ;  /* 0x000000161b167212 */ /* 0x000fe200078e9606 */
[----:B------:R-:W-:Y:S01]  /*53b0*/  IMAD.IADD R6, R17, 0x1, R28 ;  /* 0x0000000111067824 */ /* 0x000fe200078e021c */
[--C-:B------:R-:W-:Y:S02]  /*53c0*/  SHF.L.W.U32.HI R25, R20, 0xe, R20.reuse ;  /* 0x0000000e14197819 */ /* 0x100fe40000010e14 */
[----:B------:R-:W-:Y:S02]  /*53d0*/  SHF.R.U32.HI R26, RZ, 0x3, R20 ;  /* 0x00000003ff1a7819 */ /* 0x000fe40000011614 */
[----:B------:R-:W-:Y:S02]  /*53e0*/  IADD3 R16, PT, PT, R16, R22, R23 ;  /* 0x0000001610107210 */ /* 0x000fe40007ffe017 */
[----:B------:R-:W-:Y:S02]  /*53f0*/  LOP3.LUT R24, R26, R24, R25, 0x96, !PT ;  /* 0x000000181a187212 */ /* 0x000fe400078e9619 */
[----:B------:R-:W-:-:S02]  /*5400*/  SHF.L.W.U32.HI R22, R6, 0x1a, R6 ;  /* 0x0000001a06167819 */ /* 0x000fc40000010e06 */
[C-C-:B------:R-:W-:Y:S02]  /*5410*/  SHF.L.W.U32.HI R25, R6.reuse, 0x15, R6.reuse ;  /* 0x0000001506197819 */ /* 0x140fe40000010e06 */
[----:B------:R-:W-:Y:S01]  /*5420*/  SHF.L.W.U32.HI R26, R6, 0x7, R6 ;  /* 0x00000007061a7819 */ /* 0x000fe20000010e06 */
[----:B------:R0:W-:Y:S01]  /*5430*/  STL [R1+0x8c], R28 ;  /* 0x00008c1c01007387 */ /* 0x0001e20000100800 */
[C---:B------:R-:W-:Y:S02]  /*5440*/  SHF.L.W.U32.HI R27, R17.reuse, 0x13, R17 ;  /* 0x00000013111b7819 */ /* 0x040fe40000010e11 */
[----:B------:R-:W-:Y:S01]  /*5450*/  LOP3.LUT R22, R26, R22, R25, 0x96, !PT ;  /* 0x000000161a167212 */ /* 0x000fe200078e9619 */
[----:B------:R-:W-:Y:S01]  /*5460*/  IMAD.IADD R16, R24, 0x1, R16 ;  /* 0x0000000118107824 */ /* 0x000fe200078e0210 */
[----:B------:R-:W-:Y:S02]  /*5470*/  SHF.L.W.U32.HI R26, R17, 0x1e, R17 ;  /* 0x0000001e111a7819 */ /* 0x000fe40000010e11 */
[----:B------:R-:W-:-:S02]  /*5480*/  SHF.L.W.U32.HI R23, R19, 0xf, R19 ;  /* 0x0000000f13177819 */ /* 0x000fc40000010e13 */
[----:B0-----:R-:W-:Y:S02]  /*5490*/  SHF.L.W.U32.HI R28, R17, 0xa, R17 ;  /* 0x0000000a111c7819 */ /* 0x001fe40000010e11 */
[--C-:B------:R-:W-:Y:S02]  /*54a0*/  SHF.L.W.U32.HI R24, R19, 0xd, R19.reuse ;  /* 0x0000000d13187819 */ /* 0x100fe40000010e13 */
[----:B------:R-:W-:Y:S02]  /*54b0*/  SHF.R.U32.HI R25, RZ, 0xa, R19 ;  /* 0x0000000aff197819 */ /* 0x000fe40000011613 */
[----:B------:R-:W-:Y:S02]  /*54c0*/  LOP3.LUT R29, R9, R6, R2, 0xe2, !PT ;  /* 0x00000006091d7212 */ /* 0x000fe400078ee202 */
[----:B------:R-:W-:Y:S02]  /*54d0*/  LOP3.LUT R26, R28, R27, R26, 0x96, !PT ;  /* 0x0000001b1c1a7212 */ /* 0x000fe400078e961a */
[----:B------:R-:W-:-:S02]  /*54e0*/  LOP3.LUT R8, R8, R4, R17, 0xe8, !PT ;  /* 0x0000000408087212 */ /* 0x000fc400078ee811 */
[----:B------:R-:W-:Y:S02]  /*54f0*/  LOP3.LUT R24, R25, R23, R24, 0x96, !PT ;  /* 0x0000001719187212 */ /* 0x000fe400078e9618 */
[----:B------:R-:W-:Y:S01]  /*5500*/  IADD3 R22, PT, PT, R29, R22, R16 ;  /* 0x000000161d167210 */ /* 0x000fe20007ffe010 */
[----:B------:R-:W2:Y:S01]  /*5510*/  LDL.LU R23, [R1+0x94] ;  /* 0x0000940001177983 */ /* 0x000ea20000300800 */
[C-C-:B-----5:R-:W-:Y:S02]  /*5520*/  SHF.L.W.U32.HI R25, R11.reuse, 0x19, R11.reuse ;  /* 0x000000190b197819 */ /* 0x160fe40000010e0b */
[--C-:B------:R-:W-:Y:S02]  /*5530*/  SHF.L.W.U32.HI R27, R11, 0xe, R11.reuse ;  /* 0x0000000e0b1b7819 */ /* 0x100fe40000010e0b */
[----:B------:R-:W-:Y:S02]  /*5540*/  SHF.R.U32.HI R28, RZ, 0x3, R11 ;  /* 0x00000003ff1c7819 */ /* 0x000fe4000001160b */
[----:B------:R-:W-:Y:S01]  /*5550*/  IADD3 R24, PT, PT, R20, R24, R21 ;  /* 0x0000001814187210 */ /* 0x000fe20007ffe015 */
[----:B------:R-:W-:Y:S04]  /*5560*/  STL [R1+0x120], R13 ;  /* 0x0001200d01007387 */ /* 0x000fe80000100800 */
[----:B------:R-:W-:Y:S01]  /*5570*/  STL [R1+0x11c], R12 ;  /* 0x00011c0c01007387 */ /* 0x000fe20000100800 */
[----:B---3--:R-:W-:-:S02]  /*5580*/  IADD3 R8, PT, PT, R10, R26, R8 ;  /* 0x0000001a0a087210 */ /* 0x008fc40007ffe008 */
[----:B------:R-:W-:Y:S02]  /*5590*/  IADD3 R10, PT, PT, R22, -0x5d40175f, R3 ;  /* 0xa2bfe8a1160a7810 */ /* 0x000fe40007ffe003 */
[----:B------:R-:W-:Y:S02]  /*55a0*/  LOP3.LUT R22, R28, R25, R27, 0x96, !PT ;  /* 0x000000191c167212 */ /* 0x000fe400078e961b */
[C-C-:B------:R-:W-:Y:S02]  /*55b0*/  SHF.L.W.U32.HI R26, R8.reuse, 0x1e, R8.reuse ;  /* 0x0000001e081a7819 */ /* 0x140fe40000010e08 */
[C-C-:B------:R-:W-:Y:S02]  /*55c0*/  SHF.L.W.U32.HI R27, R8.reuse, 0x13, R8.reuse ;  /* 0x00000013081b7819 */ /* 0x140fe40000010e08 */
[--C-:B------:R-:W-:Y:S02]  /*55d0*/  SHF.L.W.U32.HI R28, R8, 0xa, R8.reuse ;  /* 0x0000000a081c7819 */ /* 0x100fe40000010e08 */
[----:B------:R-:W-:-:S02]  /*55e0*/  LOP3.LUT R4, R4, R17, R8, 0xe8, !PT ;  /* 0x0000001104047212 */ /* 0x000fc400078ee808 */
[----:B------:R-:W-:Y:S01]  /*55f0*/  LOP3.LUT R26, R28, R27, R26, 0x96, !PT ;  /* 0x0000001b1c1a7212 */ /* 0x000fe200078e961a */
[----:B------:R-:W-:-:S03]  /*5600*/  IMAD.IADD R3, R8, 0x1, R10 ;  /* 0x0000000108037824 */ /* 0x000fc600078e020a */
[----:B------:R-:W-:Y:S01]  /*5610*/  IADD3 R4, PT, PT, R7, R26, R4 ;  /* 0x0000001a07047210 */ /* 0x000fe20007ffe004 */
[----:B------:R-:W-:Y:S01]  /*5620*/  IMAD.IADD R22, R22, 0x1, R24 ;  /* 0x0000000116167824 */ /* 0x000fe200078e0218 */
[----:B------:R-:W3:Y:S01]  /*5630*/  LDL.LU R7, [R1+0x130] ;  /* 0x0001300001077983 */ /* 0x000ee20000300800 */
        /* <DEDUP_REMOVED lines=9> */
[----:B------:R-:W-:Y:S01]  /*56d0*/  SHF.R.U32.HI R27, RZ, 0xa, R16 ;  /* 0x0000000aff1b7819 */ /* 0x000fe20000011610 */
[----:B------:R0:W-:Y:S03]  /*56e0*/  STL [R1+0x90], R21 ;  /* 0x0000901501007387 */ /* 0x0001e60000100800 */
[----:B------:R-:W-:Y:S01]  /*56f0*/  LOP3.LUT R20, R27, R20, R2, 0x96, !PT ;  /* 0x000000141b147212 */ /* 0x000fe200078e9602 */
[----:B------:R-:W-:-:S02]  /*5700*/  IMAD.IADD R2, R4, 0x1, R21 ;  /* 0x0000000104027824 */ /* 0x000fc400078e0215 */
[----:B0-----:R-:W5:Y:S01]  /*5710*/  LDL.LU R21, [R1+0x8c] ;  /* 0x00008c0001157983 */ /* 0x001f620000300800 */
[C-C-:B------:R-:W-:Y:S02]  /*5720*/  SHF.L.W.U32.HI R24, R18.reuse, 0x19, R18.reuse ;  /* 0x0000001912187819 */ /* 0x140fe40000010e12 */
[--C-:B------:R-:W-:Y:S02]  /*5730*/  SHF.L.W.U32.HI R25, R18, 0xe, R18.reuse ;  /* 0x0000000e12197819 */ /* 0x100fe40000010e12 */
[----:B------:R-:W-:Y:S02]  /*5740*/  SHF.R.U32.HI R26, RZ, 0x3, R18 ;  /* 0x00000003ff1a7819 */ /* 0x000fe40000011612 */
[----:B------:R-:W-:Y:S02]  /*5750*/  IADD3 R11, PT, PT, R11, R20, R13 ;  /* 0x000000140b0b7210 */ /* 0x000fe40007ffe00d */
[----:B------:R-:W-:Y:S02]  /*5760*/  LOP3.LUT R24, R26, R24, R25, 0x96, !PT ;  /* 0x000000181a187212 */ /* 0x000fe400078e9619 */
[----:B------:R-:W-:-:S02]  /*5770*/  SHF.L.W.U32.HI R20, R2, 0x1a, R2 ;  /* 0x0000001a02147819 */ /* 0x000fc40000010e02 */
[C-C-:B------:R-:W-:Y:S02]  /*5780*/  SHF.L.W.U32.HI R25, R2.reuse, 0x15, R2.reuse ;  /* 0x0000001502197819 */ /* 0x140fe40000010e02 */
[----:B------:R-:W-:Y:S01]  /*5790*/  SHF.L.W.U32.HI R26, R2, 0x7, R2 ;  /* 0x00000007021a7819 */ /* 0x000fe20000010e02 */
[----:B------:R-:W-:Y:S01]  /*57a0*/  IMAD.IADD R11, R24, 0x1, R11 ;  /* 0x00000001180b7824 */ /* 0x000fe200078e020b */
[--C-:B------:R-:W-:Y:S02]  /*57b0*/  SHF.L.W.U32.HI R13, R22, 0xf, R22.reuse ;  /* 0x0000000f160d7819 */ /* 0x100fe40000010e16 */
[----:B------:R-:W-:Y:S02]  /*57c0*/  LOP3.LUT R20, R26, R20, R25, 0x96, !PT ;  /* 0x000000141a147212 */ /* 0x000fe400078e9619 */
[--C-:B------:R-:W-:Y:S02]  /*57d0*/  SHF.L.W.U32.HI R24, R22, 0xd, R22.reuse ;  /* 0x0000000d16187819 */ /* 0x100fe40000010e16 */
[----:B------:R-:W-:-:S04]  /*57e0*/  SHF.R.U32.HI R25, RZ, 0xa, R22 ;  /* 0x0000000aff197819 */ /* 0x000fc80000011616 */
[----:B------:R-:W-:-:S04]  /*57f0*/  LOP3.LUT R24, R25, R13, R24, 0x96, !PT ;  /* 0x0000000d19187212 */ /* 0x000fc800078e9618 */
[----:B------:R-:W-:Y:S02]  /*5800*/  IADD3 R18, PT, PT, R18, R24, R12 ;  /* 0x0000001812127210 */ /* 0x000fe40007ffe00c */
[----:B------:R-:W4:Y:S01]  /*5810*/  LDL.LU R12, [R1+0x90] ;  /* 0x00009000010c7983 */ /* 0x000f220000300800 */
[C-C-:B------:R-:W-:Y:S02]  /*5820*/  SHF.L.W.U32.HI R26, R4.reuse, 0x1e, R4.reuse ;  /* 0x0000001e041a7819 */ /* 0x140fe40000010e04 */
[C-C-:B------:R-:W-:Y:S02]  /*5830*/  SHF.L.W.U32.HI R27, R4.reuse, 0x13, R4.reuse ;  /* 0x00000013041b7819 */ /* 0x140fe40000010e04 */
[----:B------:R-:W-:Y:S02]  /*5840*/  SHF.L.W.U32.HI R28, R4, 0xa, R4 ;  /* 0x0000000a041c7819 */ /* 0x000fe40000010e04 */
[----:B------:R-:W-:Y:S02]  /*5850*/  LOP3.LUT R29, R3, R2, R6, 0xe2, !PT ;  /* 0x00000002031d7212 */ /* 0x000fe400078ee206 */
[----:B------:R-:W-:-:S02]  /*5860*/  LOP3.LUT R26, R28, R27, R26, 0x96, !PT ;  /* 0x0000001b1c1a7212 */ /* 0x000fc400078e961a */
[----:B------:R-:W-:Y:S02]  /*5870*/  LOP3.LUT R17, R17, R8, R4, 0xe8, !PT ;  /* 0x0000000811117212 */ /* 0x000fe400078ee804 */
[----:B------:R-:W-:Y:S02]  /*5880*/  IADD3 R20, PT, PT, R29, R20, R11 ;  /* 0x000000141d147210 */ /* 0x000fe40007ffe00b */
[----:B--2---:R-:W-:Y:S02]  /*5890*/  IADD3 R17, PT, PT, R23, R26, R17 ;  /* 0x0000001a17117210 */ /* 0x004fe40007ffe011 */
[----:B------:R-:W-:-:S05]  /*58a0*/  IADD3 R23, PT, PT, R20, -0x3db47490, R9 ;  /* 0xc24b8b7014177810 */ /* 0x000fca0007ffe009 */
[C---:B------:R-:W-:Y:S01]  /*58b0*/  IMAD.IADD R9, R17.reuse, 0x1, R23 ;  /* 0x0000000111097824 */ /* 0x040fe200078e0217 */
[----:B------:R-:W-:-:S04]  /*58c0*/  SHF.L.W.U32.HI R26, R17, 0x1e, R17 ;  /* 0x0000001e111a7819 */ /* 0x000fc80000010e11 */
[C-C-:B------:R-:W-:Y:S02]  /*58d0*/  SHF.L.W.U32.HI R20, R9.reuse, 0x1a, R9.reuse ;  /* 0x0000001a09147819 */ /* 0x140fe40000010e09 */
[----:B------:R-:W-:Y:S02]  /*58e0*/  SHF.L.W.U32.HI R24, R9, 0x15, R9 ;  /* 0x0000001509187819 */ /* 0x000fe40000010e09 */
[----:B------:R-:W-:Y:S01]  /*58f0*/  LOP3.LUT R8, R8, R4, R17, 0xe8, !PT ;  /* 0x0000000408087212 */ /* 0x000fe200078ee811 */
[----:B------:R0:W-:Y:S01]  /*5900*/  STL [R1+0x110], R19 ;  /* 0x0001101301007387 */ /* 0x0001e20000100800 */
[C-C-:B---3--:R-:W-:Y:S02]  /*5910*/  SHF.L.W.U32.HI R25, R7.reuse, 0x19, R7.reuse ;  /* 0x0000001907197819 */ /* 0x148fe40000010e07 */
[--C-:B------:R-:W-:Y:S02]  /*5920*/  SHF.L.W.U32.HI R27, R7, 0xe, R7.reuse ;  /* 0x0000000e071b7819 */ /* 0x100fe40000010e07 */
[----:B------:R-:W-:-:S04]  /*5930*/  SHF.R.U32.HI R28, RZ, 0x3, R7 ;  /* 0x00000003ff1c7819 */ /* 0x000fc80000011607 */
        /* <DEDUP_REMOVED lines=9> */
[--C-:B------:R-:W-:Y:S02]  /*59d0*/  SHF.L.W.U32.HI R20, R11, 0xf, R11.reuse ;  /* 0x0000000f0b147819 */ /* 0x100fe40000010e0b */
[--C-:B------:R-:W-:Y:S02]  /*59e0*/  SHF.R.U32.HI R27, RZ, 0xa, R11.reuse ;  /* 0x0000000aff1b7819 */ /* 0x100fe4000001160b */
[----:B-----5:R-:W-:Y:S02]  /*59f0*/  IADD3 R8, PT, PT, R21, R26, R8 ;  /* 0x0000001a15087210 */ /* 0x020fe40007ffe008 */
[----:B------:R-:W-:Y:S02]  /*5a00*/  IADD3 R21, PT, PT, R24, -0x3893ae5d, R6 ;  /* 0xc76c51a318157810 */ /* 0x000fe40007ffe006 */
[----:B------:R-:W-:-:S02]  /*5a10*/  SHF.L.W.U32.HI R6, R11, 0xd, R11 ;  /* 0x0000000d0b067819 */ /* 0x000fc40000010e0b */
[----:B------:R-:W-:Y:S02]  /*5a20*/  SHF.L.W.U32.HI R24, R15, 0x19, R15 ;  /* 0x000000190f187819 */ /* 0x000fe40000010e0f */
[----:B------:R-:W-:Y:S01]  /*5a30*/  LOP3.LUT R20, R27, R20, R6, 0x96, !PT ;  /* 0x000000141b147212 */ /* 0x000fe200078e9606 */
[----:B------:R-:W-:Y:S01]  /*5a40*/  IMAD.IADD R6, R8, 0x1, R21 ;  /* 0x0000000108067824 */ /* 0x000fe200078e0215 */
[--C-:B------:R-:W-:Y:S02]  /*5a50*/  SHF.L.W.U32.HI R25, R15, 0xe, R15.reuse ;  /* 0x0000000e0f197819 */ /* 0x100fe40000010e0f */
[----:B------:R-:W-:Y:S02]  /*5a60*/  SHF.R.U32.HI R26, RZ, 0x3, R15 ;  /* 0x00000003ff1a7819 */ /* 0x000fe4000001160f */
[----:B------:R-:W-:Y:S02]  /*5a70*/  IADD3 R7, PT, PT, R7, R20, R5 ;  /* 0x0000001407077210 */ /* 0x000fe40007ffe005 */
[----:B------:R-:W-:-:S02]  /*5a80*/  LOP3.LUT R24, R26, R24, R25, 0x96, !PT ;  /* 0x000000181a187212 */ /* 0x000fc400078e9619 */
[C-C-:B------:R-:W-:Y:S02]  /*5a90*/  SHF.L.W.U32.HI R20, R6.reuse, 0x1a, R6.reuse ;  /* 0x0000001a06147819 */ /* 0x140fe40000010e06 */
[C-C-:B------:R-:W-:Y:S02]  /*5aa0*/  SHF.L.W.U32.HI R25, R6.reuse, 0x15, R6.reuse ;  /* 0x0000001506197819 */ /* 0x140fe40000010e06 */
[----:B------:R-:W-:Y:S02]  /*5ab0*/  SHF.L.W.U32.HI R26, R6, 0x7, R6 ;  /* 0x00000007061a7819 */ /* 0x000fe40000010e06 */
[--C-:B------:R-:W-:Y:S02]  /*5ac0*/  SHF.L.W.U32.HI R27, R8, 0x13, R8.reuse ;  /* 0x00000013081b7819 */ /* 0x100fe40000010e08 */
[----:B------:R-:W-:Y:S02]  /*5ad0*/  LOP3.LUT R20, R26, R20, R25, 0x96, !PT ;  /* 0x000000141a147212 */ /* 0x000fe400078e9619 */
[----:B------:R-:W-:-:S02]  /*5ae0*/  SHF.L.W.U32.HI R26, R8, 0x1e, R8 ;  /* 0x0000001e081a7819 */ /* 0x000fc40000010e08 */
[--C-:B------:R-:W-:Y:S02]  /*5af0*/  SHF.L.W.U32.HI R28, R8, 0xa, R8.reuse ;  /* 0x0000000a081c7819 */ /* 0x100fe40000010e08 */
[----:B------:R-:W-:Y:S02]  /*5b00*/  LOP3.LUT R4, R4, R17, R8, 0xe8, !PT ;  /* 0x0000001104047212 */ /* 0x000fe400078ee808 */
[----:B------:R-:W-:Y:S01]  /*5b10*/  LOP3.LUT R26, R28, R27, R26, 0x96, !PT ;  /* 0x0000001b1c1a7212 */ /* 0x000fe200078e961a */
[----:B------:R-:W-:Y:S01]  /*5b20*/  IMAD.IADD R7, R24, 0x1, R7 ;  /* 0x0000000118077824 */ /* 0x000fe200078e0207 */
[----:B------:R-:W-:Y:S02]  /*5b30*/  LOP3.LUT R29, R9, R6, R2, 0xe2, !PT ;  /* 0x00000006091d7212 */ /* 0x000fe400078ee202 */
[----:B------:R-:W-:Y:S02]  /*5b40*/  IADD3 R4, PT, PT, R10, R26, R4 ;  /* 0x0000001a0a047210 */ /* 0x000fe40007ffe004 */
[----:B------:R-:W2:Y:S01]  /*5b50*/  LDL.LU R10, [R1+0x12c] ;  /* 0x00012c00010a7983 */ /* 0x000ea20000300800 */
[----:B------:R-:W-:-:S02]  /*5b60*/  SHF.L.W.U32.HI R13, R18, 0xf, R18 ;  /* 0x0000000f120d7819 */ /* 0x000fc40000010e12 */
[--C-:B------:R-:W-:Y:S02]  /*5b70*/  SHF.L.W.U32.HI R24, R18, 0xd, R18.reuse ;  /* 0x0000000d12187819 */ /* 0x100fe40000010e12 */
[----:B------:R-:W-:Y:S02]  /*5b80*/  SHF.R.U32.HI R25, RZ, 0xa, R18 ;  /* 0x0000000aff197819 */ /* 0x000fe40000011612 */
[----:B------:R-:W-:Y:S02]  /*5b90*/  IADD3 R20, PT, PT, R29, R20, R7 ;  /* 0x000000141d147210 */ /* 0x000fe40007ffe007 */
[----:B------:R-:W-:Y:S02]  /*5ba0*/  LOP3.LUT R24, R25, R13, R24, 0x96, !PT ;  /* 0x0000000d19187212 */ /* 0x000fe400078e9618 */
[C-C-:B----4-:R-:W-:Y:S02]  /*5bb0*/  SHF.L.W.U32.HI R25, R14.reuse, 0x19, R14.reuse ;  /* 0x000000190e197819 */ /* 0x150fe40000010e0e */
[----:B------:R-:W-:-:S02]  /*5bc0*/  SHF.L.W.U32.HI R27, R14, 0xe, R14 ;  /* 0x0000000e0e1b7819 */ /* 0x000fc40000010e0e */
[----:B------:R-:W-:Y:S02]  /*5bd0*/  SHF.R.U32.HI R28, RZ, 0x3, R14 ;  /* 0x00000003ff1c7819 */ /* 0x000fe4000001160e */
[----:B------:R-:W-:Y:S02]  /*5be0*/  IADD3 R13, PT, PT, R20, -0x2e6d17e7, R3 ;  /* 0xd192e819140d7810 */ /* 0x000fe40007ffe003 */
[----:B------:R-:W-:Y:S02]  /*5bf0*/  LOP3.LUT R25, R28, R25, R27, 0x96, !PT ;  /* 0x000000191c197212 */ /* 0x000fe400078e961b */
[----:B------:R-:W-:Y:S01]  /*5c00*/  IADD3 R15, PT, PT, R15, R24, R0 ;  /* 0x000000180f0f7210 */ /* 0x000fe20007ffe000 */
[----:B------:R-:W-:-:S04]  /*5c10*/  IMAD.IADD R3, R4, 0x1, R13 ;  /* 0x0000000104037824 */ /* 0x000fc800078e020d */
[----:B------:R-:W-:Y:S01]  /*5c20*/  IMAD.IADD R15, R25, 0x1, R15 ;  /* 0x00000001190f7824 */ /* 0x000fe200078e020f */
[C-C-:B------:R-:W-:Y:S02]  /*5c30*/  SHF.L.W.U32.HI R20, R3.reuse, 0x1a, R3.reuse ;  /* 0x0000001a03147819 */ /* 0x140fe40000010e03 */
[C-C-:B------:R-:W-:Y:S02]  /*5c40*/  SHF.L.W.U32.HI R24, R3.reuse, 0x15, R3.reuse ;  /* 0x0000001503187819 */ /* 0x140fe40000010e03 */
[----:B------:R-:W-:Y:S02]  /*5c50*/  SHF.L.W.U32.HI R25, R3, 0x7, R3 ;  /* 0x0000000703197819 */ /* 0x000fe40000010e03 */
[C-C-:B------:R-:W-:Y:S02]  /*5c60*/  SHF.L.W.U32.HI R26, R4.reuse, 0x1e, R4.reuse ;  /* 0x0000001e041a7819 */ /* 0x140fe40000010e04 */
[C-C-:B------:R-:W-:Y:S02]  /*5c70*/  SHF.L.W.U32.HI R27, R4.reuse, 0x13, R4.reuse ;  /* 0x00000013041b7819 */ /* 0x140fe40000010e04 */
[----:B------:R-:W-:-:S02]  /*5c80*/  SHF.L.W.U32.HI R28, R4, 0xa, R4 ;  /* 0x0000000a041c7819 */ /* 0x000fc40000010e04 */
[----:B------:R-:W-:Y:S02]  /*5c90*/  LOP3.LUT R20, R25, R20, R24, 0x96, !PT ;  /* 0x0000001419147212 */ /* 0x000fe400078e9618 */
[----:B------:R-:W-:Y:S02]  /*5ca0*/  LOP3.LUT R24, R6, R3, R9, 0xe2, !PT ;  /* 0x0000000306187212 */ /* 0x000fe400078ee209 */
[----:B------:R-:W-:Y:S02]  /*5cb0*/  LOP3.LUT R26, R28, R27, R26, 0x96, !PT ;  /* 0x0000001b1c1a7212 */ /* 0x000fe400078e961a */
[----:B------:R-:W-:Y:S02]  /*5cc0*/  LOP3.LUT R25, R17, R8, R4, 0xe8, !PT ;  /* 0x0000000811197212 */ /* 0x000fe400078ee804 */
[----:B------:R-:W-:Y:S02]  /*5cd0*/  IADD3 R24, PT, PT, R24, R20, R15 ;  /* 0x0000001418187210 */ /* 0x000fe40007ffe00f */
[----:B------:R-:W-:-:S02]  /*5ce0*/  IADD3 R20, PT, PT, R12, R26, R25 ;  /* 0x0000001a0c147210 */ /* 0x000fc40007ffe019 */
[----:B------:R-:W-:Y:S02]  /*5cf0*/  IADD3 R12, PT, PT, R24, -0x2966f9dc, R2 ;  /* 0xd6990624180c7810 */ /* 0x000fe40007ffe002 */
[C-C-:B------:R-:W-:Y:S02]  /*5d00*/  SHF.L.W.U32.HI R17, R7.reuse, 0xf, R7.reuse ;  /* 0x0000000f07117819 */ /* 0x140fe40000010e07 */
[--C-:B------:R-:W-:Y:S02]  /*5d10*/  SHF.L.W.U32.HI R2, R7, 0xd, R7.reuse ;  /* 0x0000000d07027819 */ /* 0x100fe40000010e07 */
[----:B------:R-:W-:-:S04]  /*5d20*/  SHF.R.U32.HI R27, RZ, 0xa, R7 ;  /* 0x0000000aff1b7819 */ /* 0x000fc80000011607 */
[----:B------:R-:W-:-:S04]  /*5d30*/  LOP3.LUT R17, R27, R17, R2, 0x96, !PT ;  /* 0x000000111b117212 */ /* 0x000fc800078e9602 */
[----:B------:R-:W-:Y:S02]  /*5d40*/  IADD3 R14, PT, PT, R14, R17, R19 ;  /* 0x000000110e0e7210 */ /* 0x000fe40007ffe013 */
[----:B0-----:R-:W3:Y:S01]  /*5d50*/  LDL.LU R19, [R1+0x98] ;  /* 0x0000980001137983 */ /* 0x001ee20000300800 */
[----:B------:R-:W-:-:S05]  /*5d60*/  IMAD.IADD R2, R20, 0x1, R12 ;  /* 0x0000000114027824 */ /* 0x000fca00078e020c */
[----:B------:R-:W-:Y:S02]  /*5d70*/  SHF.L.W.U32.HI R17, R2, 0x1a, R2 ;  /* 0x0000001a02117819 */ /* 0x000fe40000010e02 */
[C-C-:B------:R-:W-:Y:S02]  /*5d80*/  SHF.L.W.U32.HI R27, R20.reuse, 0x13, R20.reuse ;  /* 0x00000013141b7819 */ /* 0x140fe40000010e14 */
[--C-:B------:R-:W-:Y:S02]  /*5d90*/  SHF.L.W.U32.HI R28, R20, 0xa, R20.reuse ;  /* 0x0000000a141c7819 */ /* 0x100fe40000010e14 */
[----:B------:R-:W-:Y:S01]  /*5da0*/  LOP3.LUT R8, R8, R4, R20, 0xe8, !PT ;  /* 0x0000000408087212 */ /* 0x000fe200078ee814 */
[----:B------:R0:W-:Y:S01]  /*5db0*/  STL [R1+0x114], R0 ;  /* 0x0001140001007387 */ /* 0x0001e20000100800 */
[----:B------:R-:W-:Y:S02]  /*5dc0*/  LOP3.LUT R29, R3, R2, R6, 0xe2, !PT ;  /* 0x00000002031d7212 */ /* 0x000fe400078ee206 */
[----:B0-----:R-:W-:Y:S01]  /*5dd0*/  SHF.L.W.U32.HI R0, R15, 0xf, R15 ;  /* 0x0000000f0f007819 */ /* 0x001fe20000010e0f */
[----:B------:R0:W-:Y:S01]  /*5de0*/  STL [R1+0x118], R5 ;  /* 0x0001180501007387 */ /* 0x0001e20000100800 */
[----:B--2---:R-:W-:-:S02]  /*5df0*/  SHF.L.W.U32.HI R24, R10, 0x19, R10 ;  /* 0x000000190a187819 */ /* 0x004fc40000010e0a */
[--C-:B------:R-:W-:Y:S02]  /*5e00*/  SHF.L.W.U32.HI R25, R10, 0xe, R10.reuse ;  /* 0x0000000e0a197819 */ /* 0x100fe40000010e0a */
[----:B------:R-:W-:-:S04]  /*5e10*/  SHF.R.U32.HI R26, RZ, 0x3, R10 ;  /* 0x00000003ff1a7819 */ /* 0x000fc8000001160a */
[----:B------:R-:W-:Y:S02]  /*5e20*/  LOP3.LUT R24, R26, R24, R25, 0x96, !PT ;  /* 0x000000181a187212 */ /* 0x000fe400078e9619 */
[C-C-:B------:R-:W-:Y:S02]  /*5e30*/  SHF.L.W.U32.HI R25, R2.reuse, 0x15, R2.reuse ;  /* 0x0000001502197819 */ /* 0x140fe40000010e02 */
[----:B------:R-:W-:-:S04]  /*5e40*/  SHF.L.W.U32.HI R26, R2, 0x7, R2 ;  /* 0x00000007021a7819 */ /* 0x000fc80000010e02 */
[----:B------:R-:W-:Y:S02]  /*5e50*/  LOP3.LUT R17, R26, R17, R25, 0x96, !PT ;  /* 0x000000111a117212 */ /* 0x000fe400078e9619 */
[----:B------:R-:W-:-:S04]  /*5e60*/  SHF.L.W.U32.HI R26, R20, 0x1e, R20 ;  /* 0x0000001e141a7819 */ /* 0x000fc80000010e14 */
[----:B------:R-:W-:-:S04]  /*5e70*/  LOP3.LUT R26, R28, R27, R26, 0x96, !PT ;  /* 0x0000001b1c1a7212 */ /* 0x000fc800078e961a */
[----:B------:R-:W-:Y:S02]  /*5e80*/  IADD3 R8, PT, PT, R23, R26, R8 ;  /* 0x0000001a17087210 */ /* 0x000fe40007ffe008 */
[----:B------:R-:W2:Y:S01]  /*5e90*/  LDL.LU R23, [R1+0x128] ;  /* 0x0001280001177983 */ /* 0x000ea20000300800 */
[----:B------:R-:W-:Y:S01]  /*5ea0*/  IMAD.IADD R14, R24, 0x1, R14 ;  /* 0x00000001180e7824 */ /* 0x000fe200078e020e */
[--C-:B------:R-:W-:Y:S02]  /*5eb0*/  SHF.L.W.U32.HI R24, R15, 0xd, R15.reuse ;  /* 0x0000000d0f187819 */ /* 0x100fe40000010e0f */
[----:B------:R-:W-:Y:S02]  /*5ec0*/  SHF.R.U32.HI R25, RZ, 0xa, R15 ;  /* 0x0000000aff197819 */ /* 0x000fe4000001160f */
[----:B------:R-:W-:Y:S02]  /*5ed0*/  IADD3 R17, PT, PT, R29, R17, R14 ;  /* 0x000000111d117210 */ /* 0x000fe40007ffe00e */
[----:B------:R-:W-:-:S02]  /*5ee0*/  LOP3.LUT R24, R25, R0, R24, 0x96, !PT ;  /* 0x0000000019187212 */ /* 0x000fc400078e9618 */
[----:B0-----:R-:W-:Y:S02]  /*5ef0*/  IADD3 R5, PT, PT, R17, -0xbf1ca7b, R9 ;  /* 0xf40e358511057810 */ /* 0x001fe40007ffe009 */
[--C-:B------:R-:W-:Y:S02]  /*5f00*/  SHF.L.W.U32.HI R26, R8, 0x1e, R8.reuse ;  /* 0x0000001e081a7819 */ /* 0x100fe40000010e08 */
[----:B------:R-:W-:Y:S02]  /*5f10*/  LOP3.LUT R4, R4, R20, R8, 0xe8, !PT ;  /* 0x0000001404047212 */ /* 0x000fe400078ee808 */
[C-C-:B---3--:R-:W-:Y:S02]  /*5f20*/  SHF.L.W.U32.HI R25, R19.reuse, 0x19, R19.reuse ;  /* 0x0000001913197819 */ /* 0x148fe40000010e13 */
[--C-:B------:R-:W-:Y:S02]  /*5f30*/  SHF.L.W.U32.HI R27, R19, 0xe, R19.reuse ;  /* 0x0000000e131b7819 */ /* 0x100fe40000010e13 */
[----:B------:R-:W-:-:S04]  /*5f40*/  SHF.R.U32.HI R28, RZ, 0x3, R19 ;  /* 0x00000003ff1c7819 */ /* 0x000fc80000011613 */
[----:B------:R-:W-:Y:S02]  /*5f50*/  LOP3.LUT R9, R28, R25, R27, 0x96, !PT ;  /* 0x000000191c097212 */ /* 0x000fe400078e961b */
[C-C-:B------:R-:W-:Y:S02]  /*5f60*/  SHF.L.W.U32.HI R27, R8.reuse, 0x13, R8.reuse ;  /* 0x00000013081b7819 */ /* 0x140fe40000010e08 */
[----:B------:R-:W-:-:S04]  /*5f70*/  SHF.L.W.U32.HI R28, R8, 0xa, R8 ;  /* 0x0000000a081c7819 */ /* 0x000fc80000010e08 */
[----:B------:R-:W-:-:S04]  /*5f80*/  LOP3.LUT R26, R28, R27, R26, 0x96, !PT ;  /* 0x0000001b1c1a7212 */ /* 0x000fc800078e961a */
[----:B------:R-:W-:Y:S02]  /*5f90*/  IADD3 R4, PT, PT, R21, R26, R4 ;  /* 0x0000001a15047210 */ /* 0x000fe40007ffe004 */
[----:B------:R-:W3:Y:S01]  /*5fa0*/  LDL.LU R21, [R1+0x124] ;  /* 0x0001240001157983 */ /* 0x000ee20000300800 */
[----:B------:R-:W-:Y:S01]  /*5fb0*/  IADD3 R24, PT, PT, R10, R24, R16 ;  /* 0x000000180a187210 */ /* 0x000fe20007ffe010 */
[----:B------:R-:W-:-:S04]  /*5fc0*/  IMAD.IADD R10, R8, 0x1, R5 ;  /* 0x00000001080a7824 */ /* 0x000fc800078e0205 */
[----:B------:R-:W-:Y:S01]  /*5fd0*/  IMAD.IADD R9, R9, 0x1, R24 ;  /* 0x0000000109097824 */ /* 0x000fe200078e0218 */
[C-C-:B------:R-:W-:Y:S02]  /*5fe0*/  SHF.L.W.U32.HI R17, R10.reuse, 0x1a, R10.reuse ;  /* 0x0000001a0a117819 */ /* 0x140fe40000010e0a */
[C-C-:B------:R-:W-:Y:S02]  /*5ff0*/  SHF.L.W.U32.HI R24, R10.reuse, 0x15, R10.reuse ;  /* 0x000000150a187819 */ /* 0x140fe40000010e0a */
[----:B------:R-:W-:-:S04]  /*6000*/  SHF.L.W.U32.HI R25, R10, 0x7, R10 ;  /* 0x000000070a197819 */ /* 0x000fc80000010e0a */
[----:B------:R-:W-:Y:S02]  /*6010*/  LOP3.LUT R17, R25, R17, R24, 0x96, !PT ;  /* 0x0000001119117212 */ /* 0x000fe400078e9618 */
[----:B------:R-:W-:Y:S02]  /*6020*/  LOP3.LUT R24, R2, R10, R3, 0xe2, !PT ;  /* 0x0000000a02187212 */ /* 0x000fe400078ee203 */
[--C-:B------:R-:W-:Y:S02]  /*6030*/  SHF.L.W.U32.HI R26, R14, 0xd, R14.reuse ;  /* 0x0000000d0e1a7819 */ /* 0x100fe40000010e0e */
[----:B------:R-:W-:Y:S02]  /*6040*/  IADD3 R24, PT, PT, R24, R17, R9 ;  /* 0x0000001118187210 */ /* 0x000fe40007ffe009 */
[--C-:B------:R-:W-:Y:S02]  /*6050*/  SHF.L.W.U32.HI R17, R14, 0xf, R14.reuse ;  /* 0x0000000f0e117819 */ /* 0x100fe40000010e0e */
[----:B------:R-:W-:-:S02]  /*6060*/  SHF.R.U32.HI R27, RZ, 0xa, R14 ;  /* 0x0000000aff1b7819 */ /* 0x000fc4000001160e */
[----:B------:R-:W-:Y:S02]  /*6070*/  IADD3 R0, PT, PT, R24, 0x106aa070, R6 ;  /* 0x106aa07018007810 */ /* 0x000fe40007ffe006 */
[----:B------:R-:W-:-:S04]  /*6080*/  LOP3.LUT R26, R27, R17, R26, 0x96, !PT ;  /* 0x000000111b1a7212 */ /* 0x000fc800078e961a */
[----:B------:R-:W-:Y:S01]  /*6090*/  IADD3 R27, PT, PT, R19, R26, R22 ;  /* 0x0000001a131b7210 */ /* 0x000fe20007ffe016 */
[----:B------:R0:W-:Y:S01]  /*60a0*/  STL [R1+0x10c], R16 ;  /* 0x00010c1001007387 */ /* 0x0001e20000100800 */
[--C-:B------:R-:W-:Y:S02]  /*60b0*/  SHF.L.W.U32.HI R28, R4, 0xa, R4.reuse ;  /* 0x0000000a041c7819 */ /* 0x100fe40000010e04 */
[--C-:B------:R-:W-:Y:S02]  /*60c0*/  LOP3.LUT R20, R20, R8, R4.reuse, 0xe8, !PT ;  /* 0x0000000814147212 */ /* 0x100fe400078ee804 */
[C---:B0-----:R-:W-:Y:S01]  /*60d0*/  SHF.L.W.U32.HI R16, R4.reuse, 0x1e, R4 ;  /* 0x0000001e04107819 */ /* 0x041fe20000010e04 */
[----:B------:R-:W-:-:S05]  /*60e0*/  IMAD.IADD R17, R4, 0x1, R0 ;  /* 0x0000000104117824 */ /* 0x000fca00078e0200 */
[----:B------:R-:W-:Y:S02]  /*60f0*/  SHF.L.W.U32.HI R26, R17, 0x7, R17 ;  /* 0x00000007111a7819 */ /* 0x000fe40000010e11 */
[----:B------:R-:W-:Y:S02]  /*6100*/  SHF.L.W.U32.HI R19, R9, 0xf, R9 ;  /* 0x0000000f09137819 */ /* 0x000fe40000010e09 */
[----:B------:R-:W-:Y:S02]  /*6110*/  LOP3.LUT R29, R10, R17, R2, 0xe2, !PT ;  /* 0x000000110a1d7212 */ /* 0x000fe400078ee202 */
[C-C-:B--2---:R-:W-:Y:S02]  /*6120*/  SHF.L.W.U32.HI R6, R23.reuse, 0x19, R23.reuse ;  /* 0x0000001917067819 */ /* 0x144fe40000010e17 */
[--C-:B------:R-:W-:Y:S02]  /*6130*/  SHF.L.W.U32.HI R24, R23, 0xe, R23.reuse ;  /* 0x0000000e17187819 */ /* 0x100fe40000010e17 */
[----:B------:R-:W-:-:S04]  /*6140*/  SHF.R.U32.HI R25, RZ, 0x3, R23 ;  /* 0x00000003ff197819 */ /* 0x000fc80000011617 */
[----:B------:R-:W-:-:S05]  /*6150*/  LOP3.LUT R6, R25, R6, R24, 0x96, !PT ;  /* 0x0000000619067212 */ /* 0x000fca00078e9618 */
[----:B------:R-:W-:Y:S01]  /*6160*/  IMAD.IADD R6, R6, 0x1, R27 ;  /* 0x0000000106067824 */ /* 0x000fe200078e021b */
[----:B------:R-:W-:-:S04]  /*6170*/  SHF.L.W.U32.HI R27, R4, 0x13, R4 ;  /* 0x00000013041b7819 */ /* 0x000fc80000010e04 */
[----:B------:R-:W-:-:S04]  /*6180*/  LOP3.LUT R27, R28, R27, R16, 0x96, !PT ;  /* 0x0000001b1c1b7212 */ /* 0x000fc800078e9610 */
[----:B------:R-:W-:Y:S02]  /*6190*/  IADD3 R20, PT, PT, R13, R27, R20 ;  /* 0x0000001b0d147210 */ /* 0x000fe40007ffe014 */
[----:B------:R-:W2:Y:S01]  /*61a0*/  LDL.LU R13, [R1+0x120] ;  /* 0x00012000010d7983 */ /* 0x000ea20000300800 */
[C-C-:B------:R-:W-:Y:S02]  /*61b0*/  SHF.L.W.U32.HI R24, R17.reuse, 0x1a, R17.reuse ;  /* 0x0000001a11187819 */ /* 0x140fe40000010e11 */
[----:B------:R-:W-:-:S04]  /*61c0*/  SHF.L.W.U32.HI R25, R17, 0x15, R17 ;  /* 0x0000001511197819 */ /* 0x000fc80000010e11 */
[----:B------:R-:W-:Y:S02]  /*61d0*/  LOP3.LUT R24, R26, R24, R25, 0x96, !PT ;  /* 0x000000181a187212 */ /* 0x000fe400078e9619 */
[--C-:B------:R-:W-:Y:S02]  /*61e0*/  SHF.L.W.U32.HI R25, R9, 0xd, R9.reuse ;  /* 0x0000000d09197819 */ /* 0x100fe40000010e09 */
[----:B------:R-:W-:Y:S02]  /*61f0*/  SHF.R.U32.HI R26, RZ, 0xa, R9 ;  /* 0x0000000aff1a7819 */ /* 0x000fe40000011609 */
[----:B------:R-:W-:Y:S02]  /*6200*/  IADD3 R24, PT, PT, R29, R24, R6 ;  /* 0x000000181d187210 */ /* 0x000fe40007ffe006 */
[----:B------:R-:W-:Y:S02]  /*6210*/  LOP3.LUT R25, R26, R19, R25, 0x96, !PT ;  /* 0x000000131a197212 */ /* 0x000fe400078e9619 */
[----:B------:R-:W-:-:S02]  /*6220*/  IADD3 R19, PT, PT, R24, 0x19a4c116, R3 ;  /* 0x19a4c11618137810 */ /* 0x000fc40007ffe003 */
        /* <DEDUP_REMOVED lines=18> */
[----:B------:R-:W-:-:S04]  /*6350*/  LOP3.LUT R25, R17, R3, R10, 0xe2, !PT ;  /* 0x0000000311197212 */ /* 0x000fc800078ee20a */
[----:B------:R-:W-:Y:S02]  /*6360*/  IADD3 R25, PT, PT, R25, R23, R24 ;  /* 0x0000001719197210 */ /* 0x000fe40007ffe018 */
[C---:B------:R-:W-:Y:S02]  /*6370*/  SHF.L.W.U32.HI R23, R6.reuse, 0xf, R6 ;  /* 0x0000000f06177819 */ /* 0x040fe40000010e06 */
[----:B------:R-:W-:Y:S02]  /*6380*/  IADD3 R16, PT, PT, R25, 0x1e376c08, R2 ;  /* 0x1e376c0819107810 */ /* 0x000fe40007ffe002 */
[--C-:B------:R-:W-:Y:S02]  /*6390*/  SHF.L.W.U32.HI R2, R6, 0xd, R6.reuse ;  /* 0x0000000d06027819 */ /* 0x100fe40000010e06 */
[----:B------:R-:W-:-:S04]  /*63a0*/  SHF.R.U32.HI R28, RZ, 0xa, R6 ;  /* 0x0000000aff1c7819 */ /* 0x000fc80000011606 */
[----:B------:R-:W-:Y:S01]  /*63b0*/  LOP3.LUT R23, R28, R23, R2, 0x96, !PT ;  /* 0x000000171c177212 */ /* 0x000fe200078e9602 */
[----:B------:R-:W-:-:S03]  /*63c0*/  IMAD.IADD R2, R8, 0x1, R16 ;  /* 0x0000000108027824 */ /* 0x000fc600078e0210 */
[----:B------:R-:W-:Y:S02]  /*63d0*/  IADD3 R21, PT, PT, R21, R23, R18 ;  /* 0x0000001715157210 */ /* 0x000fe40007ffe012 */
[----:B------:R-:W-:Y:S01]  /*63e0*/  SHF.L.W.U32.HI R23, R2, 0x1a, R2 ;  /* 0x0000001a02177819 */ /* 0x000fe20000010e02 */
[----:B------:R0:W-:Y:S01]  /*63f0*/  STL [R1+0x104], R11 ;  /* 0x0001040b01007387 */ /* 0x0001e20000100800 */
[--C-:B------:R-:W-:Y:S02]  /*6400*/  SHF.L.W.U32.HI R28, R8, 0xa, R8.reuse ;  /* 0x0000000a081c7819 */ /* 0x100fe40000010e08 */
[--C-:B------:R-:W-:Y:S02]  /*6410*/  LOP3.LUT R4, R4, R20, R8.reuse, 0xe8, !PT ;  /* 0x0000001404047212 */ /* 0x100fe400078ee808 */
[----:B0-----:R-:W-:Y:S01]  /*6420*/  SHF.L.W.U32.HI R11, R8, 0x1e, R8 ;  /* 0x0000001e080b7819 */ /* 0x001fe20000010e08 */
[----:B------:R0:W-:Y:S01]  /*6430*/  STL [R1+0x108], R22 ;  /* 0x0001081601007387 */ /* 0x0001e20000100800 */
[----:B------:R-:W-:-:S02]  /*6440*/  LOP3.LUT R29, R3, R2, R17, 0xe2, !PT ;  /* 0x00000002031d7212 */ /* 0x000fc400078ee211 */
[----:B0-----:R-:W-:Y:S02]  /*6450*/  SHF.L.W.U32.HI R22, R24, 0xf, R24 ;  /* 0x0000000f18167819 */ /* 0x001fe40000010e18 */
[C-C-:B--2---:R-:W-:Y:S02]  /*6460*/  SHF.L.W.U32.HI R25, R13.reuse, 0x19, R13.reuse ;  /* 0x000000190d197819 */ /* 0x144fe40000010e0d */
        /* <DEDUP_REMOVED lines=26> */
[----:B------:R-:W-:Y:S02]  /*6610*/  IADD3 R22, PT, PT, R23, 0x2748774c, R10 ;  /* 0x2748774c17167810 */ /* 0x000fe40007ffe00a */
[----:B------:R-:W-:-:S03]  /*6620*/  IADD3 R13, PT, PT, R13, R25, R7 ;  /* 0x000000190d0d7210 */ /* 0x000fc60007ffe007 */
[----:B------:R-:W-:Y:S02]  /*6630*/  IMAD.IADD R10, R4, 0x1, R22 ;  /* 0x00000001040a7824 */ /* 0x000fe400078e0216 */
[----:B------:R-:W-:-:S03]  /*6640*/  IMAD.IADD R13, R26, 0x1, R13 ;  /* 0x000000011a0d7824 */ /* 0x000fc600078e020d */
[C-C-:B------:R-:W-:Y:S02]  /*6650*/  SHF.L.W.U32.HI R23, R10.reuse, 0x1a, R10.reuse ;  /* 0x0000001a0a177819 */ /* 0x140fe40000010e0a */
[C-C-:B------:R-:W-:Y:S02]  /*6660*/  SHF.L.W.U32.HI R25, R10.reuse, 0x15, R10.reuse ;  /* 0x000000150a197819 */ /* 0x140fe40000010e0a */
[----:B------:R-:W-:-:S04]  /*6670*/  SHF.L.W.U32.HI R26, R10, 0x7, R10 ;  /* 0x000000070a1a7819 */ /* 0x000fc80000010e0a */
[----:B------:R-:W-:Y:S02]  /*6680*/  LOP3.LUT R23, R26, R23, R25, 0x96, !PT ;  /* 0x000000171a177212 */ /* 0x000fe400078e9619 */
[----:B------:R-:W-:-:S04]  /*6690*/  LOP3.LUT R25, R2, R10, R3, 0xe2, !PT ;  /* 0x0000000a02197212 */ /* 0x000fc800078ee203 */
[----:B------:R-:W-:Y:S02]  /*66a0*/  IADD3 R25, PT, PT, R25, R23, R13 ;  /* 0x0000001719197210 */ /* 0x000fe40007ffe00d */
[----:B------:R-:W-:Y:S02]  /*66b0*/  SHF.L.W.U32.HI R23, R21, 0xf, R21 ;  /* 0x0000000f15177819 */ /* 0x000fe40000010e15 */
        /* <DEDUP_REMOVED lines=8> */
[----:B------:R-:W-:Y:S02]  /*6740*/  LOP3.LUT R29, R10, R25, R2, 0xe2, !PT ;  /* 0x000000190a1d7212 */ /* 0x000fe400078ee202 */
[C-C-:B------:R-:W-:Y:S01]  /*6750*/  SHF.L.W.U32.HI R28, R20.reuse, 0xa, R20.reuse ;  /* 0x0000000a141c7819 */ /* 0x140fe20000010e14 */
[----:B------:R1:W-:Y:S01]  /*6760*/  STL [R1+0x100], R18 ;  /* 0x0001001201007387 */ /* 0x0003e20000100800 */
[----:B0-----:R-:W-:Y:S02]  /*6770*/  SHF.L.W.U32.HI R7, R20, 0x1e, R20 ;  /* 0x0000001e14077819 */ /* 0x001fe40000010e14 */
[----:B-1----:R-:W-:-:S02]  /*6780*/  SHF.L.W.U32.HI R18, R13, 0xf, R13 ;  /* 0x0000000f0d127819 */ /* 0x002fc40000010e0d */
[C-C-:B--2---:R-:W-:Y:S02]  /*6790*/  SHF.L.W.U32.HI R17, R5.reuse, 0x19, R5.reuse ;  /* 0x0000001905117819 */ /* 0x144fe40000010e05 */
[--C-:B------:R-:W-:Y:S02]  /*67a0*/  SHF.L.W.U32.HI R26, R5, 0xe, R5.reuse ;  /* 0x0000000e051a7819 */ /* 0x100fe40000010e05 */
[----:B------:R-:W-:-:S04]  /*67b0*/  SHF.R.U32.HI R27, RZ, 0x3, R5 ;  /* 0x00000003ff1b7819 */ /* 0x000fc80000011605 */
[----:B------:R-:W-:Y:S02]  /*67c0*/  LOP3.LUT R17, R27, R17, R26, 0x96, !PT ;  /* 0x000000111b117212 */ /* 0x000fe400078e961a */
[C-C-:B------:R-:W-:Y:S02]  /*67d0*/  SHF.L.W.U32.HI R26, R25.reuse, 0x15, R25.reuse ;  /* 0x00000015191a7819 */ /* 0x140fe40000010e19 */
[----:B------:R-:W-:Y:S01]  /*67e0*/  SHF.L.W.U32.HI R27, R25, 0x7, R25 ;  /* 0x00000007191b7819 */ /* 0x000fe20000010e19 */
[----:B------:R-:W-:-:S03]  /*67f0*/  IMAD.IADD R12, R17, 0x1, R12 ;  /* 0x00000001110c7824 */ /* 0x000fc600078e020c */
[----:B------:R-:W-:Y:S02]  /*6800*/  LOP3.LUT R17, R27, R23, R26, 0x96, !PT ;  /* 0x000000171b117212 */ /* 0x000fe400078e961a */
[----:B------:R-:W-:Y:S02]  /*6810*/  SHF.L.W.U32.HI R27, R20, 0x13, R20 ;  /* 0x00000013141b7819 */ /* 0x000fe40000010e14 */
[--C-:B------:R-:W-:Y:S02]  /*6820*/  SHF.L.W.U32.HI R23, R13, 0xd, R13.reuse ;  /* 0x0000000d0d177819 */ /* 0x100fe40000010e0d */
[----:B------:R-:W-:Y:S02]  /*6830*/  SHF.R.U32.HI R26, RZ, 0xa, R13 ;  /* 0x0000000aff1a7819 */ /* 0x000fe4000001160d */
[----:B------:R-:W-:Y:S02]  /*6840*/  IADD3 R29, PT, PT, R29, R17, R12 ;  /* 0x000000111d1d7210 */ /* 0x000fe40007ffe00c */
[----:B------:R-:W-:-:S02]  /*6850*/  LOP3.LUT R27, R28, R27, R7, 0x96, !PT ;  /* 0x0000001b1c1b7212 */ /* 0x000fc400078e9607 */
[----:B------:R-:W-:Y:S02]  /*6860*/  LOP3.LUT R17, R8, R4, R20, 0xe8, !PT ;  /* 0x0000000408117212 */ /* 0x000fe400078ee814 */
[----:B------:R-:W-:Y:S02]  /*6870*/  LOP3.LUT R23, R26, R18, R23, 0x96, !PT ;  /* 0x000000121a177212 */ /* 0x000fe400078e9617 */
[----:B------:R-:W-:Y:S02]  /*6880*/  IADD3 R17, PT, PT, R19, R27, R17 ;  /* 0x0000001b13117210 */ /* 0x000fe40007ffe011 */
[----:B------:R-:W-:Y:S01]  /*6890*/  IADD3 R18, PT, PT, R29, 0x391c0cb3, R3 ;  /* 0x391c0cb31d127810 */ /* 0x000fe20007ffe003 */
[----:B------:R-:W2:Y:S04]  /*68a0*/  LDL.LU R19, [R1+0x110] ;  /* 0x0001100001137983 */ /* 0x000ea80000300800 */
[----:B------:R-:W-:Y:S01]  /*68b0*/  IMAD.IADD R3, R17, 0x1, R18 ;  /* 0x0000000111037824 */ /* 0x000fe200078e0212 */
[----:B------:R-:W-:-:S04]  /*68c0*/  IADD3 R5, PT, PT, R5, R23, R14 ;  /* 0x0000001705057210 */ /* 0x000fc80007ffe00e */
[C-C-:B------:R-:W-:Y:S02]  /*68d0*/  SHF.L.W.U32.HI R27, R3.reuse, 0x1a, R3.reuse ;  /* 0x0000001a031b7819 */ /* 0x140fe40000010e03 */
[----:B------:R-:W-:Y:S02]  /*68e0*/  SHF.L.W.U32.HI R29, R3, 0x7, R3 ;  /* 0x00000007031d7819 */ /* 0x000fe40000010e03 */
[C-C-:B---3--:R-:W-:Y:S02]  /*68f0*/  SHF.L.W.U32.HI R8, R0.reuse, 0x19, R0.reuse ;  /* 0x0000001900087819 */ /* 0x148fe40000010e00 */
[--C-:B------:R-:W-:Y:S02]  /*6900*/  SHF.L.W.U32.HI R26, R0, 0xe, R0.reuse ;  /* 0x0000000e001a7819 */ /* 0x100fe40000010e00 */
[----:B------:R-:W-:-:S04]  /*6910*/  SHF.R.U32.HI R28, RZ, 0x3, R0 ;  /* 0x00000003ff1c7819 */ /* 0x000fc80000011600 */
[----:B------:R-:W-:Y:S02]  /*6920*/  LOP3.LUT R7, R28, R8, R26, 0x96, !PT ;  /* 0x000000081c077212 */ /* 0x000fe400078e961a */
[----:B------:R-:W-:-:S03]  /*6930*/  SHF.L.W.U32.HI R28, R3, 0x15, R3 ;  /* 0x00000015031c7819 */ /* 0x000fc60000010e03 */
[----:B------:R-:W-:Y:S01]  /*6940*/  IMAD.IADD R5, R7, 0x1, R5 ;  /* 0x0000000107057824 */ /* 0x000fe200078e0205 */
[----:B------:R-:W-:Y:S02]  /*6950*/  LOP3.LUT R29, R29, R27, R28, 0x96, !PT ;  /* 0x0000001b1d1d7212 */ /* 0x000fe400078e961c */
[----:B------:R-:W-:-:S04]  /*6960*/  LOP3.LUT R28, R25, R3, R10, 0xe2, !PT ;  /* 0x00000003191c7212 */ /* 0x000fc800078ee20a */
[----:B------:R-:W-:-:S04]  /*6970*/  IADD3 R28, PT, PT, R28, R29, R5 ;  /* 0x0000001d1c1c7210 */ /* 0x000fc80007ffe005 */
[----:B------:R-:W-:Y:S02]  /*6980*/  IADD3 R7, PT, PT, R28, 0x4ed8aa4a, R2 ;  /* 0x4ed8aa4a1c077810 */ /* 0x000fe40007ffe002 */
[----:B------:R-:W3:Y:S01]  /*6990*/  LDL.64 R28, [R1+0x60] ;  /* 0x00006000011c7983 */ /* 0x000ee20000100a00 */
[C-C-:B------:R-:W-:Y:S02]  /*69a0*/  SHF.L.W.U32.HI R8, R17.reuse, 0x1e, R17.reuse ;  /* 0x0000001e11087819 */ /* 0x140fe40000010e11 */
[C-C-:B------:R-:W-:Y:S02]  /*69b0*/  SHF.L.W.U32.HI R23, R17.reuse, 0x13, R17.reuse ;  /* 0x0000001311177819 */ /* 0x140fe40000010e11 */
[--C-:B------:R-:W-:Y:S02]  /*69c0*/  SHF.L.W.U32.HI R26, R17, 0xa, R17.reuse ;  /* 0x0000000a111a7819 */ /* 0x100fe40000010e11 */
[----:B------:R-:W-:Y:S02]  /*69d0*/  LOP3.LUT R4, R4, R20, R17, 0xe8, !PT ;  /* 0x0000001404047212 */ /* 0x000fe400078ee811 */
[----:B------:R-:W-:-:S04]  /*69e0*/  LOP3.LUT R23, R26, R23, R8, 0x96, !PT ;  /* 0x000000171a177212 */ /* 0x000fc800078e9608 */
[----:B------:R-:W-:Y:S02]  /*69f0*/  IADD3 R23, PT, PT, R16, R23, R4 ;  /* 0x0000001710177210 */ /* 0x000fe40007ffe004 */
[----:B------:R-:W4:Y:S01]  /*6a00*/  LDL.LU R16, [R1+0x10c] ;  /* 0x00010c0001107983 */ /* 0x000f220000300800 */
[C-C-:B------:R-:W-:Y:S02]  /*6a10*/  SHF.L.W.U32.HI R27, R12.reuse, 0xf, R12.reuse ;  /* 0x0000000f0c1b7819 */ /* 0x140fe40000010e0c */
[--C-:B------:R-:W-:Y:S02]  /*6a20*/  SHF.L.W.U32.HI R8, R12, 0xd, R12.reuse ;  /* 0x0000000d0c087819 */ /* 0x100fe40000010e0c */
[----:B------:R-:W-:Y:S01]  /*6a30*/  SHF.R.U32.HI R26, RZ, 0xa, R12 ;  /* 0x0000000aff1a7819 */ /* 0x000fe2000001160c */
[----:B------:R-:W-:-:S03]  /*6a40*/  IMAD.IADD R2, R23, 0x1, R7 ;  /* 0x0000000117027824 */ /* 0x000fc600078e0207 */
[----:B------:R-:W-:-:S04]  /*6a50*/  LOP3.LUT R8, R26, R27, R8, 0x96, !PT ;  /* 0x0000001b1a087212 */ /* 0x000fc800078e9608 */
[----:B------:R-:W-:Y:S02]  /*6a60*/  IADD3 R0, PT, PT, R0, R8, R9 ;  /* 0x0000000800007210 */ /* 0x000fe40007ffe009 */
[----:B------:R-:W-:Y:S01]  /*6a70*/  SHF.L.W.U32.HI R8, R2, 0x1a, R2 ;  /* 0x0000001a02087819 */ /* 0x000fe20000010e02 */
[----:B------:R0:W-:Y:S01]  /*6a80*/  STL [R1+0xf8], R14 ;  /* 0x0000f80e01007387 */ /* 0x0001e20000100800 */
[--C-:B------:R-:W-:Y:S02]  /*6a90*/  LOP3.LUT R20, R20, R17, R23.reuse, 0xe8, !PT ;  /* 0x0000001114147212 */ /* 0x100fe400078ee817 */
[----:B0-----:R-:W-:Y:S02]  /*6aa0*/  SHF.L.W.U32.HI R14, R23, 0x1e, R23 ;  /* 0x0000001e170e7819 */ /* 0x001fe40000010e17 */
[C-C-:B--2---:R-:W-:Y:S02]  /*6ab0*/  SHF.L.W.U32.HI R4, R19.reuse, 0x19, R19.reuse ;  /* 0x0000001913047819 */ /* 0x144fe40000010e13 */
[----:B------:R-:W-:-:S02]  /*6ac0*/  SHF.L.W.U32.HI R26, R19, 0xe, R19 ;  /* 0x0000000e131a7819 */ /* 0x000fc40000010e13 */
[----:B------:R-:W-:-:S04]  /*6ad0*/  SHF.R.U32.HI R27, RZ, 0x3, R19 ;  /* 0x00000003ff1b7819 */ /* 0x000fc80000011613 */
[----:B------:R-:W-:Y:S02]  /*6ae0*/  LOP3.LUT R4, R27, R4, R26, 0x96, !PT ;  /* 0x000000041b047212 */ /* 0x000fe400078e961a */
[C-C-:B------:R-:W-:Y:S02]  /*6af0*/  SHF.L.W.U32.HI R26, R2.reuse, 0x15, R2.reuse ;  /* 0x00000015021a7819 */ /* 0x140fe40000010e02 */
[----:B------:R-:W-:Y:S01]  /*6b00*/  SHF.L.W.U32.HI R27, R2, 0x7, R2 ;  /* 0x00000007021b7819 */ /* 0x000fe20000010e02 */
[----:B------:R-:W-:-:S03]  /*6b10*/  IMAD.IADD R0, R4, 0x1, R0 ;  /* 0x0000000104007824 */ /* 0x000fc600078e0200 */
[----:B------:R-:W-:Y:S02]  /*6b20*/  LOP3.LUT R4, R27, R8, R26, 0x96, !PT ;  /* 0x000000081b047212 */ /* 0x000fe400078e961a */
[C-C-:B------:R-:W-:Y:S01]  /*6b30*/  SHF.L.W.U32.HI R27, R23.reuse, 0x13, R23.reuse ;  /* 0x00000013171b7819 */ /* 0x140fe20000010e17 */
[----:B---3--:R0:W-:Y:S02]  /*6b40*/  STL.64 [R1+0xa0], R28 ;  /* 0x0000a01c01007387 */ /* 0x0081e40000100a00 */
[----:B0-----:R-:W-:-:S04]  /*6b50*/  SHF.L.W.U32.HI R28, R23, 0xa, R23 ;  /* 0x0000000a171c7819 */ /* 0x001fc80000010e17 */
[----:B------:R-:W-:-:S04]  /*6b60*/  LOP3.LUT R27, R28, R27, R14, 0x96, !PT ;  /* 0x0000001b1c1b7212 */ /* 0x000fc800078e960e */
[----:B------:R-:W-:Y:S02]  /*6b70*/  IADD3 R20, PT, PT, R22, R27, R20 ;  /* 0x0000001b16147210 */ /* 0x000fe40007ffe014 */
[----:B------:R-:W2:Y:S01]  /*6b80*/  LDL.LU R22, [R1+0x108] ;  /* 0x0001080001167983 */ /* 0x000ea20000300800 */
[----:B------:R-:W-:Y:S02]  /*6b90*/  LOP3.LUT R29, R3, R2, R25, 0xe2, !PT ;  /* 0x00000002031d7212 */ /* 0x000fe400078ee219 */
[--C-:B------:R-:W-:Y:S01]  /*6ba0*/  SHF.L.W.U32.HI R8, R5, 0xd, R5.reuse ;  /* 0x0000000d05087819 */ /* 0x100fe20000010e05 */
[----:B------:R0:W-:Y:S01]  /*6bb0*/  STL [R1+0xf4], R15 ;  /* 0x0000f40f01007387 */ /* 0x0001e20000100800 */
[----:B------:R-:W-:Y:S02]  /*6bc0*/  SHF.R.U32.HI R26, RZ, 0xa, R5 ;  /* 0x0000000aff1a7819 */ /* 0x000fe40000011605 */
[----:B------:R-:W-:Y:S02]  /*6bd0*/  IADD3 R4, PT, PT, R29, R4, R0 ;  /* 0x000000041d047210 */ /* 0x000fe40007ffe000 */
[----:B----4-:R-:W-:-:S02]  /*6be0*/  SHF.L.W.U32.HI R28, R16, 0xe, R16 ;  /* 0x0000000e101c7819 */ /* 0x010fc40000010e10 */
[----:B0-----:R-:W-:Y:S02]  /*6bf0*/  SHF.L.W.U32.HI R15, R5, 0xf, R5 ;  /* 0x0000000f050f7819 */ /* 0x001fe40000010e05 */
[----:B------:R-:W-:Y:S02]  /*6c00*/  SHF.R.U32.HI R29, RZ, 0x3, R16 ;  /* 0x00000003ff1d7819 */ /* 0x000fe40000011610 */
[----:B------:R-:W-:Y:S02]  /*6c10*/  LOP3.LUT R8, R26, R15, R8, 0x96, !PT ;  /* 0x0000000f1a087212 */ /* 0x000fe400078e9608 */
[----:B------:R-:W-:Y:S02]  /*6c20*/  SHF.L.W.U32.HI R26, R16, 0x19, R16 ;  /* 0x00000019101a7819 */ /* 0x000fe40000010e10 */
[----:B------:R-:W-:Y:S02]  /*6c30*/  IADD3 R14, PT, PT, R4, 0x5b9cca4f, R10 ;  /* 0x5b9cca4f040e7810 */ /* 0x000fe40007ffe00a */
[----:B------:R-:W-:-:S02]  /*6c40*/  LOP3.LUT R10, R29, R26, R28, 0x96, !PT ;  /* 0x0000001a1d0a7212 */ /* 0x000fc400078e961c */
[----:B------:R-:W-:Y:S01]  /*6c50*/  IADD3 R8, PT, PT, R19, R8, R6 ;  /* 0x0000000813087210 */ /* 0x000fe20007ffe006 */
[----:B------:R-:W-:-:S04]  /*6c60*/  IMAD.IADD R19, R20, 0x1, R14 ;  /* 0x0000000114137824 */ /* 0x000fc800078e020e */
[----:B------:R-:W-:Y:S01]  /*6c70*/  IMAD.IADD R10, R10, 0x1, R8 ;  /* 0x000000010a0a7824 */ /* 0x000fe200078e0208 */
[C-C-:B------:R-:W-:Y:S02]  /*6c80*/  SHF.L.W.U32.HI R4, R19.reuse, 0x1a, R19.reuse ;  /* 0x0000001a13047819 */ /* 0x140fe40000010e13 */
[C-C-:B------:R-:W-:Y:S02]  /*6c90*/  SHF.L.W.U32.HI R8, R19.reuse, 0x15, R19.reuse ;  /* 0x0000001513087819 */ /* 0x140fe40000010e13 */
[----:B------:R-:W-:Y:S02]  /*6ca0*/  SHF.L.W.U32.HI R26, R19, 0x7, R19 ;  /* 0x00000007131a7819 */ /* 0x000fe40000010e13 */
[----:B------:R-:W-:Y:S02]  /*6cb0*/  SHF.L.W.U32.HI R27, R20, 0x1e, R20 ;  /* 0x0000001e141b7819 */ /* 0x000fe40000010e14 */
[----:B------:R-:W-:Y:S02]  /*6cc0*/  LOP3.LUT R4, R26, R4, R8, 0x96, !PT ;  /* 0x000000041a047212 */ /* 0x000fe400078e9608 */
[----:B------:R-:W-:-:S02]  /*6cd0*/  SHF.L.W.U32.HI R28, R20, 0x13, R20 ;  /* 0x00000013141c7819 */ /* 0x000fc40000010e14 */
[--C-:B------:R-:W-:Y:S02]  /*6ce0*/  SHF.L.W.U32.HI R29, R20, 0xa, R20.reuse ;  /* 0x0000000a141d7819 */ /* 0x100fe40000010e14 */
[----:B------:R-:W-:Y:S02]  /*6cf0*/  LOP3.LUT R8, R2, R19, R3, 0xe2, !PT ;  /* 0x0000001302087212 */ /* 0x000fe400078ee203 */
[----:B------:R-:W-:Y:S02]  /*6d00*/  LOP3.LUT R27, R29, R28, R27, 0x96, !PT ;  /* 0x0000001c1d1b7212 */ /* 0x000fe400078e961b */
[----:B------:R-:W-:Y:S02]  /*6d10*/  LOP3.LUT R17, R17, R23, R20, 0xe8, !PT ;  /* 0x0000001711117212 */ /* 0x000fe400078ee814 */
[----:B------:R-:W-:Y:S02]  /*6d20*/  IADD3 R4, PT, PT, R8, R4, R10 ;  /* 0x0000000408047210 */ /* 0x000fe40007ffe00a */
[----:B------:R-:W-:-:S02]  /*6d30*/  IADD3 R17, PT, PT, R11, R27, R17 ;  /* 0x0000001b0b117210 */ /* 0x000fc40007ffe011 */
[----:B------:R-:W-:Y:S02]  /*6d40*/  IADD3 R15, PT, PT, R4, 0x682e6ff3, R25 ;  /* 0x682e6ff3040f7810 */ /* 0x000fe40007ffe019 */
[C-C-:B------:R-:W-:Y:S02]  /*6d50*/  SHF.L.W.U32.HI R4, R0.reuse, 0xf, R0.reuse ;  /* 0x0000000f00047819 */ /* 0x140fe40000010e00 */
[--C-:B------:R-:W-:Y:S02]  /*6d60*/  SHF.L.W.U32.HI R27, R0, 0xd, R0.reuse ;  /* 0x0000000d001b7819 */ /* 0x100fe40000010e00 */
[----:B------:R-:W-:-:S04]  /*6d70*/  SHF.R.U32.HI R28, RZ, 0xa, R0 ;  /* 0x0000000aff1c7819 */ /* 0x000fc80000011600 */
[----:B------:R-:W-:Y:S01]  /*6d80*/  LOP3.LUT R27, R28, R4, R27, 0x96, !PT ;  /* 0x000000041c1b7212 */ /* 0x000fe200078e961b */
[----:B------:R-:W-:-:S03]  /*6d90*/  IMAD.IADD R4, R17, 0x1, R15 ;  /* 0x0000000111047824 */ /* 0x000fc600078e020f */
[----:B------:R-:W-:Y:S02]  /*6da0*/  IADD3 R27, PT, PT, R16, R27, R24 ;  /* 0x0000001b101b7210 */ /* 0x000fe40007ffe018 */
[C-C-:B------:R-:W-:Y:S02]  /*6db0*/  SHF.L.W.U32.HI R16, R4.reuse, 0x1a, R4.reuse ;  /* 0x0000001a04107819 */ /* 0x140fe40000010e04 */
[----:B------:R-:W-:Y:S02]  /*6dc0*/  SHF.L.W.U32.HI R24, R4, 0x15, R4 ;  /* 0x0000001504187819 */ /* 0x000fe40000010e04 */
[----:B------:R-:W-:Y:S02]  /*6dd0*/  SHF.L.W.U32.HI R11, R10, 0xf, R10 ;  /* 0x0000000f0a0b7819 */ /* 0x000fe40000010e0a */
[----:B------:R-:W-:Y:S02]  /*6de0*/  SHF.L.W.U32.HI R28, R17, 0xa, R17 ;  /* 0x0000000a111c7819 */ /* 0x000fe40000010e11 */
[----:B--2---:R-:W-:-:S02]  /*6df0*/  SHF.L.W.U32.HI R8, R22, 0x19, R22 ;  /* 0x0000001916087819 */ /* 0x004fc40000010e16 */
[--C-:B------:R-:W-:Y:S02]  /*6e00*/  SHF.L.W.U32.HI R25, R22, 0xe, R22.reuse ;  /* 0x0000000e16197819 */ /* 0x100fe40000010e16 */
[----:B------:R-:W-:-:S04]  /*6e10*/  SHF.R.U32.HI R26, RZ, 0x3, R22 ;  /* 0x00000003ff1a7819 */ /* 0x000fc80000011616 */
[----:B------:R-:W-:Y:S02]  /*6e20*/  LOP3.LUT R8, R26, R8, R25, 0x96, !PT ;  /* 0x000000081a087212 */ /* 0x000fe400078e9619 */
[----:B------:R-:W-:-:S04]  /*6e30*/  SHF.L.W.U32.HI R25, R4, 0x7, R4 ;  /* 0x0000000704197819 */ /* 0x000fc80000010e04 */
[----:B------:R-:W-:Y:S02]  /*6e40*/  LOP3.LUT R16, R25, R16, R24, 0x96, !PT ;  /* 0x0000001019107212 */ /* 0x000fe400078e9618 */
[--C-:B------:R-:W-:Y:S02]  /*6e50*/  SHF.L.W.U32.HI R24, R10, 0xd, R10.reuse ;  /* 0x0000000d0a187819 */ /* 0x100fe40000010e0a */
[----:B------:R-:W-:-:S04]  /*6e60*/  SHF.R.U32.HI R25, RZ, 0xa, R10 ;  /* 0x0000000aff197819 */ /* 0x000fc8000001160a */
[----:B------:R-:W-:Y:S02]  /*6e70*/  LOP3.LUT R24, R25, R11, R24, 0x96, !PT ;  /* 0x0000000b19187212 */ /* 0x000fe400078e9618 */
[----:B------:R-:W2:Y:S01]  /*6e80*/  LDL.LU R11, [R1+0x104] ;  /* 0x00010400010b7983 */ /* 0x000ea20000300800 */
[----:B------:R-:W-:Y:S01]  /*6e90*/  IMAD.IADD R8, R8, 0x1, R27 ;  /* 0x0000000108087824 */ /* 0x000fe200078e021b */
[C-C-:B------:R-:W-:Y:S02]  /*6ea0*/  SHF.L.W.U32.HI R26, R17.reuse, 0x1e, R17.reuse ;  /* 0x0000001e111a7819 */ /* 0x140fe40000010e11 */
[----:B------:R-:W-:-:S04]  /*6eb0*/  SHF.L.W.U32.HI R27, R17, 0x13, R17 ;  /* 0x00000013111b7819 */ /* 0x000fc80000010e11 */
[----:B------:R-:W-:Y:S02]  /*6ec0*/  LOP3.LUT R26, R28, R27, R26, 0x96, !PT ;  /* 0x0000001b1c1a7212 */ /* 0x000fe400078e961a */
[----:B------:R-:W-:-:S04]  /*6ed0*/  LOP3.LUT R28, R23, R20, R17, 0xe8, !PT ;  /* 0x00000014171c7212 */ /* 0x000fc800078ee811 */
[----:B------:R-:W-:Y:S02]  /*6ee0*/  IADD3 R26, PT, PT, R18, R26, R28 ;  /* 0x0000001a121a7210 */ /* 0x000fe40007ffe01c */
[----:B------:R-:W3:Y:S01]  /*6ef0*/  LDL.LU R18, [R1+0x100] ;  /* 0x0001000001127983 */ /* 0x000ee20000300800 */
[----:B------:R-:W-:-:S04]  /*6f00*/  LOP3.LUT R29, R19, R4, R2, 0xe2, !PT ;  /* 0x00000004131d7212 */ /* 0x000fc800078ee202 */
[----:B------:R-:W-:-:S04]  /*6f10*/  IADD3 R16, PT, PT, R29, R16, R8 ;  /* 0x000000101d107210 */ /* 0x000fc80007ffe008 */
[----:B------:R-:W-:Y:S02]  /*6f20*/  IADD3 R16, PT, PT, R16, 0x748f82ee, R3 ;  /* 0x748f82ee10107810 */ /* 0x000fe40007ffe003 */
[----:B------:R-:W-:-:S03]  /*6f30*/  IADD3 R29, PT, PT, R22, R24, R21 ;  /* 0x00000018161d7210 */ /* 0x000fc60007ffe015 */
[C---:B------:R-:W-:Y:S01]  /*6f40*/  IMAD.IADD R3, R26.reuse, 0x1, R16 ;  /* 0x000000011a037824 */ /* 0x040fe200078e0210 */
[----:B------:R-:W-:-:S04]  /*6f50*/  SHF.L.W.U32.HI R28, R26, 0x1e, R26 ;  /* 0x0000001e1a1c7819 */ /* 0x000fc80000010e1a */
[C-C-:B------:R-:W-:Y:S02]  /*6f60*/  SHF.L.W.U32.HI R24, R3.reuse, 0x1a, R3.reuse ;  /* 0x0000001a03187819 */ /* 0x140fe40000010e03 */
[C-C-:B------:R-:W-:Y:S02]  /*6f70*/  SHF.L.W.U32.HI R21, R3.reuse, 0x15, R3.reuse ;  /* 0x0000001503157819 */ /* 0x140fe40000010e03 */
[----:B------:R-:W-:Y:S02]  /*6f80*/  SHF.L.W.U32.HI R22, R3, 0x7, R3 ;  /* 0x0000000703167819 */ /* 0x000fe40000010e03 */
[----:B------:R-:W-:Y:S02]  /*6f90*/  LOP3.LUT R20, R20, R17, R26, 0xe8, !PT ;  /* 0x0000001114147212 */ /* 0x000fe400078ee81a */
        /* <DEDUP_REMOVED lines=8> */
[----:B------:R-:W-:Y:S02]  /*7020*/  LOP3.LUT R27, R22, R24, R21, 0x96, !PT ;  /* 0x00000018161b7212 */ /* 0x000fe400078e9615 */
[----:B------:R-:W-:Y:S02]  /*7030*/  LOP3.LUT R28, R4, R3, R19, 0xe2, !PT ;  /* 0x00000003041c7212 */ /* 0x000fe400078ee213 */
[--C-:B------:R-:W-:Y:S02]  /*7040*/  SHF.L.W.U32.HI R22, R8, 0xf, R8.reuse ;  /* 0x0000000f08167819 */ /* 0x100fe40000010e08 */
[----:B------:R-:W-:Y:S02]  /*7050*/  IADD3 R27, PT, PT, R28, R27, R23 ;  /* 0x0000001b1c1b7210 */ /* 0x000fe40007ffe017 */
[----:B------:R-:W-:-:S02]  /*7060*/  SHF.L.W.U32.HI R24, R8, 0xd, R8 ;  /* 0x0000000d08187819 */ /* 0x000fc40000010e08 */
[----:B------:R-:W-:Y:S02]  /*7070*/  SHF.R.U32.HI R21, RZ, 0xa, R8 ;  /* 0x0000000aff157819 */ /* 0x000fe40000011608 */
[----:B------:R-:W-:Y:S02]  /*7080*/  IADD3 R20, PT, PT, R7, R25, R20 ;  /* 0x0000001907147210 */ /* 0x000fe40007ffe014 */
[----:B------:R-:W-:Y:S01]  /*7090*/  IADD3 R27, PT, PT, R27, 0x78a5636f, R2 ;  /* 0x78a5636f1b1b7810 */ /* 0x000fe20007ffe002 */
[----:B------:R-:W2:Y:S01]  /*70a0*/  LDL.LU R7, [R1+0xfc] ;  /* 0x0000fc0001077983 */ /* 0x000ea20000300800 */
[C-C-:B---3--:R-:W-:Y:S02]  /*70b0*/  SHF.L.W.U32.HI R25, R18.reuse, 0x19, R18.reuse ;  /* 0x0000001912197819 */ /* 0x148fe40000010e12 */
[--C-:B------:R-:W-:Y:S02]  /*70c0*/  SHF.L.W.U32.HI R28, R18, 0xe, R18.reuse ;  /* 0x0000000e121c7819 */ /* 0x100fe40000010e12 */
[----:B------:R-:W-:-:S02]  /*70d0*/  SHF.R.U32.HI R29, RZ, 0x3, R18 ;  /* 0x00000003ff1d7819 */ /* 0x000fc40000011612 */
[----:B------:R-:W-:Y:S02]  /*70e0*/  LOP3.LUT R21, R21, R22, R24, 0x96, !PT ;  /* 0x0000001615157212 */ /* 0x000fe400078e9618 */
[C-C-:B------:R-:W-:Y:S02]  /*70f0*/  SHF.L.W.U32.HI R2, R20.reuse, 0x1e, R20.reuse ;  /* 0x0000001e14027819 */ /* 0x140fe40000010e14 */
[C-C-:B------:R-:W-:Y:S02]  /*7100*/  SHF.L.W.U32.HI R24, R20.reuse, 0x13, R20.reuse ;  /* 0x0000001314187819 */ /* 0x140fe40000010e14 */
[C---:B------:R-:W-:Y:S02]  /*7110*/  SHF.L.W.U32.HI R22, R20.reuse, 0xa, R20 ;  /* 0x0000000a14167819 */ /* 0x040fe40000010e14 */
[----:B------:R-:W-:Y:S01]  /*7120*/  LOP3.LUT R28, R29, R25, R28, 0x96, !PT ;  /* 0x000000191d1c7212 */ /* 0x000fe200078e961c */
[----:B------:R-:W-:Y:S01]  /*7130*/  IMAD.IADD R25, R20, 0x1, R27 ;  /* 0x0000000114197824 */ /* 0x000fe200078e021b */
[----:B------:R-:W-:-:S02]  /*7140*/  LOP3.LUT R2, R22, R24, R2, 0x96, !PT ;  /* 0x0000001816027212 */ /* 0x000fc400078e9602 */
[----:B------:R-:W-:Y:S02]  /*7150*/  LOP3.LUT R22, R17, R26, R20, 0xe8, !PT ;  /* 0x0000001a11167212 */ /* 0x000fe400078ee814 */
[----:B------:R-:W-:Y:S02]  /*7160*/  IADD3 R21, PT, PT, R11, R21, R13 ;  /* 0x000000150b157210 */ /* 0x000fe40007ffe00d */
[C-C-:B------:R-:W-:Y:S02]  /*7170*/  SHF.L.W.U32.HI R11, R25.reuse, 0x1a, R25.reuse ;  /* 0x0000001a190b7819 */ /* 0x140fe40000010e19 */
[C-C-:B------:R-:W-:Y:S02]  /*7180*/  SHF.L.W.U32.HI R13, R25.reuse, 0x15, R25.reuse ;  /* 0x00000015190d7819 */ /* 0x140fe40000010e19 */
[----:B------:R-:W-:Y:S02]  /*7190*/  SHF.L.W.U32.HI R17, R25, 0x7, R25 ;  /* 0x0000000719117819 */ /* 0x000fe40000010e19 */
[----:B------:R-:W-:-:S02]  /*71a0*/  IADD3 R2, PT, PT, R14, R2, R22 ;  /* 0x000000020e027210 */ /* 0x000fc40007ffe016 */
[----:B------:R-:W-:Y:S01]  /*71b0*/  LOP3.LUT R11, R17, R11, R13, 0x96, !PT ;  /* 0x0000000b110b7212 */ /* 0x000fe200078e960d */
[----:B------:R-:W3:Y:S01]  /*71c0*/  LDL.LU R14, [R1+0xf8] ;  /* 0x0000f800010e7983 */ /* 0x000ee20000300800 */
[C-C-:B------:R-:W-:Y:S02]  /*71d0*/  SHF.L.W.U32.HI R17, R2.reuse, 0x1e, R2.reuse ;  /* 0x0000001e02117819 */ /* 0x140fe40000010e02 */
[C-C-:B------:R-:W-:Y:S02]  /*71e0*/  SHF.L.W.U32.HI R13, R2.reuse, 0x13, R2.reuse ;  /* 0x00000013020d7819 */ /* 0x140fe40000010e02 */
[--C-:B------:R-:W-:Y:S02]  /*71f0*/  SHF.L.W.U32.HI R22, R2, 0xa, R2.reuse ;  /* 0x0000000a02167819 */ /* 0x100fe40000010e02 */
[----:B------:R-:W-:Y:S02]  /*7200*/  LOP3.LUT R26, R26, R20, R2, 0xe8, !PT ;  /* 0x000000141a1a7212 */ /* 0x000fe400078ee802 */
[----:B------:R-:W-:-:S04]  /*7210*/  LOP3.LUT R17, R22, R13, R17, 0x96, !PT ;  /* 0x0000000d16117212 */ /* 0x000fc800078e9611 */
[----:B------:R-:W-:Y:S02]  /*7220*/  IADD3 R17, PT, PT, R15, R17, R26 ;  /* 0x000000110f117210 */ /* 0x000fe40007ffe01a */
[----:B------:R-:W4:Y:S01]  /*7230*/  LDL.LU R15, [R1+0xf4] ;  /* 0x0000f400010f7983 */ /* 0x000f220000300800 */
[----:B------:R-:W-:Y:S01]  /*7240*/  IMAD.IADD R28, R28, 0x1, R21 ;  /* 0x000000011c1c7824 */ /* 0x000fe200078e0215 */
[----:B------:R-:W-:Y:S02]  /*7250*/  LOP3.LUT R21, R3, R25, R4, 0xe2, !PT ;  /* 0x0000001903157212 */ /* 0x000fe400078ee204 */
[--C-:B------:R-:W-:Y:S02]  /*7260*/  SHF.L.W.U32.HI R22, R23, 0xf, R23.reuse ;  /* 0x0000000f17167819 */ /* 0x100fe40000010e17 */
[----:B------:R-:W-:Y:S02]  /*7270*/  IADD3 R21, PT, PT, R21, R11, R28 ;  /* 0x0000000b15157210 */ /* 0x000fe40007ffe01c */
[----:B------:R-:W-:-:S02]  /*7280*/  SHF.L.W.U32.HI R11, R23, 0xd, R23 ;  /* 0x0000000d170b7819 */ /* 0x000fc40000010e17 */
[----:B------:R-:W-:Y:S02]  /*7290*/  SHF.R.U32.HI R24, RZ, 0xa, R23 ;  /* 0x0000000aff187819 */ /* 0x000fe40000011617 */
[----:B------:R-:W-:Y:S02]  /*72a0*/  IADD3 R21, PT, PT, R21, -0x7b3787ec, R19 ;  /* 0x84c8781415157810 */ /* 0x000fe40007ffe013 */
[----:B------:R-:W-:-:S04]  /*72b0*/  LOP3.LUT R11, R24, R22, R11, 0x96, !PT ;  /* 0x00000016180b7212 */ /* 0x000fc800078e960b */
[----:B------:R-:W-:Y:S01]  /*72c0*/  IADD3 R11, PT, PT, R18, R11, R12 ;  /* 0x0000000b120b7210 */ /* 0x000fe20007ffe00c */
[----:B------:R-:W-:Y:S01]  /*72d0*/  IMAD.IADD R12, R2, 0x1, R21 ;  /* 0x00000001020c7824 */ /* 0x000fe200078e0215 */
[C-C-:B------:R-:W-:Y:S02]  /*72e0*/  SHF.L.W.U32.HI R18, R17.reuse, 0x1e, R17.reuse ;  /* 0x0000001e11127819 */ /* 0x140fe40000010e11 */
[C-C-:B------:R-:W-:Y:S02]  /*72f0*/  SHF.L.W.U32.HI R19, R17.reuse, 0x13, R17.reuse ;  /* 0x0000001311137819 */ /* 0x140fe40000010e11 */
[----:B------:R-:W-:Y:S02]  /*7300*/  SHF.L.W.U32.HI R22, R17, 0xa, R17 ;  /* 0x0000000a11167819 */ /* 0x000fe40000010e11 */
[C-C-:B------:R-:W-:Y:S02]  /*7310*/  SHF.L.W.U32.HI R24, R12.reuse, 0x15, R12.reuse ;  /* 0x000000150c187819 */ /* 0x140fe40000010e0c */
[----:B------:R-:W-:-:S02]  /*7320*/  SHF.L.W.U32.HI R26, R12, 0x7, R12 ;  /* 0x000000070c1a7819 */ /* 0x000fc40000010e0c */
[----:B------:R-:W-:Y:S02]  /*7330*/  LOP3.LUT R18, R22, R19, R18, 0x96, !PT ;  /* 0x0000001316127212 */ /* 0x000fe400078e9612 */
[----:B------:R-:W-:Y:S02]  /*7340*/  LOP3.LUT R22, R25, R12, R3, 0xe2, !PT ;  /* 0x0000000c19167212 */ /* 0x000fe400078ee203 */
[----:B------:R-:W-:Y:S02]  /*7350*/  SHF.L.W.U32.HI R19, R28, 0xf, R28 ;  /* 0x0000000f1c137819 */ /* 0x000fe40000010e1c */
[----:B------:R-:W-:-:S04]  /*7360*/  LOP3.LUT R20, R20, R2, R17, 0xe8, !PT ;  /* 0x0000000214147212 */ /* 0x000fc800078ee811 */
[----:B------:R-:W-:-:S04]  /*7370*/  IADD3 R18, PT, PT, R16, R18, R20 ;  /* 0x0000001210127210 */ /* 0x000fc80007ffe014 */
[----:B------:R-:W-:Y:S02]  /*7380*/  SHF.L.W.U32.HI R20, R18, 0x1e, R18 ;  /* 0x0000001e12147819 */ /* 0x000fe40000010e12 */
[C-C-:B--2---:R-:W-:Y:S02]  /*7390*/  SHF.L.W.U32.HI R13, R7.reuse, 0x19, R7.reuse ;  /* 0x00000019070d7819 */ /* 0x144fe40000010e07 */
[--C-:B------:R-:W-:Y:S02]  /*73a0*/  SHF.L.W.U32.HI R23, R7, 0xe, R7.reuse ;  /* 0x0000000e07177819 */ /* 0x100fe40000010e07 */
[----:B------:R-:W-:-:S04]  /*73b0*/  SHF.R.U32.HI R29, RZ, 0x3, R7 ;  /* 0x00000003ff1d7819 */ /* 0x000fc80000011607 */
[----:B------:R-:W-:Y:S02]  /*73c0*/  LOP3.LUT R13, R29, R13, R23, 0x96, !PT ;  /* 0x0000000d1d0d7212 */ /* 0x000fe400078e9617 */
[----:B------:R-:W-:-:S03]  /*73d0*/  SHF.L.W.U32.HI R23, R12, 0x1a, R12 ;  /* 0x0000001a0c177819 */ /* 0x000fc60000010e0c */
[----:B------:R-:W-:Y:S01]  /*73e0*/  IMAD.IADD R11, R13, 0x1, R11 ;  /* 0x000000010d0b7824 */ /* 0x000fe200078e020b */
[----:B------:R-:W-:Y:S02]  /*73f0*/  LOP3.LUT R23, R26, R23, R24, 0x96, !PT ;  /* 0x000000171a177212 */ /* 0x000fe400078e9618 */
[--C-:B------:R-:W-:Y:S01]  /*7400*/  SHF.L.W.U32.HI R13, R28, 0xd, R28.reuse ;  /* 0x0000000d1c0d7819 */ /* 0x100fe20000010e1c */
[----:B------:R-:W2:Y:S01]  /*7410*/  LDL.LU R26, [R1+0xd8] ;  /* 0x0000d800011a7983 */ /* 0x000ea20000300800 */
[----:B------:R-:W-:Y:S02]  /*7420*/  SHF.R.U32.HI R28, RZ, 0xa, R28 ;  /* 0x0000000aff1c7819 */ /* 0x000fe4000001161c */
[----:B------:R-:W-:Y:S02]  /*7430*/  IADD3 R22, PT, PT, R22, R23, R11 ;  /* 0x0000001716167210 */ /* 0x000fe40007ffe00b */
[----:B------:R-:W-:Y:S02]  /*7440*/  LOP3.LUT R13, R28, R19, R13, 0x96, !PT ;  /* 0x000000131c0d7212 */ /* 0x000fe400078e960d */
[----:B------:R-:W-:Y:S01]  /*7450*/  IADD3 R22, PT, PT, R22, -0x7338fdf8, R4 ;  /* 0x8cc7020816167810 */ /* 0x000fe20007ffe004 */
[----:B------:R-:W5:Y:S01]  /*7460*/  LDL.LU.64 R28, [R1+0xa0] ;  /* 0x0000a000011c7983 */ /* 0x000f620000300a00 */
[----:B------:R-:W-:-:S02]  /*7470*/  SHF.L.W.U32.HI R23, R18, 0x13, R18 ;  /* 0x0000001312177819 */ /* 0x000fc40000010e12 */
[----:B------:R-:W-:Y:S02]  /*7480*/  SHF.L.W.U32.HI R24, R18, 0xa, R18 ;  /* 0x0000000a12187819 */ /* 0x000fe40000010e12 */
[----:B------:R-:W-:Y:S02]  /*7490*/  IADD3 R13, PT, PT, R7, R13, R5 ;  /* 0x0000000d070d7210 */ /* 0x000fe40007ffe005 */
[----:B------:R-:W-:Y:S02]  /*74a0*/  LOP3.LUT R20, R24, R23, R20, 0x96, !PT ;  /* 0x0000001718147212 */ /* 0x000fe400078e9614 */
[C-C-:B----4-:R-:W-:Y:S01]  /*74b0*/  SHF.L.W.U32.HI R4, R15.reuse, 0x19, R15.reuse ;  /* 0x000000190f047819 */ /* 0x150fe20000010e0f */
[----:B------:R-:W4:Y:S01]  /*74c0*/  LDL.LU R24, [R1+0xd0] ;  /* 0x0000d00001187983 */ /* 0x000f220000300800 */
[--C-:B------:R-:W-:Y:S02]  /*74d0*/  SHF.L.W.U32.HI R16, R15, 0xe, R15.reuse ;  /* 0x0000000e0f107819 */ /* 0x100fe40000010e0f */
[----:B------:R-:W-:-:S04]  /*74e0*/  SHF.R.U32.HI R19, RZ, 0x3, R15 ;  /* 0x00000003ff137819 */ /* 0x000fc8000001160f */
[----:B------:R-:W-:Y:S01]  /*74f0*/  LOP3.LUT R16, R19, R4, R16, 0x96, !PT ;  /* 0x0000000413107212 */ /* 0x000fe200078e9610 */
[----:B------:R-:W-:Y:S01]  /*7500*/  IMAD.IADD R4, R17, 0x1, R22 ;  /* 0x0000000111047824 */ /* 0x000fe200078e0216 */
[----:B------:R-:W-:-:S04]  /*7510*/  LOP3.LUT R19, R2, R17, R18, 0xe8, !PT ;  /* 0x0000001102137212 */ /* 0x000fc800078ee812 */
[C-C-:B------:R-:W-:Y:S02]  /*7520*/  SHF.L.W.U32.HI R2, R4.reuse, 0x1a, R4.reuse ;  /* 0x0000001a04027819 */ /* 0x140fe40000010e04 */
[C-C-:B------:R-:W-:Y:S02]  /*7530*/  SHF.L.W.U32.HI R5, R4.reuse, 0x15, R4.reuse ;  /* 0x0000001504057819 */ /* 0x140fe40000010e04 */
[----:B------:R-:W-:Y:S02]  /*7540*/  SHF.L.W.U32.HI R7, R4, 0x7, R4 ;  /* 0x0000000704077819 */ /* 0x000fe40000010e04 */
[----:B------:R-:W-:Y:S01]  /*7550*/  IADD3 R27, PT, PT, R27, R20, R19 ;  /* 0x000000141b1b7210 */ /* 0x000fe20007ffe013 */
[----:B------:R-:W-:Y:S01]  /*7560*/  IMAD.IADD R16, R16, 0x1, R13 ;  /* 0x0000000110107824 */ /* 0x000fe200078e020d */
[----:B------:R-:W-:Y:S02]  /*7570*/  LOP3.LUT R2, R7, R2, R5, 0x96, !PT ;  /* 0x0000000207027212 */ /* 0x000fe400078e9605 */
[----:B------:R-:W-:-:S02]  /*7580*/  SHF.L.W.U32.HI R7, R27, 0x1e, R27 ;  /* 0x0000001e1b077819 */ /* 0x000fc40000010e1b */
[C-C-:B------:R-:W-:Y:S02]  /*7590*/  SHF.L.W.U32.HI R5, R27.reuse, 0x13, R27.reuse ;  /* 0x000000131b057819 */ /* 0x140fe40000010e1b */
[----:B------:R-:W-:Y:S02]  /*75a0*/  SHF.L.W.U32.HI R19, R27, 0xa, R27 ;  /* 0x0000000a1b137819 */ /* 0x000fe40000010e1b */
[----:B------:R-:W-:Y:S02]  /*75b0*/  LOP3.LUT R13, R12, R4, R25, 0xe2, !PT ;  /* 0x000000040c0d7212 */ /* 0x000fe400078ee219 */
[----:B------:R-:W-:Y:S02]  /*75c0*/  LOP3.LUT R7, R19, R5, R7, 0x96, !PT ;  /* 0x0000000513077212 */ /* 0x000fe400078e9607 */
[----:B------:R-:W-:Y:S02]  /*75d0*/  IADD3 R13, PT, PT, R13, R2, R16 ;  /* 0x000000020d0d7210 */ /* 0x000fe40007ffe010 */
[----:B------:R-:W-:-:S02]  /*75e0*/  SHF.L.W.U32.HI R19, R11, 0xf, R11 ;  /* 0x0000000f0b137819 */ /* 0x000fc40000010e0b */
[--C-:B------:R-:W-:Y:S02]  /*75f0*/  SHF.L.W.U32.HI R2, R11, 0xd, R11.reuse ;  /* 0x0000000d0b027819 */ /* 0x100fe40000010e0b */
[----:B------:R-:W-:Y:S02]  /*7600*/  SHF.R.U32.HI R20, RZ, 0xa, R11 ;  /* 0x0000000aff147819 */ /* 0x000fe4000001160b */
[----:B------:R-:W-:Y:S02]  /*7610*/  IADD3 R13, PT, PT, R13, -0x6f410006, R3 ;  /* 0x90befffa0d0d7810 */ /* 0x000fe40007ffe003 */
[----:B------:R-:W-:Y:S02]  /*7620*/  LOP3.LUT R2, R20, R19, R2, 0x96, !PT ;  /* 0x0000001314027212 */ /* 0x000fe400078e9602 */
[----:B------:R-:W-:Y:S02]  /*7630*/  LOP3.LUT R17, R17, R18, R27, 0xe8, !PT ;  /* 0x0000001211117212 */ /* 0x000fe400078ee81b */
[----:B---3--:R-:W-:-:S02]  /*7640*/  SHF.L.W.U32.HI R5, R14, 0x19, R14 ;  /* 0x000000190e057819 */ /* 0x008fc40000010e0e */
[--C-:B------:R-:W-:Y:S02]  /*7650*/  SHF.L.W.U32.HI R11, R14, 0xe, R14.reuse ;  /* 0x0000000e0e0b7819 */ /* 0x100fe40000010e0e */
[----:B------:R-:W-:Y:S02]  /*7660*/  SHF.R.U32.HI R23, RZ, 0x3, R14 ;  /* 0x00000003ff177819 */ /* 0x000fe4000001160e */
[----:B------:R-:W-:Y:S01]  /*7670*/  IADD3 R20, PT, PT, R15, R2, R0 ;  /* 0x000000020f147210 */ /* 0x000fe20007ffe000 */
[----:B------:R-:W-:Y:S01]  /*7680*/  IMAD.IADD R0, R18, 0x1, R13 ;  /* 0x0000000112007824 */ /* 0x000fe200078e020d */
[----:B------:R-:W-:Y:S02]  /*7690*/  IADD3 R7, PT, PT, R21, R7, R17 ;  /* 0x0000000715077210 */ /* 0x000fe40007ffe011 */
[----:B------:R-:W-:Y:S01]  /*76a0*/  LOP3.LUT R5, R23, R5, R11, 0x96, !PT ;  /* 0x0000000517057212 */ /* 0x000fe200078e960b */
[----:B------:R-:W3:Y:S01]  /*76b0*/  LDL.LU R21, [R1+0xd4] ;  /* 0x0000d40001157983 */ /* 0x000ee20000300800 */
[----:B------:R-:W-:-:S02]  /*76c0*/  SHF.L.W.U32.HI R19, R7, 0x1e, R7 ;  /* 0x0000001e07137819 */ /* 0x000fc40000010e07 */
[C-C-:B------:R-:W-:Y:S01]  /*76d0*/  SHF.L.W.U32.HI R17, R7.reuse, 0x13, R7.reuse ;  /* 0x0000001307117819 */ /* 0x140fe20000010e07 */
[----:B------:R-:W4:Y:S01]  /*76e0*/  LDL.LU R23, [R1+0xdc] ;  /* 0x0000dc0001177983 */ /* 0x000f220000300800 */
[----:B------:R-:W-:Y:S02]  /*76f0*/  SHF.L.W.U32.HI R15, R7, 0xa, R7 ;  /* 0x0000000a070f7819 */ /* 0x000fe40000010e07 */
[C-C-:B------:R-:W-:Y:S02]  /*7700*/  SHF.L.W.U32.HI R11, R0.reuse, 0x1a, R0.reuse ;  /* 0x0000001a000b7819 */ /* 0x140fe40000010e00 */
[C-C-:B------:R-:W-:Y:S02]  /*7710*/  SHF.L.W.U32.HI R2, R0.reuse, 0x15, R0.reuse ;  /* 0x0000001500027819 */ /* 0x140fe40000010e00 */
[----:B------:R-:W-:Y:S01]  /*7720*/  SHF.L.W.U32.HI R3, R0, 0x7, R0 ;  /* 0x0000000700037819 */ /* 0x000fe20000010e00 */
[----:B------:R-:W-:Y:S01]  /*7730*/  IMAD.IADD R5, R5, 0x1, R20 ;  /* 0x0000000105057824 */ /* 0x000fe200078e0214 */
[----:B------:R-:W-:-:S02]  /*7740*/  LOP3.LUT R15, R15, R17, R19, 0x96, !PT ;  /* 0x000000110f0f7212 */ /* 0x000fc400078e9613 */
[----:B------:R-:W-:Y:S02]  /*7750*/  LOP3.LUT R2, R3, R11, R2, 0x96, !PT ;  /* 0x0000000b03027212 */ /* 0x000fe400078e9602 */
[----:B------:R-:W-:Y:S02]  /*7760*/  LOP3.LUT R17, R4, R0, R12, 0xe2, !PT ;  /* 0x0000000004117212 */ /* 0x000fe400078ee20c */
[----:B------:R-:W-:Y:S02]  /*7770*/  LOP3.LUT R18, R18, R27, R7, 0xe8, !PT ;  /* 0x0000001b12127212 */ /* 0x000fe400078ee807 */
[----:B------:R-:W-:Y:S02]  /*7780*/  IADD3 R17, PT, PT, R17, R2, R5 ;  /* 0x0000000211117210 */ /* 0x000fe40007ffe005 */
[----:B------:R-:W-:Y:S02]  /*7790*/  IADD3 R22, PT, PT, R22, R15, R18 ;  /* 0x0000000f16167210 */ /* 0x000fe40007ffe012 */
[----:B------:R-:W-:-:S02]  /*77a0*/  SHF.L.W.U32.HI R11, R16, 0xf, R16 ;  /* 0x0000000f100b7819 */ /* 0x000fc40000010e10 */
[--C-:B------:R-:W-:Y:S02]  /*77b0*/  SHF.L.W.U32.HI R2, R16, 0xd, R16.reuse ;  /* 0x0000000d10027819 */ /* 0x100fe40000010e10 */
[----:B------:R-:W-:Y:S02]  /*77c0*/  SHF.R.U32.HI R18, RZ, 0xa, R16 ;  /* 0x0000000aff127819 */ /* 0x000fe40000011610 */
[----:B------:R-:W-:Y:S02]  /*77d0*/  IADD3 R25, PT, PT, R17, -0x5baf9315, R25 ;  /* 0xa4506ceb11197810 */ /* 0x000fe40007ffe019 */
[----:B------:R-:W-:Y:S02]  /*77e0*/  LOP3.LUT R11, R18, R11, R2, 0x96, !PT ;  /* 0x0000000b120b7212 */ /* 0x000fe400078e9602 */
[C-C-:B------:R-:W-:Y:S01]  /*77f0*/  SHF.L.W.U32.HI R3, R22.reuse, 0x1e, R22.reuse ;  /* 0x0000001e16037819 */ /* 0x140fe20000010e16 */
[----:B------:R-:W-:Y:S01]  /*7800*/  IMAD.IADD R2, R27, 0x1, R25 ;  /* 0x000000011b027824 */ /* 0x000fe200078e0219 */
[----:B------:R-:W-:-:S02]  /*7810*/  SHF.L.W.U32.HI R15, R22, 0x13, R22 ;  /* 0x00000013160f7819 */ /* 0x000fc40000010e16 */
[----:B------:R-:W-:Y:S02]  /*7820*/  SHF.L.W.U32.HI R16, R22, 0xa, R22 ;  /* 0x0000000a16107819 */ /* 0x000fe40000010e16 */
[--C-:B------:R-:W-:Y:S02]  /*7830*/  SHF.L.W.U32.HI R18, R2, 0x1a, R2.reuse ;  /* 0x0000001a02127819 */ /* 0x100fe40000010e02 */
[----:B------:R-:W-:Y:S02]  /*7840*/  LOP3.LUT R3, R16, R15, R3, 0x96, !PT ;  /* 0x0000000f10037212 */ /* 0x000fe400078e9603 */
[C-C-:B------:R-:W-:Y:S02]  /*7850*/  SHF.L.W.U32.HI R19, R2.reuse, 0x15, R2.reuse ;  /* 0x0000001502137819 */ /* 0x140fe40000010e02 */
[----:B------:R-:W-:Y:S02]  /*7860*/  SHF.L.W.U32.HI R20, R2, 0x7, R2 ;  /* 0x0000000702147819 */ /* 0x000fe40000010e02 */
[----:B------:R-:W-:-:S02]  /*7870*/  SHF.L.W.U32.HI R16, R9, 0x19, R9 ;  /* 0x0000001909107819 */ /* 0x000fc40000010e09 */
[--C-:B------:R-:W-:Y:S02]  /*7880*/  SHF.L.W.U32.HI R17, R9, 0xe, R9.reuse ;  /* 0x0000000e09117819 */ /* 0x100fe40000010e09 */
[----:B------:R-:W-:Y:S02]  /*7890*/  SHF.R.U32.HI R15, RZ, 0x3, R9 ;  /* 0x00000003ff0f7819 */ /* 0x000fe40000011609 */
[----:B------:R-:W-:Y:S02]  /*78a0*/  LOP3.LUT R18, R20, R18, R19, 0x96, !PT ;  /* 0x0000001214127212 */ /* 0x000fe400078e9613 */
[----:B------:R-:W-:Y:S01]  /*78b0*/  LOP3.LUT R27, R27, R7, R22, 0xe8, !PT ;  /* 0x000000071b1b7212 */ /* 0x000fe200078ee816 */
[----:B------:R-:W4:Y:S01]  /*78c0*/  LDL.LU R20, [R1+0xe4] ;  /* 0x0000e40001147983 */ /* 0x000f220000300800 */
[----:B------:R-:W-:Y:S02]  /*78d0*/  LOP3.LUT R15, R15, R16, R17, 0x96, !PT ;  /* 0x000000100f0f7212 */ /* 0x000fe400078e9611 */
[----:B------:R-:W-:Y:S01]  /*78e0*/  IADD3 R11, PT, PT, R14, R11, R10 ;  /* 0x0000000b0e0b7210 */ /* 0x000fe20007ffe00a */
[----:B------:R-:W4:Y:S01]  /*78f0*/  LDL.LU R19, [R1+0xe8] ;  /* 0x0000e80001137983 */ /* 0x000f220000300800 */
[----:B------:R-:W-:-:S02]  /*7900*/  IADD3 R3, PT, PT, R13, R3, R27 ;  /* 0x000000030d037210 */ /* 0x000fc40007ffe01b */
[----:B------:R-:W-:Y:S01]  /*7910*/  IADD3 R11, PT, PT, R18, R11, R15 ;  /* 0x0000000b120b7210 */ /* 0x000fe20007ffe00f */
[----:B------:R-:W4:Y:S04]  /*7920*/  LDL.LU R27, [R1+0xe0] ;  /* 0x0000e000011b7983 */ /* 0x000f280000300800 */
[----:B------:R-:W4:Y:S01]  /*7930*/  LDL.LU R18, [R1+0xec] ;  /* 0x0000ec0001127983 */ /* 0x000f220000300800 */
[----:B------:R-:W-:Y:S02]  /*7940*/  LOP3.LUT R14, R0, R2, R4, 0xe2, !PT ;  /* 0x00000002000e7212 */ /* 0x000fe400078ee204 */
[----:B------:R-:W-:Y:S02]  /*7950*/  SHF.L.W.U32.HI R13, R3, 0x1e, R3 ;  /* 0x0000001e030d7819 */ /* 0x000fe40000010e03 */
[----:B------:R-:W-:-:S02]  /*7960*/  IADD3 R12, PT, PT, R12, R11, R14 ;  /* 0x0000000b0c0c7210 */ /* 0x000fc40007ffe00e */
[C-C-:B------:R-:W-:Y:S02]  /*7970*/  SHF.L.W.U32.HI R10, R3.reuse, 0x13, R3.reuse ;  /* 0x00000013030a7819 */ /* 0x140fe40000010e03 */
[--C-:B------:R-:W-:Y:S01]  /*7980*/  SHF.L.W.U32.HI R15, R3, 0xa, R3.reuse ;  /* 0x0000000a030f7819 */ /* 0x100fe20000010e03 */
[----:B------:R-:W-:Y:S01]  /*7990*/  VIADD R12, R12, 0xbef9a3f7 ;  /* 0xbef9a3f70c0c7836 */ /* 0x000fe20000000000 */
[----:B------:R-:W-:Y:S02]  /*79a0*/  LOP3.LUT R14, R7, R22, R3, 0xe8, !PT ;  /* 0x00000016070e7212 */ /* 0x000fe400078ee803 */
[----:B------:R-:W-:Y:S02]  /*79b0*/  LOP3.LUT R10, R15, R10, R13, 0x96, !PT ;  /* 0x0000000a0f0a7212 */ /* 0x000fe400078e960d */
[C-C-:B------:R-:W-:Y:S02]  /*79c0*/  SHF.L.W.U32.HI R13, R6.reuse, 0x19, R6.reuse ;  /* 0x00000019060d7819 */ /* 0x140fe40000010e06 */
[----:B------:R-:W-:-:S02]  /*79d0*/  SHF.L.W.U32.HI R11, R6, 0xe, R6 ;  /* 0x0000000e060b7819 */ /* 0x000fc40000010e06 */
[----:B------:R-:W-:Y:S01]  /*79e0*/  SHF.R.U32.HI R16, RZ, 0x3, R6 ;  /* 0x00000003ff107819 */ /* 0x000fe20000011606 */
[----:B------:R-:W-:Y:S01]  /*79f0*/  IMAD.IADD R7, R7, 0x1, R12 ;  /* 0x0000000107077824 */ /* 0x000fe200078e020c */
[C-C-:B------:R-:W-:Y:S02]  /*7a00*/  SHF.L.W.U32.HI R15, R5.reuse, 0xf, R5.reuse ;  /* 0x0000000f050f7819 */ /* 0x140fe40000010e05 */
[--C-:B------:R-:W-:Y:S02]  /*7a10*/  SHF.L.W.U32.HI R6, R5, 0xd, R5.reuse ;  /* 0x0000000d05067819 */ /* 0x100fe40000010e05 */
[----:B------:R-:W-:Y:S02]  /*7a20*/  SHF.R.U32.HI R5, RZ, 0xa, R5 ;  /* 0x0000000aff057819 */ /* 0x000fe40000011605 */
[----:B------:R-:W-:Y:S02]  /*7a30*/  IADD3 R10, PT, PT, R25, R10, R14 ;  /* 0x0000000a190a7210 */ /* 0x000fe40007ffe00e */
[----:B------:R-:W-:-:S02]  /*7a40*/  LOP3.LUT R11, R16, R13, R11, 0x96, !PT ;  /* 0x0000000d100b7212 */ /* 0x000fc400078e960b */
[----:B------:R-:W-:Y:S02]  /*7a50*/  LOP3.LUT R5, R5, R15, R6, 0x96, !PT ;  /* 0x0000000f05057212 */ /* 0x000fe400078e9606 */
[C-C-:B------:R-:W-:Y:S02]  /*7a60*/  SHF.L.W.U32.HI R6, R10.reuse, 0x1e, R10.reuse ;  /* 0x0000001e0a067819 */ /* 0x140fe40000010e0a */
[C-C-:B------:R-:W-:Y:S02]  /*7a70*/  SHF.L.W.U32.HI R13, R10.reuse, 0x13, R10.reuse ;  /* 0x000000130a0d7819 */ /* 0x140fe40000010e0a */
[----:B------:R-:W-:Y:S02]  /*7a80*/  SHF.L.W.U32.HI R14, R10, 0xa, R10 ;  /* 0x0000000a0a0e7819 */ /* 0x000fe40000010e0a */
[C-C-:B------:R-:W-:Y:S02]  /*7a90*/  SHF.L.W.U32.HI R15, R7.reuse, 0x1a, R7.reuse ;  /* 0x0000001a070f7819 */ /* 0x140fe40000010e07 */
[----:B------:R-:W-:-:S02]  /*7aa0*/  SHF.L.W.U32.HI R16, R7, 0x15, R7 ;  /* 0x0000001507107819 */ /* 0x000fc40000010e07 */
[----:B------:R-:W-:Y:S02]  /*7ab0*/  SHF.L.W.U32.HI R17, R7, 0x7, R7 ;  /* 0x0000000707117819 */ /* 0x000fe40000010e07 */
[----:B------:R-:W-:Y:S02]  /*7ac0*/  LOP3.LUT R6, R14, R13, R6, 0x96, !PT ;  /* 0x0000000d0e067212 */ /* 0x000fe400078e9606 */
[----:B------:R-:W-:Y:S02]  /*7ad0*/  IADD3 R8, PT, PT, R9, R5, R8 ;  /* 0x0000000509087210 */ /* 0x000fe40007ffe008 */
[----:B------:R-:W-:Y:S02]  /*7ae0*/  LOP3.LUT R15, R17, R15, R16, 0x96, !PT ;  /* 0x0000000f110f7212 */ /* 0x000fe400078e9610 */
[----:B------:R-:W-:Y:S02]  /*7af0*/  LOP3.LUT R13, R22, R3, R10, 0xe8, !PT ;  /* 0x00000003160d7212 */ /* 0x000fe400078ee80a */
[----:B------:R-:W-:-:S02]  /*7b00*/  IADD3 R15, PT, PT, R15, R8, R11 ;  /* 0x000000080f0f7210 */ /* 0x000fc40007ffe00b */
[----:B------:R-:W-:Y:S02]  /*7b10*/  IADD3 R6, PT, PT, R12, R6, R13 ;  /* 0x000000060c067210 */ /* 0x000fe40007ffe00d */
[----:B------:R-:W-:Y:S02]  /*7b20*/  LOP3.LUT R11, R2, R7, R0, 0xe2, !PT ;  /* 0x00000007020b7212 */ /* 0x000fe400078ee200 */
[C-C-:B------:R-:W-:Y:S02]  /*7b30*/  SHF.L.W.U32.HI R5, R6.reuse, 0x1e, R6.reuse ;  /* 0x0000001e06057819 */ /* 0x140fe40000010e06 */
[C-C-:B------:R-:W-:Y:S02]  /*7b40*/  SHF.L.W.U32.HI R8, R6.reuse, 0x13, R6.reuse ;  /* 0x0000001306087819 */ /* 0x140fe40000010e06 */
[----:B------:R-:W-:Y:S02]  /*7b50*/  SHF.L.W.U32.HI R9, R6, 0xa, R6 ;  /* 0x0000000a06097819 */ /* 0x000fe40000010e06 */
[----:B------:R-:W-:-:S02]  /*7b60*/  IADD3 R15, PT, PT, R4, R15, R11 ;  /* 0x0000000f040f7210 */ /* 0x000fc40007ffe00b */
[----:B------:R-:W-:Y:S02]  /*7b70*/  LOP3.LUT R5, R9, R8, R5, 0x96, !PT ;  /* 0x0000000809057212 */ /* 0x000fe400078e9605 */
[----:B------:R-:W-:Y:S01]  /*7b80*/  LOP3.LUT R4, R3, R10, R6, 0xe8, !PT ;  /* 0x0000000a03047212 */ /* 0x000fe200078ee806 */
[----:B------:R-:W-:-:S05]  /*7b90*/  VIADD R9, R15, 0xc67178f2 ;  /* 0xc67178f20f097836 */ /* 0x000fca0000000000 */
[----:B------:R-:W-:Y:S01]  /*7ba0*/  IADD3 R4, PT, PT, R9, R5, R4 ;  /* 0x0000000509047210 */ /* 0x000fe20007ffe004 */
[----:B------:R0:W-:Y:S04]  /*7bb0*/  STL [R1+0x58], RZ ;  /* 0x000058ff01007387 */ /* 0x0001e80000100800 */
[----:B--2---:R-:W-:Y:S01]  /*7bc0*/  IMAD.IADD R4, R26, 0x1, R4 ;  /* 0x000000011a047824 */ /* 0x004fe200078e0204 */
[----:B-----5:R-:W-:Y:S01]  /*7bd0*/  IADD3 R8, P1, PT, R28, 0x200, RZ ;  /* 0x000002001c087810 */ /* 0x020fe20007f3e0ff */
[----:B---3--:R-:W-:Y:S02]  /*7be0*/  IMAD.IADD R7, R21, 0x1, R7 ;  /* 0x0000000115077824 */ /* 0x008fe400078e0207 */
[----:B----4-:R-:W-:Y:S01]  /*7bf0*/  IMAD.IADD R5, R23, 0x1, R6 ;  /* 0x0000000117057824 */ /* 0x010fe200078e0206 */
[----:B------:R-:W-:Y:S01]  /*7c00*/  IADD3 R6, PT, PT, R24, R9, R22 ;  /* 0x0000000918067210 */ /* 0x000fe20007ffe016 */
[----:B------:R-:W-:-:S03]  /*7c10*/  IMAD.X R9, RZ, RZ, R29, P1 ;  /* 0x000000ffff097224 */ /* 0x000fc600008e061d */
[----:B------:R0:W-:Y:S04]  /*7c20*/  STL.64 [R1+0x68], R4 ;  /* 0x0000680401007387 */ /* 0x0001e80000100a00 */
[----:B------:R0:W-:Y:S04]  /*7c30*/  STL.64 [R1+0x78], R6 ;  /* 0x0000780601007387 */ /* 0x0001e80000100a00 */
[----:B------:R0:W-:Y:S01]  /*7c40*/  STL.64 [R1+0x60], R8 ;  /* 0x0000600801007387 */ /* 0x0001e20000100a00 */
[----:B------:R-:W-:Y:S02]  /*7c50*/  IMAD.IADD R10, R19, 0x1, R10 ;  /* 0x00000001130a7824 */ /* 0x000fe400078e020a */
[----:B------:R-:W-:-:S02]  /*7c60*/  IMAD.IADD R2, R27, 0x1, R2 ;  /* 0x000000011b027824 */ /* 0x000fc400078e0202 */
[----:B------:R-:W-:Y:S02]  /*7c70*/  IMAD.IADD R11, R18, 0x1, R3 ;  /* 0x00000001120b7824 */ /* 0x000fe400078e0203 */
[----:B------:R-:W-:-:S03]  /*7c80*/  IMAD.IADD R3, R20, 0x1, R0 ;  /* 0x0000000114037824 */ /* 0x000fc600078e0200 */
[----:B------:R0:W-:Y:S04]  /*7c90*/  STL.64 [R1+0x70], R10 ;  /* 0x0000700a01007387 */ /* 0x0001e80000100a00 */
[----:B------:R0:W-:Y:S01]  /*7ca0*/  STL.64 [R1+0x80], R2 ;  /* 0x0000800201007387 */ /* 0x0001e20000100a00 */
[----:B------:R-:W-:-:S07]  /*7cb0*/  IMAD.MOV.U32 R0, RZ, RZ, RZ ;  /* 0x000000ffff007224 */ /* 0x000fce00078e00ff */
.L_x_3:
[----:B------:R-:W-:Y:S05]  /*7cc0*/  BSYNC.RECONVERGENT B0 ;  /* 0x0000000000007941 */ /* 0x000fea0003800200 */
.L_x_2:
[----:B------:R-:W-:Y:S05]  /*7cd0*/  @P0 BRA `(.L_x_4) ;  /* 0xffffff9000ac0947 */ /* 0x000fea000383ffff */
[----:B0-----:R-:W-:Y:S01]  /*7ce0*/  IMAD.MOV.U32 R3, RZ, RZ, 0x38 ;  /* 0x00000038ff037424 */ /* 0x001fe200078e00ff */
[C---:B------:R-:W-:Y:S01]  /*7cf0*/  ISETP.GE.U32.AND P0, PT, R0.reuse, 0x38, PT ;  /* 0x000000380000780c */ /* 0x040fe20003f06070 */
[----:B------:R-:W-:Y:S01]  /*7d00*/  IMAD.MOV.U32 R5, RZ, RZ, 0x80 ;  /* 0x00000080ff057424 */ /* 0x000fe200078e00ff */
[----:B------:R-:W-:Y:S01]  /*7d10*/  IADD3 R4, P1, PT, R0, 0x1, RZ ;  /* 0x0000000100047810 */ /* 0x000fe20007f3e0ff */
[----:B------:R-:W-:Y:S01]  /*7d20*/  IMAD.IADD R2, R1, 0x1, R0 ;  /* 0x0000000101027824 */ /* 0x000fe200078e0200 */
[----:B------:R-:W-:Y:S01]  /*7d30*/  SEL R7, R3, 0x40, !P0 ;  /* 0x0000004003077807 */ /* 0x000fe20004000000 */
[----:B------:R-:W-:Y:S02]  /*7d40*/  BSSY.RECONVERGENT B0, `(.L_x_5) ;  /* 0x000005c000007945 */ /* 0x000fe40003800200 */
[----:B------:R-:W-:Y:S01]  /*7d50*/  IMAD.X R3, RZ, RZ, RZ, P1 ;  /* 0x000000ffff037224 */ /* 0x000fe200008e06ff */
[----:B------:R0:W-:Y:S01]  /*7d60*/  STL.U8 [R2+0x18], R5 ;  /* 0x0000180502007387 */ /* 0x0001e20000100000 */
[----:B------:R-:W-:-:S04]  /*7d70*/  ISETP.GE.U32.AND P0, PT, R4, R7, PT ;  /* 0x000000070400720c */ /* 0x000fc80003f06070 */
[----:B------:R-:W-:-:S13]  /*7d80*/  ISETP.GE.U32.AND.EX P0, PT, R3, RZ, PT, P0 ;  /* 0x000000ff0300720c */ /* 0x000fda0003f06100 */
[----:B0-----:R-:W-:Y:S05]  /*7d90*/  @P0 BRA `(.L_x_6) ;  /* 0x0000000400580947 */ /* 0x001fea0003800000 */
[----:B------:R-:W-:Y:S01]  /*7da0*/  IMAD.MOV.U32 R2, RZ, RZ, R0 ;  /* 0x000000ffff027224 */ /* 0x000fe200078e0000 */
[----:B------:R-:W-:Y:S01]  /*7db0*/  BSSY.RECONVERGENT B1, `(.L_x_7) ;  /* 0x0000028000017945 */ /* 0x000fe20003800200 */
[----:B------:R-:W-:-:S03]  /*7dc0*/  IMAD.MOV.U32 R3, RZ, RZ, RZ ;  /* 0x000000ffff037224 */ /* 0x000fc600078e00ff */
[----:B------:R-:W-:Y:S02]  /*7dd0*/  IADD3 R0, P1, P2, R7, -0x2, -R2 ;  /* 0xfffffffe07007810 */ /* 0x000fe40007a3e802 */
[----:B------:R-:W-:Y:S02]  /*7de0*/  LOP3.LUT R6, RZ, R2, RZ, 0x33, !PT ;  /* 0x00000002ff067212 */ /* 0x000fe400078e33ff */
[----:B------:R-:W-:Y:S02]  /*7df0*/  ISETP.GE.U32.AND P0, PT, R0, 0xf, PT ;  /* 0x0000000f0000780c */ /* 0x000fe40003f06070 */
[----:B------:R-:W-:Y:S02]  /*7e00*/  IADD3.X R0, PT, PT, RZ, -0x1, ~R3, P1, P2 ;  /* 0xffffffffff007810 */ /* 0x000fe40000fe4c03 */
[----:B------:R-:W-:Y:S02]  /*7e10*/  IADD3 R7, P1, PT, R6, R7, RZ ;  /* 0x0000000706077210 */ /* 0x000fe40007f3e0ff */
[----:B------:R-:W-:Y:S01]  /*7e20*/  ISETP.GE.U32.AND.EX P0, PT, R0, RZ, PT, P0 ;  /* 0x000000ff0000720c */ /* 0x000fe20003f06100 */
[----:B------:R-:W-:Y:S01]  /*7e30*/  IMAD.MOV.U32 R0, RZ, RZ, R4 ;  /* 0x000000ffff007224 */ /* 0x000fe200078e0004 */
[----:B------:R-:W-:-:S02]  /*7e40*/  LOP3.LUT R3, RZ, R3, RZ, 0x33, !PT ;  /* 0x00000003ff037212 */ /* 0x000fc400078e33ff */
[----:B------:R-:W-:-:S03]  /*7e50*/  LOP3.LUT R5, R7, 0xf, RZ, 0xc0, !PT ;  /* 0x0000000f07057812 */ /* 0x000fc600078ec0ff */
[----:B------:R-:W-:-:S06]  /*7e60*/  IMAD.X R4, RZ, RZ, R3, P1 ;  /* 0x000000ffff047224 */ /* 0x000fcc00008e0603 */
[----:B------:R-:W-:Y:S05]  /*7e70*/  @!P0 BRA `(.L_x_8) ;  /* 0x00000000006c8947 */ /* 0x000fea0003800000 */
[----:B------:R-:W-:Y:S01]  /*7e80*/  BSSY.RECONVERGENT B2, `(.L_x_9) ;  /* 0x0000019000027945 */ /* 0x000fe20003800200 */
[----:B------:R-:W-:-:S07]  /*7e90*/  LOP3.LUT R3, R7, 0xfffffff0, RZ, 0xc0, !PT ;  /* 0xfffffff007037812 */ /* 0x000fce00078ec0ff */
.L_x_10:
[----:B0-----:R-:W-:Y:S01]  /*7ea0*/  IMAD.IADD R0, R1, 0x1, R2 ;  /* 0x0000000101007824 */ /* 0x001fe200078e0202 */
[----:B------:R-:W-:Y:S01]  /*7eb0*/  IADD3 R3, P0, PT, R3, -0x10, RZ ;  /* 0xfffffff003037810 */ /* 0x000fe20007f1e0ff */
[----:B------:R-:W-:-:S03]  /*7ec0*/  VIADD R2, R2, 0x10 ;  /* 0x0000001002027836 */ /* 0x000fc60000000000 */
[----:B------:R0:W-:Y:S01]  /*7ed0*/  STL.U8 [R0+0x19], RZ ;  /* 0x000019ff00007387 */ /* 0x0001e20000100000 */
[----:B------:R-:W-:Y:S02]  /*7ee0*/  IADD3.X R4, PT, PT, R4, -0x1, RZ, P0, !PT ;  /* 0xffffffff04047810 */ /* 0x000fe400007fe4ff */
[----:B------:R-:W-:Y:S01]  /*7ef0*/  ISETP.NE.U32.AND P0, PT, R3, RZ, PT ;  /* 0x000000ff0300720c */ /* 0x000fe20003f05070 */
[----:B------:R0:W-:Y:S03]  /*7f00*/  STL.U8 [R0+0x1a], RZ ;  /* 0x00001aff00007387 */ /* 0x0001e60000100000 */
[----:B------:R-:W-:Y:S01]  /*7f10*/  ISETP.NE.AND.EX P0, PT, R4, RZ, PT, P0 ;  /* 0x000000ff0400720c */ /* 0x000fe20003f05300 */
[----:B------:R0:W-:Y:S04]  /*7f20*/  STL.U8 [R0+0x1b], RZ ;  /* 0x00001bff00007387 */ /* 0x0001e80000100000 */
        /* <DEDUP_REMOVED lines=12> */
[----:B------:R0:W-:Y:S01]  /*7ff0*/  STL.U8 [R0+0x28], RZ ;  /* 0x000028ff00007387 */ /* 0x0001e20000100000 */
[----:B------:R-:W-:Y:S05]  /*8000*/  @P0 BRA `(.L_x_10) ;  /* 0xfffffffc00a40947 */ /* 0x000fea000383ffff */
[----:B------:R-:W-:Y:S05]  /*8010*/  BSYNC.RECONVERGENT B2 ;  /* 0x0000000000027941 */ /* 0x000fea0003800200 */
.L_x_9:
[----:B0-----:R-:W-:-:S07]  /*8020*/  VIADD R0, R2, 0x1 ;  /* 0x0000000102007836 */ /* 0x001fce0000000000 */
.L_x_8:
[----:B------:R-:W-:Y:S05]  /*8030*/  BSYNC.RECONVERGENT B1 ;  /* 0x0000000000017941 */ /* 0x000fea0003800200 */
.L_x_7:
[----:B------:R-:W-:-:S04]  /*8040*/  ISETP.NE.U32.AND P0, PT, R5, RZ, PT ;  /* 0x000000ff0500720c */ /* 0x000fc80003f05070 */
[----:B------:R-:W-:-:S13]  /*8050*/  ISETP.NE.AND.EX P0, PT, RZ, RZ, PT, P0 ;  /* 0x000000ffff00720c */ /* 0x000fda0003f05300 */
[----:B------:R-:W-:Y:S05]  /*8060*/  @!P0 BRA `(.L_x_6) ;  /* 0x0000000000a48947 */ /* 0x000fea0003800000 */
[----:B------:R-:W-:Y:S01]  /*8070*/  ISETP.GE.U32.AND P0, PT, R5, 0x8, PT ;  /* 0x000000080500780c */ /* 0x000fe20003f06070 */
[----:B------:R-:W-:Y:S01]  /*8080*/  BSSY.RECONVERGENT B1, `(.L_x_11) ;  /* 0x0000010000017945 */ /* 0x000fe20003800200 */
[----:B------:R-:W-:Y:S02]  /*8090*/  LOP3.LUT R3, R6, 0x7, RZ, 0xc0, !PT ;  /* 0x0000000706037812 */ /* 0x000fe400078ec0ff */
[----:B------:R-:W-:Y:S02]  /*80a0*/  ISETP.GE.U32.AND.EX P0, PT, RZ, RZ, PT, P0 ;  /* 0x000000ffff00720c */ /* 0x000fe40003f06100 */
[----:B------:R-:W-:-:S04]  /*80b0*/  ISETP.NE.U32.AND P1, PT, R3, RZ, PT ;  /* 0x000000ff0300720c */ /* 0x000fc80003f25070 */
[----:B------:R-:W-:-:S07]  /*80c0*/  ISETP.NE.AND.EX P1, PT, RZ, RZ, PT, P1 ;  /* 0x000000ffff00720c */ /* 0x000fce0003f25310 */
[----:B------:R-:W-:Y:S06]  /*80d0*/  @!P0 BRA `(.L_x_12) ;  /* 0x0000000000288947 */ /* 0x000fec0003800000 */
[----:B------:R-:W-:Y:S02]  /*80e0*/  IMAD.IADD R2, R1, 0x1, R0 ;  /* 0x0000000101027824 */ /* 0x000fe400078e0200 */
[----:B------:R-:W-:-:S03]  /*80f0*/  VIADD R0, R0, 0x8 ;  /* 0x0000000800007836 */ /* 0x000fc60000000000 */
[----:B------:R0:W-:Y:S04]  /*8100*/  STL.U8 [R2+0x18], RZ ;  /* 0x000018ff02007387 */ /* 0x0001e80000100000 */
[----:B------:R0:W-:Y:S04]  /*8110*/  STL.U8 [R2+0x19], RZ ;  /* 0x000019ff02007387 */ /* 0x0001e80000100000 */
[----:B------:R0:W-:Y:S04]  /*8120*/  STL.U8 [R2+0x1a], RZ ;  /* 0x00001aff02007387 */ /* 0x0001e80000100000 */
[----:B------:R0:W-:Y:S04]  /*8130*/  STL.U8 [R2+0x1b], RZ ;  /* 0x00001bff02007387 */ /* 0x0001e80000100000 */
[----:B------:R0:W-:Y:S04]  /*8140*/  STL.U8 [R2+0x1c], RZ ;  /* 0x00001cff02007387 */ /* 0x0001e80000100000 */
[----:B------:R0:W-:Y:S04]  /*8150*/  STL.U8 [R2+0x1d], RZ ;  /* 0x00001dff02007387 */ /* 0x0001e80000100000 */
[----:B------:R0:W-:Y:S04]  /*8160*/  STL.U8 [R2+0x1e], RZ ;  /* 0x00001eff02007387 */ /* 0x0001e80000100000 */
[----:B------:R0:W-:Y:S02]  /*8170*/  STL.U8 [R2+0x1f], RZ ;  /* 0x00001fff02007387 */ /* 0x0001e40000100000 */
.L_x_12:
[----:B------:R-:W-:Y:S05]  /*8180*/  BSYNC.RECONVERGENT B1 ;  /* 0x0000000000017941 */ /* 0x000fea0003800200 */
.L_x_11:
[----:B------:R-:W-:Y:S05]  /*8190*/  @!P1 BRA `(.L_x_6) ;  /* 0x0000000000589947 */ /* 0x000fea0003800000 */
[----:B------:R-:W-:Y:S01]  /*81a0*/  ISETP.GE.U32.AND P0, PT, R3, 0x4, PT ;  /* 0x000000040300780c */ /* 0x000fe20003f06070 */
[----:B------:R-:W-:Y:S01]  /*81b0*/  IMAD.MOV.U32 R3, RZ, RZ, RZ ;  /* 0x000000ffff037224 */ /* 0x000fe200078e00ff */
[----:B0-----:R-:W-:Y:S02]  /*81c0*/  LOP3.LUT R2, R6, 0x3, RZ, 0xc0, !PT ;  /* 0x0000000306027812 */ /* 0x001fe400078ec0ff */
[----:B------:R-:W-:Y:S02]  /*81d0*/  ISETP.GE.U32.AND.EX P0, PT, RZ, RZ, PT, P0 ;  /* 0x000000ffff00720c */ /* 0x000fe40003f06100 */
[----:B------:R-:W-:-:S04]  /*81e0*/  ISETP.NE.U32.AND P1, PT, R2, RZ, PT ;  /* 0x000000ff0200720c */ /* 0x000fc80003f25070 */
[----:B------:R-:W-:-:S07]  /*81f0*/  ISETP.NE.AND.EX P1, PT, R3, RZ, PT, P1 ;  /* 0x000000ff0300720c */ /* 0x000fce0003f25310 */
[----:B------:R-:W-:Y:S02]  /*8200*/  @P0 IMAD.IADD R4, R1, 0x1, R0 ;  /* 0x0000000101040824 */ /* 0x000fe400078e0200 */
[----:B------:R-:W-:-:S03]  /*8210*/  @P0 VIADD R0, R0, 0x4 ;  /* 0x0000000400000836 */ /* 0x000fc60000000000 */
[----:B------:R1:W-:Y:S04]  /*8220*/  @P0 STL.U8 [R4+0x18], RZ ;  /* 0x000018ff04000387 */ /* 0x0003e80000100000 */
[----:B------:R1:W-:Y:S04]  /*8230*/  @P0 STL.U8 [R4+0x19], RZ ;  /* 0x000019ff04000387 */ /* 0x0003e80000100000 */
[----:B------:R1:W-:Y:S04]  /*8240*/  @P0 STL.U8 [R4+0x1a], RZ ;  /* 0x00001aff04000387 */ /* 0x0003e80000100000 */
[----:B------:R1:W-:Y:S01]  /*8250*/  @P0 STL.U8 [R4+0x1b], RZ ;  /* 0x00001bff04000387 */ /* 0x0003e20000100000 */
[----:B------:R-:W-:Y:S05]  /*8260*/  @!P1 BRA `(.L_x_6) ;  /* 0x0000000000249947 */ /* 0x000fea0003800000 */
[----:B------:R-:W-:-:S04]  /*8270*/  VIADD R5, R1, 0x18 ;  /* 0x0000001801057836 */ /* 0x000fc80000000000 */
[----:B------:R-:W-:-:S07]  /*8280*/  IMAD.IADD R0, R0, 0x1, R5 ;  /* 0x0000000100007824 */ /* 0x000fce00078e0205 */
.L_x_13:
[----:B------:R-:W-:Y:S01]  /*8290*/  IADD3 R2, P0, PT, R2, -0x1, RZ ;  /* 0xffffffff02027810 */ /* 0x000fe20007f1e0ff */
[----:B------:R0:W-:Y:S03]  /*82a0*/  STL.U8 [R0], RZ ;  /* 0x000000ff00007387 */ /* 0x0001e60000100000 */
[----:B------:R-:W-:Y:S02]  /*82b0*/  IADD3.X R3, PT, PT, R3, -0x1, RZ, P0, !PT ;  /* 0xffffffff03037810 */ /* 0x000fe400007fe4ff */
[----:B------:R-:W-:Y:S01]  /*82c0*/  ISETP.NE.U32.AND P0, PT, R2, RZ, PT ;  /* 0x000000ff0200720c */ /* 0x000fe20003f05070 */
[----:B0-----:R-:W-:-:S03]  /*82d0*/  VIADD R0, R0, 0x1 ;  /* 0x0000000100007836 */ /* 0x001fc60000000000 */
[----:B------:R-:W-:-:S13]  /*82e0*/  ISETP.NE.AND.EX P0, PT, R3, RZ, PT, P0 ;  /* 0x000000ff0300720c */ /* 0x000fda0003f05300 */
[----:B------:R-:W-:Y:S05]  /*82f0*/  @P0 BRA `(.L_x_13) ;  /* 0xfffffffc00e40947 */ /* 0x000fea000383ffff */
.L_x_6:
[----:B------:R-:W-:Y:S05]  /*8300*/  BSYNC.RECONVERGENT B0 ;  /* 0x0000000000007941 */ /* 0x000fea0003800200 */
.L_x_5:
[----:B------:R-:W2:Y:S04]  /*8310*/  LDL R0, [R1+0x58] ;  /* 0x0000580001007983 */ /* 0x000ea80000100800 */
[----:B------:R3:W5:Y:S01]  /*8320*/  LDL.U8 R12, [R1+0x18] ;  /* 0x00001800010c7983 */ /* 0x0007620000100000 */
[----:B------:R-:W-:Y:S03]  /*8330*/  BSSY.RECONVERGENT B0, `(.L_x_14) ;  /* 0x0000708000007945 */ /* 0x000fe60003800200 */
[----:B--2---:R3:W-:Y:S01]  /*8340*/  STL [R1+0xc0], R0 ;  /* 0x0000c00001007387 */ /* 0x0047e20000100800 */
[----:B------:R-:W-:-:S13]  /*8350*/  ISETP.GT.U32.AND P0, PT, R0, 0x37, PT ;  /* 0x000000370000780c */ /* 0x000fda0003f04070 */
[----:B---3--:R-:W-:Y:S05]  /*8360*/  @P0 BRA `(.L_x_15) ;  /* 0x0000000800340947 */ /* 0x008fea0003800000 */
[----:B------:R-:W2:Y:S04]  /*8370*/  LDL.64 R10, [R1+0x20] ;  /* 0x00002000010a7983 */ /* 0x000ea80000100a00 */
[----:B------:R-:W3:Y:S04]  /*8380*/  LDL.64 R8, [R1+0x28] ;  /* 0x0000280001087983 */ /* 0x000ee80000100a00 */
[----:B-1----:R-:W4:Y:S04]  /*8390*/  LDL.64 R4, [R1+0x30] ;  /* 0x0000300001047983 */ /* 0x002f280000100a00 */
[----:B------:R-:W4:Y:S04]  /*83a0*/  LDL.64 R16, [R1+0x38] ;  /* 0x0000380001107983 */ /* 0x000f280000100a00 */
[----:B0-----:R-:W4:Y:S04]  /*83b0*/  LDL.64 R2, [R1+0x40] ;  /* 0x0000400001027983 */ /* 0x001f280000100a00 */
[----:B------:R-:W4:Y:S04]  /*83c0*/  LDL R0, [R1+0x1c] ;  /* 0x00001c0001007983 */ /* 0x000f280000100800 */
[----:B------:R-:W4:Y:S04]  /*83d0*/  LDL.64 R14, [R1+0x48] ;  /* 0x00004800010e7983 */ /* 0x000f280000100a00 */
[----:B------:R-:W4:Y:S01]  /*83e0*/  LDL.64 R26, [R1+0x68] ;  /* 0x00006800011a7983 */ /* 0x000f220000100a00 */
[----:B--2---:R-:W-:-:S05]  /*83f0*/  PRMT R6, R10, 0x7771, RZ ;  /* 0x000077710a067816 */ /* 0x004fca00000000ff */
[----:B------:R-:W-:-:S05]  /*8400*/  IMAD.U32 R6, R6, 0x10000, RZ ;  /* 0x0001000006067824 */ /* 0x000fca00078e00ff */
[----:B------:R-:W-:Y:S02]  /*8410*/  LOP3.LUT R18, R6, 0xff0000, RZ, 0xc0, !PT ;  /* 0x00ff000006127812 */ /* 0x000fe400078ec0ff */
[----:B------:R-:W-:Y:S02]  /*8420*/  PRMT R6, R11, 0x7771, RZ ;  /* 0x000077710b067816 */ /* 0x000fe400000000ff */
[----:B------:R-:W-:-:S03]  /*8430*/  PRMT R7, R10, 0x7770, RZ ;  /* 0x000077700a077816 */ /* 0x000fc600000000ff */
[----:B------:R-:W-:Y:S01]  /*8440*/  IMAD.U32 R19, R6, 0x10000, RZ ;  /* 0x0001000006137824 */ /* 0x000fe200078e00ff */
[----:B---3--:R-:W-:Y:S01]  /*8450*/  PRMT R20, R8, 0x7771, RZ ;  /* 0x0000777108147816 */ /* 0x008fe200000000ff */
[----:B------:R-:W-:Y:S01]  /*8460*/  IMAD R18, R7, 0x1000000, R18 ;  /* 0x0100000007127824 */ /* 0x000fe200078e0212 */
[----:B------:R-:W-:Y:S02]  /*8470*/  PRMT R7, R10, 0x7772, RZ ;  /* 0x000077720a077816 */ /* 0x000fe400000000ff */
[----:B------:R-:W-:Y:S02]  /*8480*/  PRMT R6, R11, 0x7770, RZ ;  /* 0x000077700b067816 */ /* 0x000fe400000000ff */
[----:B------:R-:W-:Y:S01]  /*8490*/  LOP3.LUT R19, R19, 0xff0000, RZ, 0xc0, !PT ;  /* 0x00ff000013137812 */ /* 0x000fe200078ec0ff */
[----:B------:R-:W-:Y:S01]  /*84a0*/  IMAD.U32 R20, R20, 0x10000, RZ ;  /* 0x0001000014147824 */ /* 0x000fe200078e00ff */
[----:B------:R-:W-:Y:S01]  /*84b0*/  PRMT R13, R10, 0x7773, RZ ;  /* 0x000077730a0d7816 */ /* 0x000fe200000000ff */
[----:B------:R-:W-:-:S02]  /*84c0*/  IMAD.SHL.U32 R7, R7, 0x100, RZ ;  /* 0x0000010007077824 */ /* 0x000fc400078e00ff */
[----:B------:R-:W-:Y:S01]  /*84d0*/  IMAD R10, R6, 0x1000000, R19 ;  /* 0x01000000060a7824 */ /* 0x000fe200078e0213 */
[----:B------:R-:W-:Y:S02]  /*84e0*/  PRMT R19, R9, 0x7771, RZ ;  /* 0x0000777109137816 */ /* 0x000fe400000000ff */
[----:B------:R-:W-:Y:S02]  /*84f0*/  PRMT R23, R8, 0x7770, RZ ;  /* 0x0000777008177816 */ /* 0x000fe400000000ff */
[----:B------:R-:W-:Y:S01]  /*8500*/  LOP3.LUT R20, R20, 0xff0000, RZ, 0xc0, !PT ;  /* 0x00ff000014147812 */ /* 0x000fe200078ec0ff */
[----:B------:R-:W-:Y:S01]  /*8510*/  IMAD.U32 R19, R19, 0x10000, RZ ;  /* 0x0001000013137824 */ /* 0x000fe200078e00ff */
[----:B------:R-:W-:Y:S02]  /*8520*/  LOP3.LUT R6, R13, R18, R7, 0xfe, !PT ;  /* 0x000000120d067212 */ /* 0x000fe400078efe07 */
[----:B------:R-:W-:Y:S01]  /*8530*/  PRMT R18, R11, 0x7772, RZ ;  /* 0x000077720b127816 */ /* 0x000fe200000000ff */
[----:B------:R-:W-:Y:S01]  /*8540*/  IMAD R23, R23, 0x1000000, R20 ;  /* 0x0100000017177824 */ /* 0x000fe200078e0214 */
[----:B----4-:R-:W-:-:S02]  /*8550*/  PRMT R20, R5, 0x7771, RZ ;  /* 0x0000777105147816 */ /* 0x010fc400000000ff */
[----:B------:R-:W-:Y:S01]  /*8560*/  PRMT R21, R4, 0x7771, RZ ;  /* 0x0000777104157816 */ /* 0x000fe200000000ff */
[----:B------:R-:W-:Y:S01]  /*8570*/  IMAD.SHL.U32 R18, R18, 0x100, RZ ;  /* 0x0000010012127824 */ /* 0x000fe200078e00ff */
[----:B------:R-:W-:Y:S01]  /*8580*/  LOP3.LUT R22, R19, 0xff0000, RZ, 0xc0, !PT ;  /* 0x00ff000013167812 */ /* 0x000fe200078ec0ff */
[----:B------:R-:W-:Y:S01]  /*8590*/  IMAD.U32 R20, R20, 0x10000, RZ ;  /* 0x0001000014147824 */ /* 0x000fe200078e00ff */
[----:B------:R-:W-:Y:S02]  /*85a0*/  PRMT R13, R11, 0x7773, RZ ;  /* 0x000077730b0d7816 */ /* 0x000fe400000000ff */
[----:B------:R-:W-:Y:S01]  /*85b0*/  PRMT R19, R8, 0x7772, RZ ;  /* 0x0000777208137816 */ /* 0x000fe200000000ff */
[----:B------:R-:W-:Y:S01]  /*85c0*/  IMAD.U32 R21, R21, 0x10000, RZ ;  /* 0x0001000015157824 */ /* 0x000fe200078e00ff */
[----:B------:R-:W-:Y:S02]  /*85d0*/  LOP3.LUT R10, R13, R10, R18, 0xfe, !PT ;  /* 0x0000000a0d0a7212 */ /* 0x000fe400078efe12 */
[----:B------:R-:W-:Y:S01]  /*85e0*/  PRMT R11, R9, 0x7770, RZ ;  /* 0x00007770090b7816 */ /* 0x000fe200000000ff */
[----:B------:R-:W-:Y:S01]  /*85f0*/  IMAD.SHL.U32 R19, R19, 0x100, RZ ;  /* 0x0000010013137824 */ /* 0x000fe200078e00ff */
[----:B------:R-:W-:-:S02]  /*8600*/  PRMT R13, R9, 0x7772, RZ ;  /* 0x00007772090d7816 */ /* 0x000fc400000000ff */
[----:B------:R-:W-:Y:S02]  /*8610*/  PRMT R18, R9, 0x7773, RZ ;  /* 0x0000777309127816 */ /* 0x000fe400000000ff */
[----:B------:R-:W-:Y:S02]  /*8620*/  PRMT R8, R8, 0x7773, RZ ;  /* 0x0000777308087816 */ /* 0x000fe400000000ff */
[----:B------:R-:W-:Y:S02]  /*8630*/  PRMT R9, R5, 0x7770, RZ ;  /* 0x0000777005097816 */ /* 0x000fe400000000ff */
[----:B------:R-:W-:Y:S02]  /*8640*/  LOP3.LUT R20, R20, 0xff0000, RZ, 0xc0, !PT ;  /* 0x00ff000014147812 */ /* 0x000fe400078ec0ff */
[----:B------:R-:W-:Y:S01]  /*8650*/  LOP3.LUT R24, R21, 0xff0000, RZ, 0xc0, !PT ;  /* 0x00ff000015187812 */ /* 0x000fe200078ec0ff */
[----:B------:R-:W-:Y:S01]  /*8660*/  IMAD R11, R11, 0x1000000, R22 ;  /* 0x010000000b0b7824 */ /* 0x000fe200078e0216 */
[C---:B------:R-:W-:Y:S01]  /*8670*/  PRMT R7, R4.reuse, 0x7770, RZ ;  /* 0x0000777004077816 */ /* 0x040fe200000000ff */
[----:B------:R-:W-:Y:S01]  /*8680*/  IMAD.SHL.U32 R13, R13, 0x100, RZ ;  /* 0x000001000d0d7824 */ /* 0x000fe200078e00ff */
[----:B------:R-:W-:-:S02]  /*8690*/  PRMT R21, R4, 0x7772, RZ ;  /* 0x0000777204157816 */ /* 0x000fc400000000ff */
[----:B------:R-:W-:Y:S01]  /*86a0*/  LOP3.LUT R23, R8, R23, R19, 0xfe, !PT ;  /* 0x0000001708177212 */ /* 0x000fe200078efe13 */
[----:B------:R-:W-:Y:S01]  /*86b0*/  IMAD R8, R9, 0x1000000, R20 ;  /* 0x0100000009087824 */ /* 0x000fe200078e0214 */
[----:B------:R-:W-:Y:S01]  /*86c0*/  PRMT R20, R16, 0x7771, RZ ;  /* 0x0000777110147816 */ /* 0x000fe200000000ff */
[----:B------:R-:W-:Y:S01]  /*86d0*/  IMAD R7, R7, 0x1000000, R24 ;  /* 0x0100000007077824 */ /* 0x000fe200078e0218 */
[----:B------:R-:W-:Y:S01]  /*86e0*/  PRMT R19, R17, 0x7771, RZ ;  /* 0x0000777111137816 */ /* 0x000fe200000000ff */
[----:B------:R-:W-:Y:S01]  /*86f0*/  IMAD.SHL.U32 R21, R21, 0x100, RZ ;  /* 0x0000010015157824 */ /* 0x000fe200078e00ff */
[----:B------:R-:W-:Y:S02]  /*8700*/  PRMT R4, R4, 0x7773, RZ ;  /* 0x0000777304047816 */ /* 0x000fe400000000ff */
[----:B------:R-:W-:Y:S01]  /*8710*/  LOP3.LUT R18, R18, R11, R13, 0xfe, !PT ;  /* 0x0000000b12127212 */ /* 0x000fe200078efe0d */
[----:B------:R-:W-:Y:S01]  /*8720*/  IMAD.U32 R20, R20, 0x10000, RZ ;  /* 0x0001000014147824 */ /* 0x000fe200078e00ff */
[----:B------:R-:W-:Y:S01]  /*8730*/  PRMT R13, R5, 0x7772, RZ ;  /* 0x00007772050d7816 */ /* 0x000fe200000000ff */
[----:B------:R-:W-:Y:S01]  /*8740*/  IMAD.U32 R19, R19, 0x10000, RZ ;  /* 0x0001000013137824 */ /* 0x000fe200078e00ff */
[----:B------:R-:W-:-:S02]  /*8750*/  LOP3.LUT R4, R4, R7, R21, 0xfe, !PT ;  /* 0x0000000704047212 */ /* 0x000fc400078efe15 */
[----:B------:R-:W-:Y:S01]  /*8760*/  PRMT R21, R2, 0x7771, RZ ;  /* 0x0000777102157816 */ /* 0x000fe200000000ff */
[----:B------:R-:W-:Y:S01]  /*8770*/  IMAD.SHL.U32 R13, R13, 0x100, RZ ;  /* 0x000001000d0d7824 */ /* 0x000fe200078e00ff */
[----:B------:R-:W-:Y:S02]  /*8780*/  PRMT R11, R5, 0x7773, RZ ;  /* 0x00007773050b7816 */ /* 0x000fe400000000ff */
[----:B------:R-:W-:Y:S02]  /*8790*/  PRMT R9, R16, 0x7770, RZ ;  /* 0x0000777010097816 */ /* 0x000fe400000000ff */
[----:B------:R-:W-:Y:S02]  /*87a0*/  LOP3.LUT R20, R20, 0xff0000, RZ, 0xc0, !PT ;  /* 0x00ff000014147812 */ /* 0x000fe400078ec0ff */
[----:B------:R-:W-:Y:S02]  /*87b0*/  PRMT R7, R17, 0x7770, RZ ;  /* 0x0000777011077816 */ /* 0x000fe400000000ff */
[----:B------:R-:W-:Y:S01]  /*87c0*/  LOP3.LUT R22, R19, 0xff0000, RZ, 0xc0, !PT ;  /* 0x00ff000013167812 */ /* 0x000fe200078ec0ff */
[----:B------:R-:W-:Y:S01]  /*87d0*/  IMAD.U32 R21, R21, 0x10000, RZ ;  /* 0x0001000015157824 */ /* 0x000fe200078e00ff */
[----:B------:R-:W-:Y:S01]  /*87e0*/  LOP3.LUT R8, R11, R8, R13, 0xfe, !PT ;  /* 0x000000080b087212 */ /* 0x000fe200078efe0d */
[----:B------:R-:W-:Y:S01]  /*87f0*/  IMAD R9, R9, 0x1000000, R20 ;  /* 0x0100000009097824 */ /* 0x000fe200078e0214 */
[----:B------:R-:W-:Y:S01]  /*8800*/  PRMT R13, R3, 0x7771, RZ ;  /* 0x00007771030d7816 */ /* 0x000fe200000000ff */
[----:B------:R-:W-:Y:S01]  /*8810*/  IMAD R19, R7, 0x1000000, R22 ;  /* 0x0100000007137824 */ /* 0x000fe200078e0216 */
[----:B------:R-:W-:-:S02]  /*8820*/  PRMT R11, R16, 0x7772, RZ ;  /* 0x00007772100b7816 */ /* 0x000fc400000000ff */
[----:B------:R-:W-:Y:S02]  /*8830*/  PRMT R20, R16, 0x7773, RZ ;  /* 0x0000777310147816 */ /* 0x000fe400000000ff */
[C---:B------:R-:W-:Y:S02]  /*8840*/  PRMT R7, R17.reuse, 0x7772, RZ ;  /* 0x0000777211077816 */ /* 0x040fe400000000ff */
[----:B------:R-:W-:Y:S02]  /*8850*/  PRMT R16, R17, 0x7773, RZ ;  /* 0x0000777311107816 */ /* 0x000fe400000000ff */
[C---:B------:R-:W-:Y:S02]  /*8860*/  PRMT R5, R2.reuse, 0x7770, RZ ;  /* 0x0000777002057816 */ /* 0x040fe400000000ff */
[----:B------:R-:W-:Y:S02]  /*8870*/  LOP3.LUT R24, R21, 0xff0000, RZ, 0xc0, !PT ;  /* 0x00ff000015187812 */ /* 0x000fe400078ec0ff */
[C---:B------:R-:W-:Y:S01]  /*8880*/  PRMT R17, R2.reuse, 0x7772, RZ ;  /* 0x0000777202117816 */ /* 0x040fe200000000ff */
[----:B------:R-:W-:Y:S01]  /*8890*/  IMAD.U32 R22, R13, 0x10000, RZ ;  /* 0x000100000d167824 */ /* 0x000fe200078e00ff */
[----:B------:R-:W-:Y:S01]  /*88a0*/  PRMT R2, R2, 0x7773, RZ ;  /* 0x0000777302027816 */ /* 0x000fe200000000ff */
[----:B------:R-:W-:-:S02]  /*88b0*/  IMAD R5, R5, 0x1000000, R24 ;  /* 0x0100000005057824 */ /* 0x000fc400078e0218 */
[----:B------:R-:W-:Y:S02]  /*88c0*/  IMAD.SHL.U32 R21, R7, 0x100, RZ ;  /* 0x0000010007157824 */ /* 0x000fe400078e00ff */
[----:B------:R-:W-:Y:S01]  /*88d0*/  IMAD.SHL.U32 R17, R17, 0x100, RZ ;  /* 0x0000010011117824 */ /* 0x000fe200078e00ff */
[----:B------:R-:W-:Y:S01]  /*88e0*/  PRMT R13, R3, 0x7770, RZ ;  /* 0x00007770030d7816 */ /* 0x000fe200000000ff */
[----:B------:R-:W-:Y:S01]  /*88f0*/  IMAD.SHL.U32 R11, R11, 0x100, RZ ;  /* 0x000001000b0b7824 */ /* 0x000fe200078e00ff */
[----:B------:R-:W-:Y:S02]  /*8900*/  LOP3.LUT R22, R22, 0xff0000, RZ, 0xc0, !PT ;  /* 0x00ff000016167812 */ /* 0x000fe400078ec0ff */
[----:B------:R-:W-:Y:S02]  /*8910*/  LOP3.LUT R19, R16, R19, R21, 0xfe, !PT ;  /* 0x0000001310137212 */ /* 0x000fe400078efe15 */
[----:B------:R-:W-:Y:S02]  /*8920*/  LOP3.LUT R2, R2, R5, R17, 0xfe, !PT ;  /* 0x0000000502027212 */ /* 0x000fe400078efe11 */
[----:B------:R-:W-:Y:S01]  /*8930*/  LOP3.LUT R7, R20, R9, R11, 0xfe, !PT ;  /* 0x0000000914077212 */ /* 0x000fe200078efe0b */
[----:B------:R-:W-:Y:S01]  /*8940*/  IMAD R11, R13, 0x1000000, R22 ;  /* 0x010000000d0b7824 */ /* 0x000fe200078e0216 */
[----:B------:R-:W-:-:S02]  /*8950*/  PRMT R5, R3, 0x7772, RZ ;  /* 0x0000777203057816 */ /* 0x000fc400000000ff */
[----:B------:R-:W-:Y:S02]  /*8960*/  PRMT R16, R3, 0x7773, RZ ;  /* 0x0000777303107816 */ /* 0x000fe400000000ff */
[----:B------:R-:W-:Y:S02]  /*8970*/  PRMT R3, R0, 0x7771, RZ ;  /* 0x0000777100037816 */ /* 0x000fe400000000ff */
[----:B------:R-:W-:Y:S01]  /*8980*/  PRMT R13, R14, 0x7771, RZ ;  /* 0x000077710e0d7816 */ /* 0x000fe200000000ff */
[----:B------:R-:W-:Y:S02]  /*8990*/  IMAD.SHL.U32 R5, R5, 0x100, RZ ;  /* 0x0000010005057824 */ /* 0x000fe400078e00ff */
[----:B------:R-:W-:Y:S02]  /*89a0*/  IMAD.U32 R3, R3, 0x10000, RZ ;  /* 0x0001000003037824 */ /* 0x000fe400078e00ff */
[----:B------:R-:W-:Y:S01]  /*89b0*/  IMAD.U32 R13, R13, 0x10000, RZ ;  /* 0x000100000d0d7824 */ /* 0x000fe200078e00ff */
[----:B------:R-:W-:-:S02]  /*89c0*/  PRMT R21, R0, 0x7770, RZ ;  /* 0x0000777000157816 */ /* 0x000fc400000000ff */
[----:B------:R-:W-:Y:S02]  /*89d0*/  LOP3.LUT R20, R3, 0xff0000, RZ, 0xc0, !PT ;  /* 0x00ff000003147812 */ /* 0x000fe400078ec0ff */
[----:B------:R-:W-:Y:S01]  /*89e0*/  LOP3.LUT R11, R16, R11, R5, 0xfe, !PT ;  /* 0x0000000b100b7212 */ /* 0x000fe200078efe05 */
[----:B------:R-:W2:Y:S01]  /*89f0*/  LDL.U16 R3, [R1+0x1a] ;  /* 0x00001a0001037983 */ /* 0x000ea20000100400 */
[C---:B------:R-:W-:Y:S02]  /*8a00*/  PRMT R24, R14.reuse, 0x7770, RZ ;  /* 0x000077700e187816 */ /* 0x040fe400000000ff */
[----:B------:R-:W-:Y:S02]  /*8a10*/  LOP3.LUT R13, R13, 0xff0000, RZ, 0xc0, !PT ;  /* 0x00ff00000d0d7812 */ /* 0x000fe400078ec0ff */
[----:B------:R-:W-:Y:S02]  /*8a20*/  PRMT R16, R14, 0x7772, RZ ;  /* 0x000077720e107816 */ /* 0x000fe400000000ff */
[----:B------:R-:W-:Y:S01]  /*8a30*/  PRMT R5, R0, 0x7772, RZ ;  /* 0x0000777200057816 */ /* 0x000fe200000000ff */
[----:B------:R-:W-:Y:S01]  /*8a40*/  IMAD R21, R21, 0x1000000, R20 ;  /* 0x0100000015157824 */ /* 0x000fe200078e0214 */
[----:B------:R-:W-:Y:S01]  /*8a50*/  PRMT R17, R14, 0x7773, RZ ;  /* 0x000077730e117816 */ /* 0x000fe200000000ff */
[----:B------:R-:W-:Y:S01]  /*8a60*/  IMAD R24, R24, 0x1000000, R13 ;  /* 0x0100000018187824 */ /* 0x000fe200078e020d */
[----:B------:R-:W-:Y:S01]  /*8a70*/  PRMT R20, R0, 0x7773, RZ ;  /* 0x0000777300147816 */ /* 0x000fe200000000ff */
[----:B------:R-:W-:Y:S01]  /*8a80*/  IMAD.SHL.U32 R16, R16, 0x100, RZ ;  /* 0x0000010010107824 */ /* 0x000fe200078e00ff */
[----:B------:R-:W-:Y:S01]  /*8a90*/  PRMT R9, R15, 0x7771, RZ ;  /* 0x000077710f097816 */ /* 0x000fe200000000ff */
[----:B------:R-:W-:Y:S01]  /*8aa0*/  IMAD.SHL.U32 R5, R5, 0x100, RZ ;  /* 0x0000010005057824 */ /* 0x000fe200078e00ff */
[----:B------:R-:W-:-:S02]  /*8ab0*/  PRMT R22, R15, 0x7770, RZ ;  /* 0x000077700f167816 */ /* 0x000fc400000000ff */
[C---:B------:R-:W-:Y:S02]  /*8ac0*/  PRMT R13, R15.reuse, 0x7772, RZ ;  /* 0x000077720f0d7816 */ /* 0x040fe400000000ff */
[----:B------:R-:W-:Y:S01]  /*8ad0*/  PRMT R14, R15, 0x7773, RZ ;  /* 0x000077730f0e7816 */ /* 0x000fe200000000ff */
[----:B------:R-:W-:Y:S01]  /*8ae0*/  IMAD.U32 R9, R9, 0x10000, RZ ;  /* 0x0001000009097824 */ /* 0x000fe200078e00ff */
[----:B------:R-:W-:Y:S02]  /*8af0*/  LOP3.LUT R0, R17, R24, R16, 0xfe, !PT ;  /* 0x0000001811007212 */ /* 0x000fe400078efe10 */
[----:B------:R-:W-:Y:S01]  /*8b00*/  LOP3.LUT R15, R20, R21, R5, 0xfe, !PT ;  /* 0x00000015140f7212 */ /* 0x000fe200078efe05 */
[----:B------:R-:W3:Y:S04]  /*8b10*/  LDL.64 R24, [R1+0x70] ;  /* 0x0000700001187983 */ /* 0x000ee80000100a00 */
[----:B------:R-:W4:Y:S04]  /*8b20*/  LDL.64 R20, [R1+0x78] ;  /* 0x0000780001147983 */ /* 0x000f280000100a00 */
[----:B------:R-:W4:Y:S01]  /*8b30*/  LDL.64 R16, [R1+0x80] ;  /* 0x0000800001107983 */ /* 0x000f220000100a00 */
[----:B------:R-:W-:-:S05]  /*8b40*/  LOP3.LUT R9, R9, 0xff0000, RZ, 0xc0, !PT ;  /* 0x00ff000009097812 */ /* 0x000fca00078ec0ff */
[----:B------:R-:W-:Y:S02]  /*8b50*/  IMAD R22, R22, 0x1000000, R9 ;  /* 0x0100000016167824 */ /* 0x000fe400078e0209 */
[----:B------:R-:W4:Y:S04]  /*8b60*/  LDL.U8 R9, [R1+0x19] ;  /* 0x0000190001097983 */ /* 0x000f280000100000 */
[----:B------:R0:W-:Y:S01]  /*8b70*/  STL.64 [R1+0x90], R26 ;  /* 0x0000901a01007387 */ /* 0x0001e20000100a00 */
[----:B------:R-:W-:-:S05]  /*8b80*/  IMAD.SHL.U32 R13, R13, 0x100, RZ ;  /* 0x000001000d0d7824 */ /* 0x000fca00078e00ff */
[----:B------:R-:W-:Y:S02]  /*8b90*/  LOP3.LUT R14, R14, R22, R13, 0xfe, !PT ;  /* 0x000000160e0e7212 */ /* 0x000fe400078efe0d */
[C---:B--2---:R-:W-:Y:S02]  /*8ba0*/  PRMT R5, R3.reuse, 0x7770, RZ ;  /* 0x0000777003057816 */ /* 0x044fe400000000ff */
[----:B------:R-:W-:-:S03]  /*8bb0*/  PRMT R3, R3, 0x7771, RZ ;  /* 0x0000777103037816 */ /* 0x000fc600000000ff */
[----:B------:R-:W-:Y:S01]  /*8bc0*/  IMAD.SHL.U32 R5, R5, 0x100, RZ ;  /* 0x0000010005057824 */ /* 0x000fe200078e00ff */
[----:B---3--:R0:W-:Y:S04]  /*8bd0*/  STL.64 [R1+0xb0], R24 ;  /* 0x0000b01801007387 */ /* 0x0081e80000100a00 */
[----:B----4-:R0:W-:Y:S04]  /*8be0*/  STL.64 [R1+0x88], R20 ;  /* 0x0000881401007387 */ /* 0x0101e80000100a00 */
[----:B------:R0:W-:Y:S01]  /*8bf0*/  STL.64 [R1+0x98], R16 ;  /* 0x0000981001007387 */ /* 0x0001e20000100a00 */
[----:B-----5:R-:W-:-:S04]  /*8c00*/  IMAD R12, R12, 0x100, R9 ;  /* 0x000001000c0c7824 */ /* 0x020fc800078e0209 */
[----:B------:R-:W-:-:S05]  /*8c10*/  IMAD.U32 R12, R12, 0x10000, RZ ;  /* 0x000100000c0c7824 */ /* 0x000fca00078e00ff */
[----:B------:R-:W-:Y:S01]  /*8c20*/  LOP3.LUT R3, R3, R12, R5, 0xfe, !PT ;  /* 0x0000000c03037212 */ /* 0x000fe200078efe05 */
[----:B0-----:R-:W-:Y:S06]  /*8c30*/  BRA `(.L_x_16) ;  /* 0x0000006400dc7947 */ /* 0x001fec0003800000 */
.L_x_15:
[----:B------:R-:W2:Y:S04]  /*8c40*/  LDL.64 R16, [R1+0x38] ;  /* 0x0000380001107983 */ /* 0x000ea80000100a00 */
[----:B------:R-:W3:Y:S04]  /*8c50*/  LDL.64 R6, [R1+0x50] ;  /* 0x0000500001067983 */ /* 0x000ee80000100a00 */
[----:B-1----:R-:W4:Y:S04]  /*8c60*/  LDL.64 R4, [R1+0x20] ;  /* 0x0000200001047983 */ /* 0x002f280000100a00 */
[----:B------:R-:W4:Y:S04]  /*8c70*/  LDL.U16 R0, [R1+0x1a] ;  /* 0x00001a0001007983 */ /* 0x000f280000100400 */
[----:B------:R-:W4:Y:S04]  /*8c80*/  LDL.U8 R11, [R1+0x19] ;  /* 0x00001900010b7983 */ /* 0x000f280000100000 */
[----:B------:R-:W4:Y:S04]  /*8c90*/  LDL R10, [R1+0x1c] ;  /* 0x00001c00010a7983 */ /* 0x000f280000100800 */
[----:B------:R-:W4:Y:S04]  /*8ca0*/  LDL.64 R24, [R1+0x80] ;  /* 0x0000800001187983 */ /* 0x000f280000100a00 */
[----:B------:R-:W4:Y:S04]  /*8cb0*/  LDL.64 R22, [R1+0x70] ;  /* 0x0000700001167983 */ /* 0x000f280000100a00 */
[----:B------:R-:W4:Y:S04]  /*8cc0*/  LDL.64 R8, [R1+0x48] ;  /* 0x0000480001087983 */ /* 0x000f280000100a00 */
[----:B0-----:R-:W4:Y:S04]  /*8cd0*/  LDL.64 R2, [R1+0x78] ;  /* 0x0000780001027983 */ /* 0x001f280000100a00 */
[----:B------:R-:W4:Y:S01]  /*8ce0*/  LDL.64 R18, [R1+0x40] ;  /* 0x0000400001127983 */ /* 0x000f220000100a00 */
[----:B--2---:R-:W-:-:S03]  /*8cf0*/  PRMT R13, R17, 0x7771, RZ ;  /* 0x00007771110d7816 */ /* 0x004fc600000000ff */
[----:B------:R-:W-:Y:S02]  /*8d00*/  STL [R1+0x134], R16 ;  /* 0x0001341001007387 */ /* 0x000fe40000100800 */
[----:B------:R-:W-:Y:S01]  /*8d10*/  IMAD.U32 R13, R13, 0x10000, RZ ;  /* 0x000100000d0d7824 */ /* 0x000fe200078e00ff */
[----:B------:R-:W-:-:S04]  /*8d20*/  PRMT R14, R17, 0x7770, RZ ;  /* 0x00007770110e7816 */ /* 0x000fc800000000ff */
[----:B------:R-:W-:Y:S02]  /*8d30*/  LOP3.LUT R15, R13, 0xff0000, RZ, 0xc0, !PT ;  /* 0x00ff00000d0f7812 */ /* 0x000fe400078ec0ff */
[----:B------:R-:W-:-:S03]  /*8d40*/  PRMT R13, R17, 0x7772, RZ ;  /* 0x00007772110d7816 */ /* 0x000fc600000000ff */
[----:B------:R-:W-:Y:S02]  /*8d50*/  IMAD R15, R14, 0x1000000, R15 ;  /* 0x010000000e0f7824 */ /* 0x000fe400078e020f */
[----:B------:R-:W-:Y:S01]  /*8d60*/  IMAD.SHL.U32 R14, R13, 0x100, RZ ;  /* 0x000001000d0e7824 */ /* 0x000fe200078e00ff */
[----:B---3--:R-:W-:Y:S02]  /*8d70*/  PRMT R13, R6, 0x7771, RZ ;  /* 0x00007771060d7816 */ /* 0x008fe400000000ff */
[----:B------:R-:W-:Y:S02]  /*8d80*/  PRMT R20, R17, 0x7773, RZ ;  /* 0x0000777311147816 */ /* 0x000fe400000000ff */
[----:B------:R-:W-:Y:S01]  /*8d90*/  LOP3.LUT R15, R15, R14, RZ, 0xfc, !PT ;  /* 0x0000000e0f0f7212 */ /* 0x000fe200078efcff */
[----:B------:R-:W-:-:S03]  /*8da0*/  IMAD.U32 R13, R13, 0x10000, RZ ;  /* 0x000100000d0d7824 */ /* 0x000fc600078e00ff */
[C---:B------:R-:W-:Y:S02]  /*8db0*/  LOP3.LUT R20, R15.reuse, R20, RZ, 0xfc, !PT ;  /* 0x000000140f147212 */ /* 0x040fe400078efcff */
[----:B------:R-:W-:Y:S02]  /*8dc0*/  PRMT R14, R6, 0x7770, RZ ;  /* 0x00007770060e7816 */ /* 0x000fe400000000ff */
[--C-:B------:R-:W-:Y:S02]  /*8dd0*/  SHF.L.W.U32.HI R15, R15, 0xe, R20.reuse ;  /* 0x0000000e0f0f7819 */ /* 0x100fe40000010e14 */
[--C-:B------:R-:W-:Y:S02]  /*8de0*/  SHF.L.W.U32.HI R17, R20, 0x19, R20.reuse ;  /* 0x0000001914117819 */ /* 0x100fe40000010e14 */
[----:B------:R-:W-:Y:S02]  /*8df0*/  SHF.R.U32.HI R21, RZ, 0x3, R20 ;  /* 0x00000003ff157819 */ /* 0x000fe40000011614 */
[----:B------:R-:W-:Y:S01]  /*8e00*/  LOP3.LUT R13, R13, 0xff0000, RZ, 0xc0, !PT ;  /* 0x00ff00000d0d7812 */ /* 0x000fe200078ec0ff */
[----:B----4-:R0:W-:Y:S01]  /*8e10*/  STL [R1+0x138], R5 ;  /* 0x0001380501007387 */ /* 0x0101e20000100800 */
[----:B-----5:R-:W-:Y:S01]  /*8e20*/  IMAD R11, R12, 0x100, R11 ;  /* 0x000001000c0b7824 */ /* 0x020fe200078e020b */
[----:B------:R-:W-:-:S02]  /*8e30*/  PRMT R12, R7, 0x7771, RZ ;  /* 0x00007771070c7816 */ /* 0x000fc400000000ff */
[----:B------:R-:W-:Y:S01]  /*8e40*/  IMAD R14, R14, 0x1000000, R13 ;  /* 0x010000000e0e7824 */ /* 0x000fe200078e020d */
[----:B------:R-:W-:Y:S02]  /*8e50*/  PRMT R13, R6, 0x7772, RZ ;  /* 0x00007772060d7816 */ /* 0x000fe400000000ff */
[----:B0-----:R-:W-:Y:S02]  /*8e60*/  LOP3.LUT R5, R21, R17, R15, 0x96, !PT ;  /* 0x0000001115057212 */ /* 0x001fe400078e960f */
[C---:B------:R-:W-:Y:S01]  /*8e70*/  PRMT R17, R0.reuse, 0x7770, RZ ;  /* 0x0000777000117816 */ /* 0x040fe200000000ff */
[----:B------:R-:W-:Y:S01]  /*8e80*/  IMAD.U32 R15, R11, 0x10000, RZ ;  /* 0x000100000b0f7824 */ /* 0x000fe200078e00ff */
[----:B------:R-:W-:Y:S01]  /*8e90*/  PRMT R0, R0, 0x7771, RZ ;  /* 0x0000777100007816 */ /* 0x000fe200000000ff */
[----:B------:R-:W-:Y:S01]  /*8ea0*/  IMAD.SHL.U32 R13, R13, 0x100, RZ ;  /* 0x000001000d0d7824 */ /* 0x000fe200078e00ff */
[----:B------:R-:W-:Y:S01]  /*8eb0*/  PRMT R11, R10, 0x7771, RZ ;  /* 0x000077710a0b7816 */ /* 0x000fe200000000ff */
[----:B------:R-:W-:-:S02]  /*8ec0*/  IMAD.SHL.U32 R17, R17, 0x100, RZ ;  /* 0x0000010011117824 */ /* 0x000fc400078e00ff */
[----:B------:R-:W-:Y:S01]  /*8ed0*/  IMAD.U32 R12, R12, 0x10000, RZ ;  /* 0x000100000c0c7824 */ /* 0x000fe200078e00ff */
[----:B------:R0:W-:Y:S02]  /*8ee0*/  STL.64 [R1+0xb8], R24 ;  /* 0x0000b81801007387 */ /* 0x0001e40000100a00 */
[----:B------:R-:W-:Y:S01]  /*8ef0*/  LOP3.LUT R0, R0, R15, R17, 0xfe, !PT ;  /* 0x0000000f00007212 */ /* 0x000fe200078efe11 */
[----:B------:R-:W-:Y:S01]  /*8f00*/  IMAD.U32 R15, R11, 0x10000, RZ ;  /* 0x000100000b0f7824 */ /* 0x000fe200078e00ff */
[----:B------:R-:W-:Y:S02]  /*8f10*/  LOP3.LUT R14, R14, R13, RZ, 0xfc, !PT ;  /* 0x0000000d0e0e7212 */ /* 0x000fe400078efcff */
[C---:B------:R-:W-:Y:S02]  /*8f20*/  PRMT R11, R7.reuse, 0x7770, RZ ;  /* 0x00007770070b7816 */ /* 0x040fe400000000ff */
[----:B------:R-:W-:Y:S02]  /*8f30*/  LOP3.LUT R13, R12, 0xff0000, RZ, 0xc0, !PT ;  /* 0x00ff00000c0d7812 */ /* 0x000fe400078ec0ff */
[----:B0-----:R-:W-:-:S02]  /*8f40*/  PRMT R24, R7, 0x7772, RZ ;  /* 0x0000777207187816 */ /* 0x001fc400000000ff */
[----:B------:R-:W-:Y:S02]  /*8f50*/  PRMT R17, R10, 0x7770, RZ ;  /* 0x000077700a117816 */ /* 0x000fe400000000ff */
[----:B------:R-:W-:Y:S01]  /*8f60*/  LOP3.LUT R12, R15, 0xff0000, RZ, 0xc0, !PT ;  /* 0x00ff00000f0c7812 */ /* 0x000fe200078ec0ff */
[----:B------:R-:W-:Y:S01]  /*8f70*/  IMAD R11, R11, 0x1000000, R13 ;  /* 0x010000000b0b7824 */ /* 0x000fe200078e020d */
[----:B------:R-:W-:Y:S01]  /*8f80*/  PRMT R6, R6, 0x7773, RZ ;  /* 0x0000777306067816 */ /* 0x000fe200000000ff */
[----:B------:R-:W-:Y:S02]  /*8f90*/  IMAD.SHL.U32 R24, R24, 0x100, RZ ;  /* 0x0000010018187824 */ /* 0x000fe400078e00ff */
[----:B------:R-:W-:Y:S01]  /*8fa0*/  IMAD R17, R17, 0x1000000, R12 ;  /* 0x0100000011117824 */ /* 0x000fe200078e020c */
[----:B------:R-:W-:Y:S02]  /*8fb0*/  LOP3.LUT R12, R14, R6, RZ, 0xfc, !PT ;  /* 0x000000060e0c7212 */ /* 0x000fe400078efcff */
[----:B------:R-:W-:-:S02]  /*8fc0*/  LOP3.LUT R11, R11, R24, RZ, 0xfc, !PT ;  /* 0x000000180b0b7212 */ /* 0x000fc400078efcff */
[----:B------:R-:W-:Y:S01]  /*8fd0*/  PRMT R7, R7, 0x7773, RZ ;  /* 0x0000777307077816 */ /* 0x000fe200000000ff */
[----:B------:R0:W-:Y:S01]  /*8fe0*/  STL.64 [R1+0xb0], R22 ;  /* 0x0000b01601007387 */ /* 0x0001e20000100a00 */
[----:B------:R-:W-:Y:S02]  /*8ff0*/  SHF.R.U32.HI R6, RZ, 0xa, R14 ;  /* 0x0000000aff067819 */ /* 0x000fe4000001160e */
[----:B------:R-:W-:Y:S01]  /*9000*/  PRMT R13, R10, 0x7772, RZ ;  /* 0x000077720a0d7816 */ /* 0x000fe200000000ff */
[----:B------:R1:W-:Y:S01]  /*9010*/  STL [R1+0x13c], R9 ;  /* 0x00013c0901007387 */ /* 0x0003e20000100800 */
[--C-:B------:R-:W-:Y:S02]  /*9020*/  SHF.L.W.U32.HI R15, R12, 0x19, R12.reuse ;  /* 0x000000190c0f7819 */ /* 0x100fe40000010e0c */
[----:B------:R-:W-:Y:S02]  /*9030*/  SHF.R.U32.HI R21, RZ, 0x3, R12 ;  /* 0x00000003ff157819 */ /* 0x000fe4000001160c */
[----:B------:R-:W-:-:S02]  /*9040*/  LOP3.LUT R7, R11, R7, RZ, 0xfc, !PT ;  /* 0x000000070b077212 */ /* 0x000fc400078efcff */
[C-C-:B0-----:R-:W-:Y:S02]  /*9050*/  SHF.L.W.U32.HI R22, R14.reuse, 0xf, R12.reuse ;  /* 0x0000000f0e167819 */ /* 0x141fe40000010e0c */
[C-C-:B------:R-:W-:Y:S01]  /*9060*/  SHF.L.W.U32.HI R23, R14.reuse, 0xd, R12.reuse ;  /* 0x0000000d0e177819 */ /* 0x140fe20000010e0c */
[----:B-1----:R-:W2:Y:S01]  /*9070*/  LDL R9, [R1+0xb8] ;  /* 0x0000b80001097983 */ /* 0x002ea20000100800 */
[----:B------:R-:W-:Y:S01]  /*9080*/  SHF.L.W.U32.HI R14, R14, 0xe, R12 ;  /* 0x0000000e0e0e7819 */ /* 0x000fe20000010e0c */
[----:B------:R-:W-:Y:S01]  /*9090*/  IMAD.SHL.U32 R13, R13, 0x100, RZ ;  /* 0x000001000d0d7824 */ /* 0x000fe200078e00ff */
[C-C-:B------:R-:W-:Y:S01]  /*90a0*/  SHF.L.W.U32.HI R25, R11.reuse, 0xf, R7.reuse ;  /* 0x0000000f0b197819 */ /* 0x140fe20000010e07 */
[----:B------:R0:W-:Y:S01]  /*90b0*/  STL [R1+0x90], R5 ;  /* 0x0000900501007387 */ /* 0x0001e20000100800 */
[----:B------:R-:W-:Y:S01]  /*90c0*/  SHF.L.W.U32.HI R26, R11, 0xd, R7 ;  /* 0x0000000d0b1a7819 */ /* 0x000fe20000010e07 */
[----:B------:R-:W-:Y:S01]  /*90d0*/  IMAD.MOV.U32 R29, RZ, RZ, R3 ;  /* 0x000000ffff1d7224 */ /* 0x000fe200078e0003 */
[----:B------:R-:W-:Y:S01]  /*90e0*/  LOP3.LUT R17, R17, R13, RZ, 0xfc, !PT ;  /* 0x0000000d11117212 */ /* 0x000fe200078efcff */
[----:B------:R1:W-:Y:S01]  /*90f0*/  STL.64 [R1+0xa0], R2 ;  /* 0x0000a00201007387 */ /* 0x0003e20000100a00 */
[----:B------:R-:W-:Y:S01]  /*9100*/  IMAD.MOV.U32 R16, RZ, RZ, R2 ;  /* 0x000000ffff107224 */ /* 0x000fe200078e0002 */
[----:B0-----:R-:W-:-:S02]  /*9110*/  LOP3.LUT R5, R21, R15, R14, 0x96, !PT ;  /* 0x0000000f15057212 */ /* 0x001fc400078e960e */
[----:B------:R-:W-:Y:S02]  /*9120*/  SHF.R.U32.HI R21, RZ, 0xa, R11 ;  /* 0x0000000aff157819 */ /* 0x000fe4000001160b */
[--C-:B------:R-:W-:Y:S02]  /*9130*/  SHF.L.W.U32.HI R11, R11, 0xe, R7.reuse ;  /* 0x0000000e0b0b7819 */ /* 0x100fe40000010e07 */
[----:B------:R-:W-:Y:S01]  /*9140*/  LOP3.LUT R21, R21, R25, R26, 0x96, !PT ;  /* 0x0000001915157212 */ /* 0x000fe200078e961a */
[----:B-1----:R-:W3:Y:S01]  /*9150*/  LDL.64 R2, [R1+0x68] ;  /* 0x0000680001027983 */ /* 0x002ee20000100a00 */
[--C-:B------:R-:W-:Y:S02]  /*9160*/  SHF.L.W.U32.HI R13, R7, 0x19, R7.reuse ;  /* 0x00000019070d7819 */ /* 0x100fe40000010e07 */
[----:B------:R-:W-:Y:S01]  /*9170*/  SHF.R.U32.HI R15, RZ, 0x3, R7 ;  /* 0x00000003ff0f7819 */ /* 0x000fe20000011607 */
[----:B------:R-:W4:Y:S04]  /*9180*/  LDL R25, [R1+0xbc] ;  /* 0x0000bc0001197983 */ /* 0x000f280000100800 */
[----:B------:R0:W-:Y:S04]  /*9190*/  STL [R1+0x9c], R5 ;  /* 0x00009c0501007387 */ /* 0x0001e80000100800 */
[----:B------:R-:W4:Y:S01]  /*91a0*/  LDL R26, [R1+0xb4] ;  /* 0x0000b400011a7983 */ /* 0x000f220000100800 */
[----:B0-----:R-:W-:-:S05]  /*91b0*/  LOP3.LUT R5, R15, R13, R11, 0x96, !PT ;  /* 0x0000000d0f057212 */ /* 0x001fca00078e960b */
[----:B------:R0:W-:Y:S04]  /*91c0*/  STL [R1+0x98], R5 ;  /* 0x0000980501007387 */ /* 0x0001e80000100800 */
[----:B0-----:R-:W4:Y:S01]  /*91d0*/  LDL R5, [R1+0xb0] ;  /* 0x0000b00001057983 */ /* 0x001f220000100800 */
[----:B------:R-:W-:Y:S02]  /*91e0*/  PRMT R14, R10, 0x7773, RZ ;  /* 0x000077730a0e7816 */ /* 0x000fe400000000ff */
[----:B------:R-:W-:Y:S02]  /*91f0*/  PRMT R24, R18, 0x7771, RZ ;  /* 0x0000777112187816 */ /* 0x000fe400000000ff */
[C---:B------:R-:W-:Y:S02]  /*9200*/  LOP3.LUT R14, R17.reuse, R14, RZ, 0xfc, !PT ;  /* 0x0000000e110e7212 */ /* 0x040fe400078efcff */
[----:B------:R-:W-:Y:S01]  /*9210*/  LOP3.LUT R6, R6, R22, R23, 0x96, !PT ;  /* 0x0000001606067212 */ /* 0x000fe200078e9617 */
[----:B------:R-:W-:Y:S01]  /*9220*/  IMAD.U32 R24, R24, 0x10000, RZ ;  /* 0x0001000018187824 */ /* 0x000fe200078e00ff */
[----:B------:R-:W-:-:S02]  /*9230*/  SHF.L.W.U32.HI R17, R17, 0xe, R14 ;  /* 0x0000000e11117819 */ /* 0x000fc40000010e0e */
[--C-:B------:R-:W-:Y:S02]  /*9240*/  SHF.L.W.U32.HI R22, R14, 0x19, R14.reuse ;  /* 0x000000190e167819 */ /* 0x100fe40000010e0e */
[----:B------:R-:W-:Y:S02]  /*9250*/  SHF.R.U32.HI R23, RZ, 0x3, R14 ;  /* 0x00000003ff177819 */ /* 0x000fe4000001160e */
[----:B------:R-:W-:Y:S02]  /*9260*/  PRMT R10, R18, 0x7770, RZ ;  /* 0x00007770120a7816 */ /* 0x000fe400000000ff */
[----:B------:R-:W-:Y:S02]  /*9270*/  LOP3.LUT R17, R23, R22, R17, 0x96, !PT ;  /* 0x0000001617117212 */ /* 0x000fe400078e9611 */
[----:B------:R-:W-:Y:S02]  /*9280*/  LOP3.LUT R24, R24, 0xff0000, RZ, 0xc0, !PT ;  /* 0x00ff000018187812 */ /* 0x000fe400078ec0ff */
[----:B------:R-:W-:-:S02]  /*9290*/  PRMT R23, R18, 0x7772, RZ ;  /* 0x0000777212177816 */ /* 0x000fc400000000ff */
[----:B------:R-:W-:Y:S01]  /*92a0*/  IADD3 R6, PT, PT, R0, R6, R20 ;  /* 0x0000000600067210 */ /* 0x000fe20007ffe014 */
[----:B------:R-:W-:Y:S01]  /*92b0*/  IMAD R11, R10, 0x1000000, R24 ;  /* 0x010000000a0b7824 */ /* 0x000fe200078e0218 */
[C-C-:B------:R-:W-:Y:S01]  /*92c0*/  SHF.L.W.U32.HI R13, R16.reuse, 0x1a, R16.reuse ;  /* 0x0000001a100d7819 */ /* 0x140fe20000010e10 */
[----:B------:R-:W-:Y:S01]  /*92d0*/  IMAD.SHL.U32 R23, R23, 0x100, RZ ;  /* 0x0000010017177824 */ /* 0x000fe200078e00ff */
[C---:B------:R-:W-:Y:S01]  /*92e0*/  SHF.L.W.U32.HI R15, R16.reuse, 0x15, R16 ;  /* 0x00000015100f7819 */ /* 0x040fe20000010e10 */
[----:B------:R-:W-:Y:S01]  /*92f0*/  IMAD.IADD R10, R17, 0x1, R6 ;  /* 0x00000001110a7824 */ /* 0x000fe200078e0206 */
[----:B------:R-:W-:Y:S02]  /*9300*/  SHF.L.W.U32.HI R22, R16, 0x7, R16 ;  /* 0x0000000710167819 */ /* 0x000fe40000010e10 */
[----:B------:R-:W-:Y:S02]  /*9310*/  PRMT R6, R19, 0x7771, RZ ;  /* 0x0000777113067816 */ /* 0x000fe400000000ff */
[----:B------:R-:W-:-:S02]  /*9320*/  LOP3.LUT R13, R22, R13, R15, 0x96, !PT ;  /* 0x0000000d160d7212 */ /* 0x000fc400078e960f */
[----:B------:R-:W-:Y:S02]  /*9330*/  LOP3.LUT R11, R11, R23, RZ, 0xfc, !PT ;  /* 0x000000170b0b7212 */ /* 0x000fe400078efcff */
[----:B------:R-:W-:Y:S01]  /*9340*/  PRMT R15, R18, 0x7773, RZ ;  /* 0x00007773120f7816 */ /* 0x000fe200000000ff */
[----:B------:R-:W-:Y:S01]  /*9350*/  IMAD.U32 R18, R6, 0x10000, RZ ;  /* 0x0001000006127824 */ /* 0x000fe200078e00ff */
[C-C-:B------:R-:W-:Y:S02]  /*9360*/  SHF.L.W.U32.HI R6, R10.reuse, 0xf, R10.reuse ;  /* 0x0000000f0a067819 */ /* 0x140fe40000010e0a */
[--C-:B------:R-:W-:Y:S02]  /*9370*/  SHF.L.W.U32.HI R22, R10, 0xd, R10.reuse ;  /* 0x0000000d0a167819 */ /* 0x100fe40000010e0a */
[----:B------:R-:W-:Y:S02]  /*9380*/  SHF.R.U32.HI R24, RZ, 0xa, R10 ;  /* 0x0000000aff187819 */ /* 0x000fe4000001160a */
[----:B------:R-:W-:-:S02]  /*9390*/  LOP3.LUT R15, R11, R15, RZ, 0xfc, !PT ;  /* 0x0000000f0b0f7212 */ /* 0x000fc400078efcff */
[----:B------:R-:W-:Y:S02]  /*93a0*/  PRMT R23, R19, 0x7770, RZ ;  /* 0x0000777013177816 */ /* 0x000fe400000000ff */
[----:B------:R-:W-:Y:S02]  /*93b0*/  LOP3.LUT R18, R18, 0xff0000, RZ, 0xc0, !PT ;  /* 0x00ff000012127812 */ /* 0x000fe400078ec0ff */
[----:B------:R-:W-:Y:S02]  /*93c0*/  LOP3.LUT R6, R24, R6, R22, 0x96, !PT ;  /* 0x0000000618067212 */ /* 0x000fe400078e9616 */
[----:B------:R-:W-:Y:S01]  /*93d0*/  SHF.R.U32.HI R22, RZ, 0x3, R15 ;  /* 0x00000003ff167819 */ /* 0x000fe2000001160f */
[----:B------:R-:W-:Y:S01]  /*93e0*/  IMAD R23, R23, 0x1000000, R18 ;  /* 0x0100000017177824 */ /* 0x000fe200078e0212 */
[----:B--2---:R-:W-:-:S04]  /*93f0*/  LOP3.LUT R17, R29, R16, R9, 0xe2, !PT ;  /* 0x000000101d117212 */ /* 0x004fc800078ee209 */
[----:B------:R-:W-:Y:S02]  /*9400*/  IADD3 R13, PT, PT, R17, R13, R0 ;  /* 0x0000000d110d7210 */ /* 0x000fe40007ffe000 */
[--C-:B------:R-:W-:Y:S02]  /*9410*/  SHF.L.W.U32.HI R0, R11, 0xe, R15.reuse ;  /* 0x0000000e0b007819 */ /* 0x100fe40000010e0f */
[----:B------:R-:W-:-:S04]  /*9420*/  SHF.L.W.U32.HI R17, R15, 0x19, R15 ;  /* 0x000000190f117819 */ /* 0x000fc80000010e0f */
[----:B------:R-:W-:Y:S01]  /*9430*/  LOP3.LUT R17, R22, R17, R0, 0x96, !PT ;  /* 0x0000001116117212 */ /* 0x000fe200078e9600 */
[----:B---3--:R-:W-:Y:S01]  /*9440*/  IMAD.MOV.U32 R28, RZ, RZ, R2 ;  /* 0x000000ffff1c7224 */ /* 0x008fe200078e0002 */
[----:B----4-:R-:W-:Y:S01]  /*9450*/  IADD3 R24, PT, PT, R13, 0x428a2f98, R25 ;  /* 0x428a2f980d187810 */ /* 0x010fe20007ffe019 */
[----:B------:R-:W-:-:S03]  /*9460*/  IMAD.MOV.U32 R27, RZ, RZ, R3 ;  /* 0x000000ffff1b7224 */ /* 0x000fc600078e0003 */
[C-C-:B------:R-:W-:Y:S02]  /*9470*/  SHF.L.W.U32.HI R18, R28.reuse, 0x1e, R28.reuse ;  /* 0x0000001e1c127819 */ /* 0x140fe40000010e1c */
[C-C-:B------:R-:W-:Y:S02]  /*9480*/  SHF.L.W.U32.HI R11, R28.reuse, 0x13, R28.reuse ;  /* 0x000000131c0b7819 */ /* 0x140fe40000010e1c */
[----:B------:R-:W-:Y:S01]  /*9490*/  SHF.L.W.U32.HI R13, R28, 0xa, R28 ;  /* 0x0000000a1c0d7819 */ /* 0x000fe20000010e1c */
[----:B------:R-:W-:Y:S01]  /*94a0*/  IMAD.IADD R0, R26, 0x1, R24 ;  /* 0x000000011a007824 */ /* 0x000fe200078e0218 */
[----:B------:R-:W-:Y:S01]  /*94b0*/  PRMT R25, R19, 0x7772, RZ ;  /* 0x0000777213197816 */ /* 0x000fe200000000ff */
[----:B------:R0:W-:Y:S01]  /*94c0*/  STL [R1+0x94], R17 ;  /* 0x0000941101007387 */ /* 0x0001e20000100800 */
[----:B------:R-:W-:Y:S02]  /*94d0*/  LOP3.LUT R18, R13, R11, R18, 0x96, !PT ;  /* 0x0000000b0d127212 */ /* 0x000fe400078e9612 */
[C-C-:B------:R-:W-:Y:S01]  /*94e0*/  SHF.L.W.U32.HI R11, R0.reuse, 0x1a, R0.reuse ;  /* 0x0000001a000b7819 */ /* 0x140fe20000010e00 */
[----:B------:R-:W-:Y:S01]  /*94f0*/  IMAD.SHL.U32 R25, R25, 0x100, RZ ;  /* 0x0000010019197824 */ /* 0x000fe200078e00ff */
[----:B------:R-:W-:-:S02]  /*9500*/  SHF.L.W.U32.HI R13, R0, 0x15, R0 ;  /* 0x00000015000d7819 */ /* 0x000fc40000010e00 */
[----:B0-----:R-:W-:Y:S02]  /*9510*/  SHF.L.W.U32.HI R17, R0, 0x7, R0 ;  /* 0x0000000700117819 */ /* 0x001fe40000010e00 */
[----:B------:R-:W-:Y:S02]  /*9520*/  LOP3.LUT R23, R23, R25, RZ, 0xfc, !PT ;  /* 0x0000001917177212 */ /* 0x000fe400078efcff */
[----:B------:R-:W-:Y:S02]  /*9530*/  LOP3.LUT R11, R17, R11, R13, 0x96, !PT ;  /* 0x0000000b110b7212 */ /* 0x000fe400078e960d */
[----:B------:R-:W-:Y:S02]  /*9540*/  LOP3.LUT R22, R5, R27, R28, 0xe8, !PT ;  /* 0x0000001b05167212 */ /* 0x000fe400078ee81c */
[----:B------:R-:W-:Y:S02]  /*9550*/  PRMT R13, R19, 0x7773, RZ ;  /* 0x00007773130d7816 */ /* 0x000fe400000000ff */
[----:B------:R-:W-:-:S02]  /*9560*/  IADD3 R22, PT, PT, R24, R18, R22 ;  /* 0x0000001218167210 */ /* 0x000fc40007ffe016 */
[----:B------:R-:W-:Y:S02]  /*9570*/  LOP3.LUT R19, R16, R0, R29, 0xe2, !PT ;  /* 0x0000000010137212 */ /* 0x000fe400078ee21d */
[C-C-:B------:R-:W-:Y:S02]  /*9580*/  SHF.L.W.U32.HI R17, R22.reuse, 0x1e, R22.reuse ;  /* 0x0000001e16117819 */ /* 0x140fe40000010e16 */
[C-C-:B------:R-:W-:Y:S02]  /*9590*/  SHF.L.W.U32.HI R24, R22.reuse, 0x13, R22.reuse ;  /* 0x0000001316187819 */ /* 0x140fe40000010e16 */
[----:B------:R-:W-:Y:S02]  /*95a0*/  SHF.L.W.U32.HI R25, R22, 0xa, R22 ;  /* 0x0000000a16197819 */ /* 0x000fe40000010e16 */
[----:B------:R-:W-:Y:S02]  /*95b0*/  LOP3.LUT R13, R23, R13, RZ, 0xfc, !PT ;  /* 0x0000000d170d7212 */ /* 0x000fe400078efcff */
[----:B------:R-:W-:-:S02]  /*95c0*/  IADD3 R19, PT, PT, R19, R11, R14 ;  /* 0x0000000b13137210 */ /* 0x000fc40007ffe00e */
[----:B------:R-:W-:Y:S02]  /*95d0*/  LOP3.LUT R17, R25, R24, R17, 0x96, !PT ;  /* 0x0000001819117212 */ /* 0x000fe400078e9611 */
[--C-:B------:R-:W-:Y:S02]  /*95e0*/  SHF.L.W.U32.HI R23, R23, 0xe, R13.reuse ;  /* 0x0000000e17177819 */ /* 0x100fe40000010e0d */
[--C-:B------:R-:W-:Y:S02]  /*95f0*/  SHF.L.W.U32.HI R25, R13, 0x19, R13.reuse ;  /* 0x000000190d197819 */ /* 0x100fe40000010e0d */
[----:B------:R-:W-:Y:S02]  /*9600*/  SHF.R.U32.HI R26, RZ, 0x3, R13 ;  /* 0x00000003ff1a7819 */ /* 0x000fe4000001160d */
[----:B------:R-:W-:Y:S02]  /*9610*/  IADD3 R19, PT, PT, R19, 0x71374491, R9 ;  /* 0x7137449113137810 */ /* 0x000fe40007ffe009 */
[----:B------:R-:W-:Y:S01]  /*9620*/  LOP3.LUT R25, R26, R25, R23, 0x96, !PT ;  /* 0x000000191a197212 */ /* 0x000fe200078e9617 */
[----:B------:R0:W-:Y:S02]  /*9630*/  STL.64 [R1+0xa8], R2 ;  /* 0x0000a80201007387 */ /* 0x0001e40000100a00 */
[----:B------:R-:W-:-:S02]  /*9640*/  IMAD.IADD R23, R5, 0x1, R19 ;  /* 0x0000000105177824 */ /* 0x000fc400078e0213 */
[----:B------:R-:W2:Y:S04]  /*9650*/  LDL.LU R5, [R1+0x138] ;  /* 0x0001380001057983 */ /* 0x000ea80000300800 */
[----:B------:R-:W3:Y:S04]  /*9660*/  LDL.LU R9, [R1+0x13c] ;  /* 0x00013c0001097983 */ /* 0x000ee80000300800 */
[----:B0-----:R-:W4:Y:S01]  /*9670*/  LDL.64 R2, [R1+0x28] ;  /* 0x0000280001027983 */ /* 0x001f220000100a00 */
[----:B------:R-:W-:-:S05]  /*9680*/  PRMT R18, R4, 0x7771, RZ ;  /* 0x0000777104127816 */ /* 0x000fca00000000ff */
[----:B------:R-:W-:-:S05]  /*9690*/  IMAD.U32 R18, R18, 0x10000, RZ ;  /* 0x0001000012127824 */ /* 0x000fca00078e00ff */
[----:B------:R-:W-:Y:S02]  /*96a0*/  LOP3.LUT R11, R18, 0xff0000, RZ, 0xc0, !PT ;  /* 0x00ff0000120b7812 */ /* 0x000fe400078ec0ff */
[----:B------:R-:W-:Y:S02]  /*96b0*/  PRMT R18, R4, 0x7770, RZ ;  /* 0x0000777004127816 */ /* 0x000fe400000000ff */
[----:B------:R-:W-:-:S03]  /*96c0*/  LOP3.LUT R24, R27, R28, R22, 0xe8, !PT ;  /* 0x0000001c1b187212 */ /* 0x000fc600078ee816 */
[----:B------:R-:W-:Y:S01]  /*96d0*/  IMAD R18, R18, 0x1000000, R11 ;  /* 0x0100000012127824 */ /* 0x000fe200078e020b */
[----:B------:R-:W-:Y:S01]  /*96e0*/  PRMT R11, R4, 0x7772, RZ ;  /* 0x00007772040b7816 */ /* 0x000fe200000000ff */
[----:B------:R0:W-:Y:S01]  /*96f0*/  STL [R1+0x8c], R25 ;  /* 0x00008c1901007387 */ /* 0x0001e20000100800 */
[----:B------:R-:W-:Y:S02]  /*9700*/  IADD3 R17, PT, PT, R19, R17, R24 ;  /* 0x0000001113117210 */ /* 0x000fe40007ffe018 */
[--C-:B------:R-:W-:Y:S01]  /*9710*/  SHF.L.W.U32.HI R19, R23, 0x1a, R23.reuse ;  /* 0x0000001a17137819 */ /* 0x100fe20000010e17 */
[----:B------:R-:W-:Y:S01]  /*9720*/  IMAD.SHL.U32 R11, R11, 0x100, RZ ;  /* 0x000001000b0b7824 */ /* 0x000fe200078e00ff */
[C-C-:B------:R-:W-:Y:S02]  /*9730*/  SHF.L.W.U32.HI R24, R23.reuse, 0x15, R23.reuse ;  /* 0x0000001517187819 */ /* 0x140fe40000010e17 */
[----:B0-----:R-:W-:Y:S02]  /*9740*/  SHF.L.W.U32.HI R25, R23, 0x7, R23 ;  /* 0x0000000717197819 */ /* 0x001fe40000010e17 */
[----:B------:R-:W-:-:S02]  /*9750*/  LOP3.LUT R18, R18, R11, RZ, 0xfc, !PT ;  /* 0x0000000b12127212 */ /* 0x000fc400078efcff */
[----:B------:R-:W-:Y:S02]  /*9760*/  LOP3.LUT R19, R25, R19, R24, 0x96, !PT ;  /* 0x0000001319137212 */ /* 0x000fe400078e9618 */
[C-C-:B------:R-:W-:Y:S02]  /*9770*/  SHF.L.W.U32.HI R24, R17.reuse, 0x1e, R17.reuse ;  /* 0x0000001e11187819 */ /* 0x140fe40000010e11 */
[C-C-:B------:R-:W-:Y:S02]  /*9780*/  SHF.L.W.U32.HI R11, R17.reuse, 0x13, R17.reuse ;  /* 0x00000013110b7819 */ /* 0x140fe40000010e11 */
[----:B------:R-:W-:Y:S02]  /*9790*/  SHF.L.W.U32.HI R25, R17, 0xa, R17 ;  /* 0x0000000a11197819 */ /* 0x000fe40000010e11 */
[----:B------:R-:W-:Y:S02]  /*97a0*/  PRMT R4, R4, 0x7773, RZ ;  /* 0x0000777304047816 */ /* 0x000fe400000000ff */
[----:B------:R-:W-:-:S02]  /*97b0*/  LOP3.LUT R24, R25, R11, R24, 0x96, !PT ;  /* 0x0000000b19187212 */ /* 0x000fc400078e9618 */
[----:B------:R-:W-:-:S04]  /*97c0*/  LOP3.LUT R11, R18, R4, RZ, 0xfc, !PT ;  /* 0x00000004120b7212 */ /* 0x000fc800078efcff */
[--C-:B------:R-:W-:Y:S02]  /*97d0*/  SHF.L.W.U32.HI R18, R18, 0xe, R11.reuse ;  /* 0x0000000e12127819 */ /* 0x100fe40000010e0b */
[----:B------:R-:W-:Y:S02]  /*97e0*/  SHF.R.U32.HI R26, RZ, 0x3, R11 ;  /* 0x00000003ff1a7819 */ /* 0x000fe4000001160b */
[----:B--2---:R-:W-:-:S05]  /*97f0*/  PRMT R25, R5, 0x7771, RZ ;  /* 0x0000777105197816 */ /* 0x004fca00000000ff */
[----:B------:R-:W-:Y:S01]  /*9800*/  IMAD.U32 R4, R25, 0x10000, RZ ;  /* 0x0001000019047824 */ /* 0x000fe200078e00ff */
[----:B------:R-:W-:-:S04]  /*9810*/  SHF.L.W.U32.HI R25, R11, 0x19, R11 ;  /* 0x000000190b197819 */ /* 0x000fc80000010e0b */
[----:B------:R-:W-:Y:S02]  /*9820*/  LOP3.LUT R25, R26, R25, R18, 0x96, !PT ;  /* 0x000000191a197212 */ /* 0x000fe400078e9612 */
[----:B------:R-:W-:Y:S02]  /*9830*/  LOP3.LUT R4, R4, 0xff0000, RZ, 0xc0, !PT ;  /* 0x00ff000004047812 */ /* 0x000fe400078ec0ff */
[C---:B------:R-:W-:Y:S02]  /*9840*/  PRMT R18, R5.reuse, 0x7770, RZ ;  /* 0x0000777005127816 */ /* 0x040fe400000000ff */
[----:B------:R-:W-:-:S03]  /*9850*/  PRMT R26, R5, 0x7772, RZ ;  /* 0x00007772051a7816 */ /* 0x000fc600000000ff */
[----:B------:R-:W-:Y:S02]  /*9860*/  IMAD R4, R18, 0x1000000, R4 ;  /* 0x0100000012047824 */ /* 0x000fe400078e0204 */
[----:B------:R-:W-:Y:S01]  /*9870*/  IMAD.SHL.U32 R26, R26, 0x100, RZ ;  /* 0x000001001a1a7824 */ /* 0x000fe200078e00ff */
[----:B------:R-:W-:Y:S02]  /*9880*/  PRMT R18, R5, 0x7773, RZ ;  /* 0x0000777305127816 */ /* 0x000fe400000000ff */
[----:B------:R-:W-:Y:S02]  /*9890*/  IADD3 R5, PT, PT, R14, R21, R15 ;  /* 0x000000150e057210 */ /* 0x000fe40007ffe00f */
[----:B------:R-:W-:Y:S02]  /*98a0*/  LOP3.LUT R4, R4, R26, RZ, 0xfc, !PT ;  /* 0x0000001a04047212 */ /* 0x000fe400078efcff */
[----:B------:R-:W-:Y:S02]  /*98b0*/  LOP3.LUT R14, R0, R23, R16, 0xe2, !PT ;  /* 0x00000017000e7212 */ /* 0x000fe400078ee210 */
[----:B------:R-:W-:-:S02]  /*98c0*/  LOP3.LUT R18, R4, R18, RZ, 0xfc, !PT ;  /* 0x0000001204127212 */ /* 0x000fc400078efcff */
[----:B------:R-:W-:Y:S01]  /*98d0*/  IADD3 R19, PT, PT, R14, R19, R11 ;  /* 0x000000130e137210 */ /* 0x000fe20007ffe00b */
[----:B------:R-:W-:Y:S01]  /*98e0*/  IMAD.IADD R5, R25, 0x1, R5 ;  /* 0x0000000119057824 */ /* 0x000fe200078e0205 */
[--C-:B------:R-:W-:Y:S02]  /*98f0*/  SHF.L.W.U32.HI R14, R4, 0xe, R18.reuse ;  /* 0x0000000e040e7819 */ /* 0x100fe40000010e12 */
[--C-:B------:R-:W-:Y:S02]  /*9900*/  SHF.L.W.U32.HI R21, R18, 0x19, R18.reuse ;  /* 0x0000001912157819 */ /* 0x100fe40000010e12 */
[----:B------:R-:W-:Y:S02]  /*9910*/  SHF.R.U32.HI R25, RZ, 0x3, R18 ;  /* 0x00000003ff197819 */ /* 0x000fe40000011612 */
[----:B------:R-:W-:Y:S02]  /*9920*/  IADD3 R19, PT, PT, R19, -0x4a3f0431, R29 ;  /* 0xb5c0fbcf13137810 */ /* 0x000fe40007ffe01d */
[----:B------:R-:W-:-:S02]  /*9930*/  LOP3.LUT R4, R28, R22, R17, 0xe8, !PT ;  /* 0x000000161c047212 */ /* 0x000fc400078ee811 */
[----:B------:R-:W-:Y:S02]  /*9940*/  LOP3.LUT R14, R25, R21, R14, 0x96, !PT ;  /* 0x00000015190e7212 */ /* 0x000fe400078e960e */
[----:B------:R-:W-:Y:S01]  /*9950*/  IADD3 R24, PT, PT, R19, R24, R4 ;  /* 0x0000001813187210 */ /* 0x000fe20007ffe004 */
[----:B------:R-:W-:Y:S01]  /*9960*/  IMAD.IADD R19, R27, 0x1, R19 ;  /* 0x000000011b137824 */ /* 0x000fe200078e0213 */
[C-C-:B------:R-:W-:Y:S02]  /*9970*/  SHF.L.W.U32.HI R25, R5.reuse, 0xf, R5.reuse ;  /* 0x0000000f05197819 */ /* 0x140fe40000010e05 */
[--C-:B------:R-:W-:Y:S02]  /*9980*/  SHF.L.W.U32.HI R4, R5, 0xd, R5.reuse ;  /* 0x0000000d05047819 */ /* 0x100fe40000010e05 */
[----:B------:R-:W-:Y:S02]  /*9990*/  SHF.R.U32.HI R21, RZ, 0xa, R5 ;  /* 0x0000000aff157819 */ /* 0x000fe40000011605 */
[----:B------:R-:W-:-:S02]  /*99a0*/  SHF.L.W.U32.HI R26, R19, 0x1a, R19 ;  /* 0x0000001a131a7819 */ /* 0x000fc40000010e13 */
[----:B------:R-:W-:Y:S02]  /*99b0*/  LOP3.LUT R25, R21, R25, R4, 0x96, !PT ;  /* 0x0000001915197212 */ /* 0x000fe400078e9604 */
[C-C-:B------:R-:W-:Y:S02]  /*99c0*/  SHF.L.W.U32.HI R4, R19.reuse, 0x15, R19.reuse ;  /* 0x0000001513047819 */ /* 0x140fe40000010e13 */
[----:B------:R-:W-:-:S04]  /*99d0*/  SHF.L.W.U32.HI R21, R19, 0x7, R19 ;  /* 0x0000000713157819 */ /* 0x000fc80000010e13 */
[----:B------:R-:W-:Y:S02]  /*99e0*/  LOP3.LUT R26, R21, R26, R4, 0x96, !PT ;  /* 0x0000001a151a7212 */ /* 0x000fe400078e9604 */
[----:B------:R-:W-:-:S05]  /*99f0*/  PRMT R4, R8, 0x7771, RZ ;  /* 0x0000777108047816 */ /* 0x000fca00000000ff */
[----:B------:R-:W-:Y:S01]  /*9a00*/  IMAD.U32 R4, R4, 0x10000, RZ ;  /* 0x0001000004047824 */ /* 0x000fe200078e00ff */
[----:B------:R-:W-:-:S04]  /*9a10*/  PRMT R21, R8, 0x7770, RZ ;  /* 0x0000777008157816 */ /* 0x000fc800000000ff */
[----:B------:R-:W-:-:S05]  /*9a20*/  LOP3.LUT R4, R4, 0xff0000, RZ, 0xc0, !PT ;  /* 0x00ff000004047812 */ /* 0x000fca00078ec0ff */
[----:B------:R-:W-:Y:S01]  /*9a30*/  IMAD R4, R21, 0x1000000, R4 ;  /* 0x0100000015047824 */ /* 0x000fe200078e0204 */
[----:B------:R-:W-:-:S05]  /*9a40*/  PRMT R21, R8, 0x7772, RZ ;  /* 0x0000777208157816 */ /* 0x000fca00000000ff */
[----:B------:R-:W-:-:S05]  /*9a50*/  IMAD.SHL.U32 R21, R21, 0x100, RZ ;  /* 0x0000010015157824 */ /* 0x000fca00078e00ff */
[----:B------:R-:W-:Y:S02]  /*9a60*/  LOP3.LUT R4, R4, R21, RZ, 0xfc, !PT ;  /* 0x0000001504047212 */ /* 0x000fe400078efcff */
[----:B------:R-:W-:-:S04]  /*9a70*/  PRMT R21, R8, 0x7773, RZ ;  /* 0x0000777308157816 */ /* 0x000fc800000000ff */
[----:B------:R-:W-:-:S04]  /*9a80*/  LOP3.LUT R21, R4, R21, RZ, 0xfc, !PT ;  /* 0x0000001504157212 */ /* 0x000fc800078efcff */
[--C-:B------:R-:W-:Y:S02]  /*9a90*/  SHF.L.W.U32.HI R4, R4, 0xe, R21.reuse ;  /* 0x0000000e04047819 */ /* 0x100fe40000010e15 */
[--C-:B------:R-:W-:Y:S02]  /*9aa0*/  SHF.L.W.U32.HI R8, R21, 0x19, R21.reuse ;  /* 0x0000001915087819 */ /* 0x100fe40000010e15 */
[----:B------:R-:W-:-:S04]  /*9ab0*/  SHF.R.U32.HI R27, RZ, 0x3, R21 ;  /* 0x00000003ff1b7819 */ /* 0x000fc80000011615 */
[----:B------:R-:W-:Y:S02]  /*9ac0*/  LOP3.LUT R8, R27, R8, R4, 0x96, !PT ;  /* 0x000000081b087212 */ /* 0x000fe400078e9604 */
[----:B----4-:R-:W-:-:S05]  /*9ad0*/  PRMT R4, R2, 0x7771, RZ ;  /* 0x0000777102047816 */ /* 0x010fca00000000ff */
[----:B------:R-:W-:Y:S01]  /*9ae0*/  IMAD.U32 R4, R4, 0x10000, RZ ;  /* 0x0001000004047824 */ /* 0x000fe200078e00ff */
[----:B------:R0:W-:Y:S04]  /*9af0*/  STL [R1+0x88], R8 ;  /* 0x0000880801007387 */ /* 0x0001e80000100800 */
[----:B------:R-:W-:Y:S02]  /*9b00*/  LOP3.LUT R4, R4, 0xff0000, RZ, 0xc0, !PT ;  /* 0x00ff000004047812 */ /* 0x000fe400078ec0ff */
[----:B0-----:R-:W-:-:S05]  /*9b10*/  PRMT R8, R2, 0x7770, RZ ;  /* 0x0000777002087816 */ /* 0x001fca00000000ff */
[----:B------:R-:W-:Y:S01]  /*9b20*/  IMAD R8, R8, 0x1000000, R4 ;  /* 0x0100000008087824 */ /* 0x000fe200078e0204 */
[----:B------:R-:W-:-:S05]  /*9b30*/  PRMT R4, R2, 0x7772, RZ ;  /* 0x0000777202047816 */ /* 0x000fca00000000ff */
[----:B------:R-:W-:-:S05]  /*9b40*/  IMAD.SHL.U32 R4, R4, 0x100, RZ ;  /* 0x0000010004047824 */ /* 0x000fca00078e00ff */
[----:B------:R-:W-:Y:S02]  /*9b50*/  LOP3.LUT R8, R8, R4, RZ, 0xfc, !PT ;  /* 0x0000000408087212 */ /* 0x000fe400078efcff */
[----:B------:R-:W-:-:S04]  /*9b60*/  PRMT R4, R2, 0x7773, RZ ;  /* 0x0000777302047816 */ /* 0x000fc800000000ff */
[C---:B------:R-:W-:Y:S02]  /*9b70*/  LOP3.LUT R4, R8.reuse, R4, RZ, 0xfc, !PT ;  /* 0x0000000408047212 */ /* 0x040fe400078efcff */
[----:B------:R-:W-:Y:S02]  /*9b80*/  IADD3 R11, PT, PT, R11, R6, R13 ;  /* 0x000000060b0b7210 */ /* 0x000fe40007ffe00d */
[--C-:B------:R-:W-:Y:S02]  /*9b90*/  SHF.L.W.U32.HI R6, R8, 0xe, R4.reuse ;  /* 0x0000000e08067819 */ /* 0x100fe40000010e04 */
[--C-:B------:R-:W-:Y:S02]  /*9ba0*/  SHF.L.W.U32.HI R2, R4, 0x19, R4.reuse ;  /* 0x0000001904027819 */ /* 0x100fe40000010e04 */
[----:B------:R-:W-:-:S04]  /*9bb0*/  SHF.R.U32.HI R8, RZ, 0x3, R4 ;  /* 0x00000003ff087819 */ /* 0x000fc80000011604 */
[----:B------:R-:W-:Y:S02]  /*9bc0*/  LOP3.LUT R6, R8, R2, R6, 0x96, !PT ;  /* 0x0000000208067212 */ /* 0x000fe400078e9606 */
[----:B---3--:R-:W-:-:S05]  /*9bd0*/  PRMT R2, R9, 0x7771, RZ ;  /* 0x0000777109027816 */ /* 0x008fca00000000ff */
[----:B------:R-:W-:Y:S01]  /*9be0*/  IMAD.U32 R2, R2, 0x10000, RZ ;  /* 0x0001000002027824 */ /* 0x000fe200078e00ff */
[----:B------:R-:W-:-:S04]  /*9bf0*/  PRMT R8, R9, 0x7770, RZ ;  /* 0x0000777009087816 */ /* 0x000fc800000000ff */
[----:B------:R-:W-:-:S05]  /*9c00*/  LOP3.LUT R2, R2, 0xff0000, RZ, 0xc0, !PT ;  /* 0x00ff000002027812 */ /* 0x000fca00078ec0ff */
[----:B------:R-:W-:Y:S01]  /*9c10*/  IMAD R2, R8, 0x1000000, R2 ;  /* 0x0100000008027824 */ /* 0x000fe200078e0202 */
[----:B------:R-:W-:-:S05]  /*9c20*/  PRMT R8, R9, 0x7772, RZ ;  /* 0x0000777209087816 */ /* 0x000fca00000000ff */
[----:B------:R-:W-:Y:S01]  /*9c30*/  IMAD.SHL.U32 R8, R8, 0x100, RZ ;  /* 0x0000010008087824 */ /* 0x000fe200078e00ff */
[----:B------:R-:W-:Y:S01]  /*9c40*/  PRMT R9, R9, 0x7773, RZ ;  /* 0x0000777309097816 */ /* 0x000fe200000000ff */
[----:B------:R-:W-:-:S03]  /*9c50*/  IMAD.IADD R14, R14, 0x1, R11 ;  /* 0x000000010e0e7824 */ /* 0x000fc600078e020b */
[----:B------:R-:W-:Y:S02]  /*9c60*/  LOP3.LUT R2, R2, R8, RZ, 0xfc, !PT ;  /* 0x0000000802027212 */ /* 0x000fe400078efcff */
[----:B------:R-:W-:Y:S02]  /*9c70*/  LOP3.LUT R8, R23, R19, R0, 0xe2, !PT ;  /* 0x0000001317087212 */ /* 0x000fe400078ee200 */
[----:B------:R-:W-:Y:S02]  /*9c80*/  LOP3.LUT R11, R2, R9, RZ, 0xfc, !PT ;  /* 0x00000009020b7212 */ /* 0x000fe400078efcff */
[----:B------:R-:W-:Y:S02]  /*9c90*/  IADD3 R26, PT, PT, R8, R26, R18 ;  /* 0x0000001a081a7210 */ /* 0x000fe40007ffe012 */
[--C-:B------:R-:W-:Y:S02]  /*9ca0*/  SHF.L.W.U32.HI R2, R2, 0xe, R11.reuse ;  /* 0x0000000e02027819 */ /* 0x100fe40000010e0b */
[----:B------:R-:W-:-:S02]  /*9cb0*/  SHF.L.W.U32.HI R8, R11, 0x19, R11 ;  /* 0x000000190b087819 */ /* 0x000fc40000010e0b */
[----:B------:R-:W-:-:S04]  /*9cc0*/  SHF.R.U32.HI R9, RZ, 0x3, R11 ;  /* 0x00000003ff097819 */ /* 0x000fc8000001160b */
[----:B------:R-:W-:Y:S02]  /*9cd0*/  LOP3.LUT R29, R9, R8, R2, 0x96, !PT ;  /* 0x00000008091d7212 */ /* 0x000fe400078e9602 */
[C-C-:B------:R-:W-:Y:S02]  /*9ce0*/  SHF.L.W.U32.HI R2, R24.reuse, 0x1e, R24.reuse ;  /* 0x0000001e18027819 */ /* 0x140fe40000010e18 */
[C-C-:B------:R-:W-:Y:S02]  /*9cf0*/  SHF.L.W.U32.HI R8, R24.reuse, 0x13, R24.reuse ;  /* 0x0000001318087819 */ /* 0x140fe40000010e18 */
[----:B------:R-:W-:Y:S02]  /*9d00*/  SHF.L.W.U32.HI R9, R24, 0xa, R24 ;  /* 0x0000000a18097819 */ /* 0x000fe40000010e18 */
[----:B------:R-:W-:Y:S02]  /*9d10*/  IADD3 R27, PT, PT, R26, -0x164a245b, R16 ;  /* 0xe9b5dba51a1b7810 */ /* 0x000fe40007ffe010 */
[----:B------:R-:W-:Y:S01]  /*9d20*/  LOP3.LUT R2, R9, R8, R2, 0x96, !PT ;  /* 0x0000000809027212 */ /* 0x000fe200078e9602 */
[----:B------:R-:W2:Y:S01]  /*9d30*/  LDL.LU R16, [R1+0x134] ;  /* 0x0001340001107983 */ /* 0x000ea20000300800 */
[----:B------:R-:W-:-:S02]  /*9d40*/  LOP3.LUT R26, R22, R17, R24, 0xe8, !PT ;  /* 0x00000011161a7212 */ /* 0x000fc400078ee818 */
[----:B------:R-:W-:Y:S02]  /*9d50*/  SHF.L.W.U32.HI R8, R14, 0xf, R14 ;  /* 0x0000000f0e087819 */ /* 0x000fe40000010e0e */
[----:B------:R-:W-:Y:S01]  /*9d60*/  IADD3 R26, PT, PT, R27, R2, R26 ;  /* 0x000000021b1a7210 */ /* 0x000fe20007ffe01a */
[----:B------:R-:W-:Y:S01]  /*9d70*/  IMAD.IADD R27, R28, 0x1, R27 ;  /* 0x000000011c1b7824 */ /* 0x000fe200078e021b */
[--C-:B------:R-:W-:Y:S02]  /*9d80*/  SHF.L.W.U32.HI R2, R14, 0xd, R14.reuse ;  /* 0x0000000d0e027819 */ /* 0x100fe40000010e0e */
[----:B------:R-:W-:Y:S02]  /*9d90*/  SHF.R.U32.HI R9, RZ, 0xa, R14 ;  /* 0x0000000aff097819 */ /* 0x000fe4000001160e */
[----:B------:R-:W-:Y:S02]  /*9da0*/  IADD3 R25, PT, PT, R18, R25, R21 ;  /* 0x0000001912197210 */ /* 0x000fe40007ffe015 */
[----:B------:R-:W-:-:S02]  /*9db0*/  LOP3.LUT R8, R9, R8, R2, 0x96, !PT ;  /* 0x0000000809087212 */ /* 0x000fc400078e9602 */
[C-C-:B------:R-:W-:Y:S02]  /*9dc0*/  SHF.L.W.U32.HI R2, R27.reuse, 0x1a, R27.reuse ;  /* 0x0000001a1b027819 */ /* 0x140fe40000010e1b */
[C-C-:B------:R-:W-:Y:S02]  /*9dd0*/  SHF.L.W.U32.HI R9, R27.reuse, 0x15, R27.reuse ;  /* 0x000000151b097819 */ /* 0x140fe40000010e1b */
[----:B------:R-:W-:-:S04]  /*9de0*/  SHF.L.W.U32.HI R18, R27, 0x7, R27 ;  /* 0x000000071b127819 */ /* 0x000fc80000010e1b */
[----:B------:R-:W-:Y:S02]  /*9df0*/  LOP3.LUT R2, R18, R2, R9, 0x96, !PT ;  /* 0x0000000212027212 */ /* 0x000fe400078e9609 */
[----:B------:R-:W-:-:S04]  /*9e00*/  LOP3.LUT R9, R19, R27, R23, 0xe2, !PT ;  /* 0x0000001b13097212 */ /* 0x000fc800078ee217 */
[----:B------:R-:W-:Y:S02]  /*9e10*/  IADD3 R2, PT, PT, R9, R2, R4 ;  /* 0x0000000209027210 */ /* 0x000fe40007ffe004 */
[----:B------:R-:W-:-:S05]  /*9e20*/  PRMT R9, R3, 0x7771, RZ ;  /* 0x0000777103097816 */ /* 0x000fca00000000ff */
[----:B------:R-:W-:Y:S01]  /*9e30*/  IMAD.U32 R9, R9, 0x10000, RZ ;  /* 0x0001000009097824 */ /* 0x000fe200078e00ff */
[----:B------:R-:W-:Y:S02]  /*9e40*/  IADD3 R4, PT, PT, R4, R8, R11 ;  /* 0x0000000804047210 */ /* 0x000fe40007ffe00b */
[----:B------:R-:W-:Y:S02]  /*9e50*/  PRMT R8, R3, 0x7770, RZ ;  /* 0x0000777003087816 */ /* 0x000fe400000000ff */
[----:B------:R-:W-:-:S05]  /*9e60*/  LOP3.LUT R9, R9, 0xff0000, RZ, 0xc0, !PT ;  /* 0x00ff000009097812 */ /* 0x000fca00078ec0ff */
[----:B------:R-:W-:Y:S01]  /*9e70*/  IMAD R9, R8, 0x1000000, R9 ;  /* 0x0100000008097824 */ /* 0x000fe200078e0209 */
[----:B------:R-:W-:-:S05]  /*9e80*/  PRMT R8, R3, 0x7772, RZ ;  /* 0x0000777203087816 */ /* 0x000fca00000000ff */
[----:B------:R-:W-:-:S05]  /*9e90*/  IMAD.SHL.U32 R8, R8, 0x100, RZ ;  /* 0x0000010008087824 */ /* 0x000fca00078e00ff */
[----:B------:R-:W-:Y:S02]  /*9ea0*/  LOP3.LUT R9, R9, R8, RZ, 0xfc, !PT ;  /* 0x0000000809097212 */ /* 0x000fe400078efcff */
[----:B------:R-:W-:-:S04]  /*9eb0*/  PRMT R8, R3, 0x7773, RZ ;  /* 0x0000777303087816 */ /* 0x000fc800000000ff */
[C---:B------:R-:W-:Y:S02]  /*9ec0*/  LOP3.LUT R8, R9.reuse, R8, RZ, 0xfc, !PT ;  /* 0x0000000809087212 */ /* 0x040fe400078efcff */
[----:B------:R-:W-:Y:S02]  /*9ed0*/  IADD3 R2, PT, PT, R2, 0x3956c25b, R0 ;  /* 0x3956c25b02027810 */ /* 0x000fe40007ffe000 */
[--C-:B------:R-:W-:Y:S02]  /*9ee0*/  SHF.L.W.U32.HI R0, R9, 0xe, R8.reuse ;  /* 0x0000000e09007819 */ /* 0x100fe40000010e08 */
[--C-:B------:R-:W-:Y:S02]  /*9ef0*/  SHF.L.W.U32.HI R3, R8, 0x19, R8.reuse ;  /* 0x0000001908037819 */ /* 0x100fe40000010e08 */
[----:B------:R-:W-:Y:S02]  /*9f00*/  SHF.R.U32.HI R9, RZ, 0x3, R8 ;  /* 0x00000003ff097819 */ /* 0x000fe40000011608 */
[----:B------:R-:W-:-:S02]  /*9f10*/  SHF.L.W.U32.HI R18, R26, 0xa, R26 ;  /* 0x0000000a1a127819 */ /* 0x000fc40000010e1a */
[----:B------:R-:W-:Y:S02]  /*9f20*/  LOP3.LUT R0, R9, R3, R0, 0x96, !PT ;  /* 0x0000000309007212 */ /* 0x000fe400078e9600 */
[C-C-:B------:R-:W-:Y:S02]  /*9f30*/  SHF.L.W.U32.HI R3, R26.reuse, 0x1e, R26.reuse ;  /* 0x0000001e1a037819 */ /* 0x140fe40000010e1a */
[----:B------:R-:W-:Y:S01]  /*9f40*/  SHF.L.W.U32.HI R9, R26, 0x13, R26 ;  /* 0x000000131a097819 */ /* 0x000fe20000010e1a */
[----:B------:R-:W-:-:S03]  /*9f50*/  IMAD.IADD R6, R6, 0x1, R25 ;  /* 0x0000000106067824 */ /* 0x000fc600078e0219 */
[----:B------:R-:W-:Y:S02]  /*9f60*/  LOP3.LUT R18, R18, R9, R3, 0x96, !PT ;  /* 0x0000000912127212 */ /* 0x000fe400078e9603 */
[----:B------:R-:W-:Y:S01]  /*9f70*/  LOP3.LUT R3, R17, R24, R26, 0xe8, !PT ;  /* 0x0000001811037212 */ /* 0x000fe200078ee81a */
[----:B------:R-:W-:Y:S01]  /*9f80*/  IMAD.IADD R22, R22, 0x1, R2 ;  /* 0x0000000116167824 */ /* 0x000fe200078e0202 */
[--C-:B------:R-:W-:Y:S02]  /*9f90*/  SHF.L.W.U32.HI R9, R6, 0xf, R6.reuse ;  /* 0x0000000f06097819 */ /* 0x100fe40000010e06 */
[----:B------:R-:W-:Y:S02]  /*9fa0*/  IADD3 R18, PT, PT, R2, R18, R3 ;  /* 0x0000001202127210 */ /* 0x000fe40007ffe003 */
[--C-:B------:R-:W-:Y:S02]  /*9fb0*/  SHF.L.W.U32.HI R2, R6, 0xd, R6.reuse ;  /* 0x0000000d06027819 */ /* 0x100fe40000010e06 */
[----:B------:R-:W-:-:S02]  /*9fc0*/  SHF.R.U32.HI R3, RZ, 0xa, R6 ;  /* 0x0000000aff037819 */ /* 0x000fc40000011606 */
[C---:B------:R-:W-:Y:S02]  /*9fd0*/  SHF.L.W.U32.HI R25, R22.reuse, 0x7, R22 ;  /* 0x0000000716197819 */ /* 0x040fe40000010e16 */
[----:B------:R-:W-:Y:S02]  /*9fe0*/  LOP3.LUT R9, R3, R9, R2, 0x96, !PT ;  /* 0x0000000903097212 */ /* 0x000fe400078e9602 */
[C-C-:B------:R-:W-:Y:S02]  /*9ff0*/  SHF.L.W.U32.HI R2, R22.reuse, 0x1a, R22.reuse ;  /* 0x0000001a16027819 */ /* 0x140fe40000010e16 */
[----:B------:R-:W-:-:S04]  /*a000*/  SHF.L.W.U32.HI R3, R22, 0x15, R22 ;  /* 0x0000001516037819 */ /* 0x000fc80000010e16 */
[----:B------:R-:W-:Y:S02]  /*a010*/  LOP3.LUT R25, R25, R2, R3, 0x96, !PT ;  /* 0x0000000219197212 */ /* 0x000fe400078e9603 */
[----:B------:R-:W-:-:S04]  /*a020*/  LOP3.LUT R2, R27, R22, R19, 0xe2, !PT ;  /* 0x000000161b027212 */ /* 0x000fc800078ee213 */
[----:B------:R-:W-:Y:S02]  /*a030*/  IADD3 R25, PT, PT, R2, R25, R8 ;  /* 0x0000001902197210 */ /* 0x000fe40007ffe008 */
[----:B------:R-:W3:Y:S01]  /*a040*/  LDL.64 R2, [R1+0x30] ;  /* 0x0000300001027983 */ /* 0x000ee20000100a00 */
[----:B------:R-:W-:Y:S01]  /*a050*/  IMAD.IADD R0, R0, 0x1, R4 ;  /* 0x0000000100007824 */ /* 0x000fe200078e0204 */
[----:B------:R-:W-:Y:S02]  /*a060*/  IADD3 R8, PT, PT, R8, R9, R12 ;  /* 0x0000000908087210 */ /* 0x000fe40007ffe00c */
[----:B------:R-:W-:Y:S02]  /*a070*/  IADD3 R25, PT, PT, R25, 0x59f111f1, R23 ;  /* 0x59f111f119197810 */ /* 0x000fe40007ffe017 */
[----:B---3--:R-:W-:-:S05]  /*a080*/  PRMT R4, R2, 0x7771, RZ ;  /* 0x0000777102047816 */ /* 0x008fca00000000ff */
[----:B------:R-:W-:Y:S01]  /*a090*/  IMAD.U32 R4, R4, 0x10000, RZ ;  /* 0x0001000004047824 */ /* 0x000fe200078e00ff */
[----:B------:R-:W-:-:S04]  /*a0a0*/  PRMT R9, R2, 0x7770, RZ ;  /* 0x0000777002097816 */ /* 0x000fc800000000ff */
[----:B------:R-:W-:-:S05]  /*a0b0*/  LOP3.LUT R4, R4, 0xff0000, RZ, 0xc0, !PT ;  /* 0x00ff000004047812 */ /* 0x000fca00078ec0ff */
[----:B------:R-:W-:Y:S01]  /*a0c0*/  IMAD R4, R9, 0x1000000, R4 ;  /* 0x0100000009047824 */ /* 0x000fe200078e0204 */
[----:B------:R-:W-:-:S05]  /*a0d0*/  PRMT R9, R2, 0x7772, RZ ;  /* 0x0000777202097816 */ /* 0x000fca00000000ff */
[----:B------:R-:W-:Y:S01]  /*a0e0*/  IMAD.SHL.U32 R9, R9, 0x100, RZ ;  /* 0x0000010009097824 */ /* 0x000fe200078e00ff */
[----:B------:R-:W-:-:S04]  /*a0f0*/  PRMT R2, R2, 0x7773, RZ ;  /* 0x0000777302027816 */ /* 0x000fc800000000ff */
[----:B------:R-:W-:-:S04]  /*a100*/  LOP3.LUT R4, R4, R9, RZ, 0xfc, !PT ;  /* 0x0000000904047212 */ /* 0x000fc800078efcff */
[----:B------:R-:W-:-:S04]  /*a110*/  LOP3.LUT R2, R4, R2, RZ, 0xfc, !PT ;  /* 0x0000000204027212 */ /* 0x000fc800078efcff */
[--C-:B------:R-:W-:Y:S02]  /*a120*/  SHF.L.W.U32.HI R4, R4, 0xe, R2.reuse ;  /* 0x0000000e04047819 */ /* 0x100fe40000010e02 */
[--C-:B------:R-:W-:Y:S02]  /*a130*/  SHF.L.W.U32.HI R9, R2, 0x19, R2.reuse ;  /* 0x0000001902097819 */ /* 0x100fe40000010e02 */
[----:B------:R-:W-:-:S04]  /*a140*/  SHF.R.U32.HI R23, RZ, 0x3, R2 ;  /* 0x00000003ff177819 */ /* 0x000fc80000011602 */
[----:B------:R-:W-:Y:S02]  /*a150*/  LOP3.LUT R4, R23, R9, R4, 0x96, !PT ;  /* 0x0000000917047212 */ /* 0x000fe400078e9604 */
[C-C-:B------:R-:W-:Y:S02]  /*a160*/  SHF.L.W.U32.HI R9, R18.reuse, 0x13, R18.reuse ;  /* 0x0000001312097819 */ /* 0x140fe40000010e12 */
[----:B------:R-:W-:Y:S01]  /*a170*/  SHF.L.W.U32.HI R23, R18, 0xa, R18 ;  /* 0x0000000a12177819 */ /* 0x000fe20000010e12 */
[----:B------:R-:W-:Y:S01]  /*a180*/  IMAD.IADD R8, R4, 0x1, R8 ;  /* 0x0000000104087824 */ /* 0x000fe200078e0208 */
[----:B------:R-:W-:-:S04]  /*a190*/  SHF.L.W.U32.HI R4, R18, 0x1e, R18 ;  /* 0x0000001e12047819 */ /* 0x000fc80000010e12 */
[----:B------:R-:W-:Y:S02]  /*a1a0*/  LOP3.LUT R23, R23, R9, R4, 0x96, !PT ;  /* 0x0000000917177212 */ /* 0x000fe400078e9604 */
[----:B------:R-:W-:Y:S02]  /*a1b0*/  LOP3.LUT R4, R24, R26, R18, 0xe8, !PT ;  /* 0x0000001a18047212 */ /* 0x000fe400078ee812 */
[C---:B------:R-:W-:Y:S02]  /*a1c0*/  SHF.L.W.U32.HI R9, R0.reuse, 0xf, R0 ;  /* 0x0000000f00097819 */ /* 0x040fe40000010e00 */
[----:B------:R-:W-:Y:S01]  /*a1d0*/  IADD3 R23, PT, PT, R25, R23, R4 ;  /* 0x0000001719177210 */ /* 0x000fe20007ffe004 */
[----:B------:R-:W-:Y:S01]  /*a1e0*/  IMAD.IADD R4, R17, 0x1, R25 ;  /* 0x0000000111047824 */ /* 0x000fe200078e0219 */
[--C-:B------:R-:W-:Y:S02]  /*a1f0*/  SHF.L.W.U32.HI R17, R0, 0xd, R0.reuse ;  /* 0x0000000d00117819 */ /* 0x100fe40000010e00 */
[----:B------:R-:W-:-:S02]  /*a200*/  SHF.R.U32.HI R25, RZ, 0xa, R0 ;  /* 0x0000000aff197819 */ /* 0x000fc40000011600 */
[C-C-:B------:R-:W-:Y:S02]  /*a210*/  SHF.L.W.U32.HI R28, R4.reuse, 0x7, R4.reuse ;  /* 0x00000007041c7819 */ /* 0x140fe40000010e04 */
[----:B------:R-:W-:Y:S02]  /*a220*/  LOP3.LUT R9, R25, R9, R17, 0x96, !PT ;  /* 0x0000000919097212 */ /* 0x000fe400078e9611 */
[C-C-:B------:R-:W-:Y:S02]  /*a230*/  SHF.L.W.U32.HI R17, R4.reuse, 0x1a, R4.reuse ;  /* 0x0000001a04117819 */ /* 0x140fe40000010e04 */
[----:B------:R-:W-:-:S04]  /*a240*/  SHF.L.W.U32.HI R25, R4, 0x15, R4 ;  /* 0x0000001504197819 */ /* 0x000fc80000010e04 */
[----:B------:R-:W-:Y:S02]  /*a250*/  LOP3.LUT R17, R28, R17, R25, 0x96, !PT ;  /* 0x000000111c117212 */ /* 0x000fe400078e9619 */
[----:B------:R-:W-:Y:S02]  /*a260*/  LOP3.LUT R25, R22, R4, R27, 0xe2, !PT ;  /* 0x0000000416197212 */ /* 0x000fe400078ee21b */
[----:B------:R-:W-:Y:S02]  /*a270*/  IADD3 R9, PT, PT, R2, R9, R7 ;  /* 0x0000000902097210 */ /* 0x000fe40007ffe007 */
[----:B------:R-:W-:Y:S02]  /*a280*/  IADD3 R17, PT, PT, R25, R17, R2 ;  /* 0x0000001119117210 */ /* 0x000fe40007ffe002 */
[----:B------:R-:W-:-:S05]  /*a290*/  PRMT R2, R3, 0x7771, RZ ;  /* 0x0000777103027816 */ /* 0x000fca00000000ff */
[----:B------:R-:W-:Y:S01]  /*a2a0*/  IMAD.U32 R2, R2, 0x10000, RZ ;  /* 0x0001000002027824 */ /* 0x000fe200078e00ff */
[----:B------:R-:W-:Y:S02]  /*a2b0*/  IADD3 R19, PT, PT, R17, -0x6dc07d5c, R19 ;  /* 0x923f82a411137810 */ /* 0x000fe40007ffe013 */
[----:B------:R-:W-:Y:S02]  /*a2c0*/  PRMT R17, R3, 0x7770, RZ ;  /* 0x0000777003117816 */ /* 0x000fe400000000ff */
        /* <DEDUP_REMOVED lines=16> */
[----:B------:R-:W-:Y:S01]  /*a3d0*/  LOP3.LUT R3, R26, R18, R23, 0xe8, !PT ;  /* 0x000000121a037212 */ /* 0x000fe200078ee817 */
[----:B------:R-:W-:Y:S01]  /*a3e0*/  IMAD.IADD R24, R24, 0x1, R19 ;  /* 0x0000000118187824 */ /* 0x000fe200078e0213 */
[C-C-:B------:R-:W-:Y:S02]  /*a3f0*/  SHF.L.W.U32.HI R17, R8.reuse, 0xd, R8.reuse ;  /* 0x0000000d08117819 */ /* 0x140fe40000010e08 */
[----:B------:R-:W-:Y:S02]  /*a400*/  IADD3 R25, PT, PT, R19, R25, R3 ;  /* 0x0000001913197210 */ /* 0x000fe40007ffe003 */
[--C-:B------:R-:W-:Y:S02]  /*a410*/  SHF.L.W.U32.HI R3, R8, 0xf, R8.reuse ;  /* 0x0000000f08037819 */ /* 0x100fe40000010e08 */
[----:B------:R-:W-:-:S02]  /*a420*/  SHF.R.U32.HI R19, RZ, 0xa, R8 ;  /* 0x0000000aff137819 */ /* 0x000fc40000011608 */
[C-C-:B------:R-:W-:Y:S02]  /*a430*/  SHF.L.W.U32.HI R28, R24.reuse, 0x7, R24.reuse ;  /* 0x00000007181c7819 */ /* 0x140fe40000010e18 */
[----:B------:R-:W-:Y:S02]  /*a440*/  LOP3.LUT R3, R19, R3, R17, 0x96, !PT ;  /* 0x0000000313037212 */ /* 0x000fe400078e9611 */
[C-C-:B------:R-:W-:Y:S02]  /*a450*/  SHF.L.W.U32.HI R17, R24.reuse, 0x1a, R24.reuse ;  /* 0x0000001a18117819 */ /* 0x140fe40000010e18 */
[----:B------:R-:W-:-:S04]  /*a460*/  SHF.L.W.U32.HI R19, R24, 0x15, R24 ;  /* 0x0000001518137819 */ /* 0x000fc80000010e18 */
[----:B------:R-:W-:Y:S02]  /*a470*/  LOP3.LUT R17, R28, R17, R19, 0x96, !PT ;  /* 0x000000111c117212 */ /* 0x000fe400078e9613 */
[----:B------:R-:W3:Y:S01]  /*a480*/  LDL.LU R28, [R1+0x90] ;  /* 0x00009000011c7983 */ /* 0x000ee20000300800 */
[----:B------:R-:W-:Y:S02]  /*a490*/  LOP3.LUT R19, R4, R24, R22, 0xe2, !PT ;  /* 0x0000001804137212 */ /* 0x000fe400078ee216 */
[----:B------:R-:W-:Y:S02]  /*a4a0*/  IADD3 R3, PT, PT, R2, R3, R10 ;  /* 0x0000000302037210 */ /* 0x000fe40007ffe00a */
[----:B------:R-:W-:Y:S02]  /*a4b0*/  IADD3 R17, PT, PT, R19, R17, R2 ;  /* 0x0000001113117210 */ /* 0x000fe40007ffe002 */
[----:B--2---:R-:W-:-:S05]  /*a4c0*/  PRMT R2, R16, 0x7771, RZ ;  /* 0x0000777110027816 */ /* 0x004fca00000000ff */
[----:B------:R-:W-:Y:S01]  /*a4d0*/  IMAD.U32 R2, R2, 0x10000, RZ ;  /* 0x0001000002027824 */ /* 0x000fe200078e00ff */
[----:B------:R-:W-:Y:S02]  /*a4e0*/  IADD3 R27, PT, PT, R17, -0x54e3a12b, R27 ;  /* 0xab1c5ed5111b7810 */ /* 0x000fe40007ffe01b */
[----:B------:R-:W-:Y:S02]  /*a4f0*/  PRMT R17, R16, 0x7770, RZ ;  /* 0x0000777010117816 */ /* 0x000fe400000000ff */
        /* <DEDUP_REMOVED lines=18> */
[----:B------:R-:W-:Y:S02]  /*a620*/  SHF.L.W.U32.HI R17, R9, 0xd, R9 ;  /* 0x0000000d09117819 */ /* 0x000fe40000010e09 */
[----:B------:R-:W-:Y:S02]  /*a630*/  IADD3 R2, PT, PT, R27, R2, R3 ;  /* 0x000000021b027210 */ /* 0x000fe40007ffe003 */
[--C-:B------:R-:W-:Y:S02]  /*a640*/  SHF.L.W.U32.HI R3, R9, 0xf, R9.reuse ;  /* 0x0000000f09037819 */ /* 0x100fe40000010e09 */
[----:B------:R-:W-:-:S04]  /*a650*/  SHF.R.U32.HI R27, RZ, 0xa, R9 ;  /* 0x0000000aff1b7819 */ /* 0x000fc80000011609 */
[----:B------:R-:W-:-:S04]  /*a660*/  LOP3.LUT R3, R27, R3, R17, 0x96, !PT ;  /* 0x000000031b037212 */ /* 0x000fc800078e9611 */
[----:B------:R-:W-:Y:S02]  /*a670*/  IADD3 R3, PT, PT, R16, R3, R5 ;  /* 0x0000000310037210 */ /* 0x000fe40007ffe005 */
[----:B------:R-:W-:-:S03]  /*a680*/  SHF.L.W.U32.HI R27, R26, 0x15, R26 ;  /* 0x000000151a1b7819 */ /* 0x000fc60000010e1a */
[----:B---3--:R-:W-:Y:S01]  /*a690*/  IMAD.IADD R17, R28, 0x1, R3 ;  /* 0x000000011c117824 */ /* 0x008fe200078e0203 */
[C-C-:B------:R-:W-:Y:S02]  /*a6a0*/  SHF.L.W.U32.HI R28, R26.reuse, 0x7, R26.reuse ;  /* 0x000000071a1c7819 */ /* 0x140fe40000010e1a */
[----:B------:R-:W-:-:S04]  /*a6b0*/  SHF.L.W.U32.HI R3, R26, 0x1a, R26 ;  /* 0x0000001a1a037819 */ /* 0x000fc80000010e1a */
[----:B------:R-:W-:Y:S02]  /*a6c0*/  LOP3.LUT R3, R28, R3, R27, 0x96, !PT ;  /* 0x000000031c037212 */ /* 0x000fe400078e961b */
[----:B------:R-:W2:Y:S01]  /*a6d0*/  LDL.LU R28, [R1+0x94] ;  /* 0x00009400011c7983 */ /* 0x000ea20000300800 */
[----:B------:R-:W-:-:S04]  /*a6e0*/  LOP3.LUT R27, R24, R26, R4, 0xe2, !PT ;  /* 0x0000001a181b7212 */ /* 0x000fc800078ee204 */
[----:B------:R-:W-:Y:S02]  /*a6f0*/  IADD3 R16, PT, PT, R27, R3, R16 ;  /* 0x000000031b107210 */ /* 0x000fe40007ffe010 */
[----:B------:R-:W-:Y:S02]  /*a700*/  SHF.L.W.U32.HI R3, R2, 0x1e, R2 ;  /* 0x0000001e02037819 */ /* 0x000fe40000010e02 */
[----:B------:R-:W-:Y:S02]  /*a710*/  IADD3 R16, PT, PT, R16, -0x27f85568, R22 ;  /* 0xd807aa9810107810 */ /* 0x000fe40007ffe016 */
[C-C-:B------:R-:W-:Y:S02]  /*a720*/  SHF.L.W.U32.HI R22, R2.reuse, 0x13, R2.reuse ;  /* 0x0000001302167819 */ /* 0x140fe40000010e02 */
[----:B------:R-:W-:-:S04]  /*a730*/  SHF.L.W.U32.HI R27, R2, 0xa, R2 ;  /* 0x0000000a021b7819 */ /* 0x000fc80000010e02 */
[----:B------:R-:W-:Y:S02]  /*a740*/  LOP3.LUT R3, R27, R22, R3, 0x96, !PT ;  /* 0x000000161b037212 */ /* 0x000fe400078e9603 */
[----:B------:R-:W-:Y:S02]  /*a750*/  LOP3.LUT R22, R23, R25, R2, 0xe8, !PT ;  /* 0x0000001917167212 */ /* 0x000fe400078ee802 */
[--C-:B------:R-:W-:Y:S02]  /*a760*/  SHF.R.U32.HI R27, RZ, 0xa, R19.reuse ;  /* 0x0000000aff1b7819 */ /* 0x100fe40000011613 */
[----:B------:R-:W-:Y:S01]  /*a770*/  IADD3 R3, PT, PT, R16, R3, R22 ;  /* 0x0000000310037210 */ /* 0x000fe20007ffe016 */
[----:B------:R-:W-:Y:S01]  /*a780*/  IMAD.IADD R16, R18, 0x1, R16 ;  /* 0x0000000112107824 */ /* 0x000fe200078e0210 */
[C-C-:B------:R-:W-:Y:S02]  /*a790*/  SHF.L.W.U32.HI R18, R19.reuse, 0xf, R19.reuse ;  /* 0x0000000f13127819 */ /* 0x140fe40000010e13 */
[----:B------:R-:W-:-:S04]  /*a7a0*/  SHF.L.W.U32.HI R22, R19, 0xd, R19 ;  /* 0x0000000d13167819 */ /* 0x000fc80000010e13 */
[----:B------:R-:W-:-:S04]  /*a7b0*/  LOP3.LUT R18, R27, R18, R22, 0x96, !PT ;  /* 0x000000121b127212 */ /* 0x000fc800078e9616 */
[----:B------:R-:W-:Y:S02]  /*a7c0*/  IADD3 R18, PT, PT, R20, R18, R14 ;  /* 0x0000001214127210 */ /* 0x000fe40007ffe00e */
[C-C-:B------:R-:W-:Y:S02]  /*a7d0*/  SHF.L.W.U32.HI R22, R16.reuse, 0x1a, R16.reuse ;  /* 0x0000001a10167819 */ /* 0x140fe40000010e10 */
[----:B------:R-:W-:Y:S01]  /*a7e0*/  SHF.L.W.U32.HI R27, R16, 0x15, R16 ;  /* 0x00000015101b7819 */ /* 0x000fe20000010e10 */
[----:B------:R0:W-:Y:S01]  /*a7f0*/  STL [R1+0x130], R6 ;  /* 0x0001300601007387 */ /* 0x0001e20000100800 */
[----:B--2---:R-:W-:Y:S01]  /*a800*/  IMAD.IADD R18, R28, 0x1, R18 ;  /* 0x000000011c127824 */ /* 0x004fe200078e0212 */
[----:B------:R-:W-:-:S04]  /*a810*/  SHF.L.W.U32.HI R28, R16, 0x7, R16 ;  /* 0x00000007101c7819 */ /* 0x000fc80000010e10 */
[----:B------:R-:W-:Y:S02]  /*a820*/  LOP3.LUT R22, R28, R22, R27, 0x96, !PT ;  /* 0x000000161c167212 */ /* 0x000fe400078e961b */
[----:B------:R-:W2:Y:S01]  /*a830*/  LDL.LU R28, [R1+0x8c] ;  /* 0x00008c00011c7983 */ /* 0x000ea20000300800 */
[----:B------:R-:W-:-:S04]  /*a840*/  LOP3.LUT R27, R26, R16, R24, 0xe2, !PT ;  /* 0x000000101a1b7212 */ /* 0x000fc800078ee218 */
[----:B------:R-:W-:Y:S02]  /*a850*/  IADD3 R22, PT, PT, R27, R22, R20 ;  /* 0x000000161b167210 */ /* 0x000fe40007ffe014 */
[C-C-:B------:R-:W-:Y:S02]  /*a860*/  SHF.L.W.U32.HI R20, R3.reuse, 0x1e, R3.reuse ;  /* 0x0000001e03147819 */ /* 0x140fe40000010e03 */
[----:B------:R-:W-:Y:S02]  /*a870*/  IADD3 R4, PT, PT, R22, 0x12835b01, R4 ;  /* 0x12835b0116047810 */ /* 0x000fe40007ffe004 */
[C-C-:B------:R-:W-:Y:S02]  /*a880*/  SHF.L.W.U32.HI R22, R3.reuse, 0x13, R3.reuse ;  /* 0x0000001303167819 */ /* 0x140fe40000010e03 */
[----:B------:R-:W-:-:S04]  /*a890*/  SHF.L.W.U32.HI R27, R3, 0xa, R3 ;  /* 0x0000000a031b7819 */ /* 0x000fc80000010e03 */
[----:B------:R-:W-:Y:S02]  /*a8a0*/  LOP3.LUT R22, R27, R22, R20, 0x96, !PT ;  /* 0x000000161b167212 */ /* 0x000fe400078e9614 */
[----:B------:R-:W-:Y:S01]  /*a8b0*/  LOP3.LUT R20, R25, R2, R3, 0xe8, !PT ;  /* 0x0000000219147212 */ /* 0x000fe200078ee803 */
[----:B------:R-:W-:Y:S01]  /*a8c0*/  IMAD.IADD R23, R23, 0x1, R4 ;  /* 0x0000000117177824 */ /* 0x000fe200078e0204 */
[--C-:B------:R-:W-:Y:S02]  /*a8d0*/  SHF.R.U32.HI R27, RZ, 0xa, R17.reuse ;  /* 0x0000000aff1b7819 */ /* 0x100fe40000011611 */
[----:B------:R-:W-:Y:S02]  /*a8e0*/  IADD3 R22, PT, PT, R4, R22, R20 ;  /* 0x0000001604167210 */ /* 0x000fe40007ffe014 */
[C-C-:B------:R-:W-:Y:S02]  /*a8f0*/  SHF.L.W.U32.HI R4, R17.reuse, 0xf, R17.reuse ;  /* 0x0000000f11047819 */ /* 0x140fe40000010e11 */
[----:B------:R-:W-:-:S04]  /*a900*/  SHF.L.W.U32.HI R20, R17, 0xd, R17 ;  /* 0x0000000d11147819 */ /* 0x000fc80000010e11 */
[----:B------:R-:W-:-:S04]  /*a910*/  LOP3.LUT R4, R27, R4, R20, 0x96, !PT ;  /* 0x000000041b047212 */ /* 0x000fc800078e9614 */
[----:B------:R-:W-:Y:S02]  /*a920*/  IADD3 R4, PT, PT, R15, R4, R6 ;  /* 0x000000040f047210 */ /* 0x000fe40007ffe006 */
[----:B0-----:R-:W3:Y:S01]  /*a930*/  LDL.LU R6, [R1+0x88] ;  /* 0x0000880001067983 */ /* 0x001ee20000300800 */
[C-C-:B------:R-:W-:Y:S02]  /*a940*/  SHF.L.W.U32.HI R20, R23.reuse, 0x1a, R23.reuse ;  /* 0x0000001a17147819 */ /* 0x140fe40000010e17 */
[C-C-:B------:R-:W-:Y:S01]  /*a950*/  SHF.L.W.U32.HI R27, R23.reuse, 0x15, R23.reuse ;  /* 0x00000015171b7819 */ /* 0x140fe20000010e17 */
[----:B--2---:R-:W-:Y:S01]  /*a960*/  IMAD.IADD R4, R28, 0x1, R4 ;  /* 0x000000011c047824 */ /* 0x004fe200078e0204 */
[----:B------:R-:W-:-:S04]  /*a970*/  SHF.L.W.U32.HI R28, R23, 0x7, R23 ;  /* 0x00000007171c7819 */ /* 0x000fc80000010e17 */
[----:B------:R-:W-:Y:S02]  /*a980*/  LOP3.LUT R20, R28, R20, R27, 0x96, !PT ;  /* 0x000000141c147212 */ /* 0x000fe400078e961b */
[----:B------:R-:W-:Y:S02]  /*a990*/  LOP3.LUT R27, R16, R23, R26, 0xe2, !PT ;  /* 0x00000017101b7212 */ /* 0x000fe400078ee21a */
[C-C-:B------:R-:W-:Y:S02]  /*a9a0*/  SHF.L.W.U32.HI R28, R22.reuse, 0xa, R22.reuse ;  /* 0x0000000a161c7819 */ /* 0x140fe40000010e16 */
[----:B------:R-:W-:Y:S02]  /*a9b0*/  IADD3 R15, PT, PT, R27, R20, R15 ;  /* 0x000000141b0f7210 */ /* 0x000fe40007ffe00f */
[C-C-:B------:R-:W-:Y:S02]  /*a9c0*/  SHF.L.W.U32.HI R20, R22.reuse, 0x1e, R22.reuse ;  /* 0x0000001e16147819 */ /* 0x140fe40000010e16 */
[----:B------:R-:W-:-:S02]  /*a9d0*/  SHF.L.W.U32.HI R27, R22, 0x13, R22 ;  /* 0x00000013161b7819 */ /* 0x000fc40000010e16 */
[----:B------:R-:W-:Y:S02]  /*a9e0*/  IADD3 R15, PT, PT, R15, 0x243185be, R24 ;  /* 0x243185be0f0f7810 */ /* 0x000fe40007ffe018 */
[----:B------:R-:W-:Y:S02]  /*a9f0*/  LOP3.LUT R20, R28, R27, R20, 0x96, !PT ;  /* 0x0000001b1c147212 */ /* 0x000fe400078e9614 */
[----:B------:R-:W-:Y:S01]  /*aa00*/  LOP3.LUT R24, R2, R3, R22, 0xe8, !PT ;  /* 0x0000000302187212 */ /* 0x000fe200078ee816 */
[----:B------:R-:W-:Y:S01]  /*aa10*/  IMAD.IADD R25, R25, 0x1, R15 ;  /* 0x0000000119197824 */ /* 0x000fe200078e020f */
[----:B------:R-:W-:Y:S02]  /*aa20*/  SHF.R.U32.HI R27, RZ, 0xa, R18 ;  /* 0x0000000aff1b7819 */ /* 0x000fe40000011612 */
[----:B------:R-:W-:Y:S02]  /*aa30*/  IADD3 R24, PT, PT, R15, R20, R24 ;  /* 0x000000140f187210 */ /* 0x000fe40007ffe018 */
[----:B------:R-:W-:-:S02]  /*aa40*/  SHF.L.W.U32.HI R15, R18, 0xf, R18 ;  /* 0x0000000f120f7819 */ /* 0x000fc40000010e12 */
[----:B------:R-:W-:Y:S02]  /*aa50*/  SHF.L.W.U32.HI R20, R18, 0xd, R18 ;  /* 0x0000000d12147819 */ /* 0x000fe40000010e12 */
[--C-:B------:R-:W-:Y:S02]  /*aa60*/  SHF.L.W.U32.HI R28, R25, 0x7, R25.reuse ;  /* 0x00000007191c7819 */ /* 0x100fe40000010e19 */
[----:B------:R-:W-:Y:S02]  /*aa70*/  LOP3.LUT R15, R27, R15, R20, 0x96, !PT ;  /* 0x0000000f1b0f7212 */ /* 0x000fe400078e9614 */
[C-C-:B------:R-:W-:Y:S02]  /*aa80*/  SHF.L.W.U32.HI R20, R25.reuse, 0x1a, R25.reuse ;  /* 0x0000001a19147819 */ /* 0x140fe40000010e19 */
[----:B------:R-:W-:-:S04]  /*aa90*/  SHF.L.W.U32.HI R27, R25, 0x15, R25 ;  /* 0x00000015191b7819 */ /* 0x000fc80000010e19 */
[----:B------:R-:W-:Y:S02]  /*aaa0*/  LOP3.LUT R20, R28, R20, R27, 0x96, !PT ;  /* 0x000000141c147212 */ /* 0x000fe400078e961b */
[----:B------:R-:W-:-:S04]  /*aab0*/  LOP3.LUT R27, R23, R25, R16, 0xe2, !PT ;  /* 0x00000019171b7212 */ /* 0x000fc800078ee210 */
[----:B------:R-:W-:Y:S02]  /*aac0*/  IADD3 R20, PT, PT, R27, R20, R13 ;  /* 0x000000141b147210 */ /* 0x000fe40007ffe00d */
[----:B------:R-:W-:Y:S02]  /*aad0*/  SHF.L.W.U32.HI R27, R24, 0x13, R24 ;  /* 0x00000013181b7819 */ /* 0x000fe40000010e18 */
        /* <DEDUP_REMOVED lines=9> */
[----:B------:R-:W-:-:S02]  /*ab70*/  SHF.L.W.U32.HI R27, R4, 0xd, R4 ;  /* 0x0000000d041b7819 */ /* 0x000fc40000010e04 */
[----:B------:R-:W-:Y:S02]  /*ab80*/  IADD3 R13, PT, PT, R13, R15, R0 ;  /* 0x0000000f0d0d7210 */ /* 0x000fe40007ffe000 */
[----:B------:R-:W-:Y:S02]  /*ab90*/  LOP3.LUT R26, R28, R26, R27, 0x96, !PT ;  /* 0x0000001a1c1a7212 */ /* 0x000fe400078e961b */
        /* <DEDUP_REMOVED lines=18> */
[----:B------:R-:W-:Y:S02]  /*acc0*/  LOP3.LUT R27, R2, R15, R25, 0xe2, !PT ;  /* 0x0000000f021b7212 */ /* 0x000fe400078ee219 */
[----:B------:R-:W-:Y:S02]  /*acd0*/  IADD3 R26, PT, PT, R21, R26, R8 ;  /* 0x0000001a151a7210 */ /* 0x000fe40007ffe008 */
[----:B------:R-:W-:Y:S01]  /*ace0*/  IADD3 R27, PT, PT, R27, R3, R11 ;  /* 0x000000031b1b7210 */ /* 0x000fe20007ffe00b */
[----:B---3--:R-:W-:Y:S01]  /*acf0*/  IMAD.IADD R13, R6, 0x1, R13 ;  /* 0x00000001060d7824 */ /* 0x008fe200078e020d */
[C-C-:B------:R-:W-:Y:S02]  /*ad00*/  SHF.L.W.U32.HI R21, R16.reuse, 0x1e, R16.reuse ;  /* 0x0000001e10157819 */ /* 0x140fe40000010e10 */
[----:B------:R-:W-:-:S02]  /*ad10*/  SHF.L.W.U32.HI R3, R16, 0x13, R16 ;  /* 0x0000001310037819 */ /* 0x000fc40000010e10 */
[----:B------:R-:W-:Y:S02]  /*ad20*/  SHF.L.W.U32.HI R28, R16, 0xa, R16 ;  /* 0x0000000a101c7819 */ /* 0x000fe40000010e10 */
[----:B------:R-:W-:Y:S02]  /*ad30*/  IADD3 R23, PT, PT, R27, -0x7f214e02, R23 ;  /* 0x80deb1fe1b177810 */ /* 0x000fe40007ffe017 */
[----:B------:R-:W-:Y:S01]  /*ad40*/  LOP3.LUT R21, R28, R3, R21, 0x96, !PT ;  /* 0x000000031c157212 */ /* 0x000fe200078e9615 */
[----:B------:R-:W-:Y:S01]  /*ad50*/  IMAD.IADD R3, R29, 0x1, R26 ;  /* 0x000000011d037824 */ /* 0x000fe200078e021a */
[C-C-:B------:R-:W-:Y:S02]  /*ad60*/  SHF.L.W.U32.HI R27, R13.reuse, 0xf, R13.reuse ;  /* 0x0000000f0d1b7819 */ /* 0x140fe40000010e0d */
[--C-:B------:R-:W-:Y:S02]  /*ad70*/  SHF.L.W.U32.HI R28, R13, 0xd, R13.reuse ;  /* 0x0000000d0d1c7819 */ /* 0x100fe40000010e0d */
[----:B------:R-:W-:-:S02]  /*ad80*/  SHF.R.U32.HI R29, RZ, 0xa, R13 ;  /* 0x0000000aff1d7819 */ /* 0x000fc4000001160d */
[----:B------:R-:W-:Y:S01]  /*ad90*/  LOP3.LUT R26, R24, R20, R16, 0xe8, !PT ;  /* 0x00000014181a7212 */ /* 0x000fe200078ee810 */
[----:B------:R-:W-:Y:S01]  /*ada0*/  IMAD.IADD R22, R22, 0x1, R23 ;  /* 0x0000000116167824 */ /* 0x000fe200078e0217 */
[----:B------:R-:W-:Y:S02]  /*adb0*/  LOP3.LUT R6, R29, R27, R28, 0x96, !PT ;  /* 0x0000001b1d067212 */ /* 0x000fe400078e961c */
[----:B------:R-:W-:Y:S02]  /*adc0*/  IADD3 R21, PT, PT, R23, R21, R26 ;  /* 0x0000001517157210 */ /* 0x000fe40007ffe01a */
[C-C-:B------:R-:W-:Y:S02]  /*add0*/  SHF.L.W.U32.HI R23, R3.reuse, 0xf, R3.reuse ;  /* 0x0000000f03177819 */ /* 0x140fe40000010e03 */
        /* <DEDUP_REMOVED lines=16> */
[C-C-:B------:R-:W-:Y:S02]  /*aee0*/  SHF.L.W.U32.HI R28, R24.reuse, 0x7, R24.reuse ;  /* 0x00000007181c7819 */ /* 0x140fe40000010e18 */
[----:B------:R-:W-:Y:S02]  /*aef0*/  IADD3 R25, PT, PT, R25, R26, R27 ;  /* 0x0000001a19197210 */ /* 0x000fe40007ffe01b */
[C-C-:B------:R-:W-:Y:S02]  /*af00*/  SHF.L.W.U32.HI R26, R24.reuse, 0x1a, R24.reuse ;  /* 0x0000001a181a7819 */ /* 0x140fe40000010e18 */
[----:B------:R-:W-:-:S02]  /*af10*/  SHF.L.W.U32.HI R27, R24, 0x15, R24 ;  /* 0x00000015181b7819 */ /* 0x000fc40000010e18 */
[--C-:B------:R-:W-:Y:S02]  /*af20*/  SHF.R.U32.HI R29, RZ, 0x3, R10.reuse ;  /* 0x00000003ff1d7819 */ /* 0x100fe4000001160a */
[----:B------:R-:W-:Y:S02]  /*af30*/  LOP3.LUT R26, R28, R26, R27, 0x96, !PT ;  /* 0x0000001a1c1a7212 */ /* 0x000fe400078e961b */
[C-C-:B------:R-:W-:Y:S02]  /*af40*/  SHF.L.W.U32.HI R28, R10.reuse, 0xe, R10.reuse ;  /* 0x0000000e0a1c7819 */ /* 0x140fe40000010e0a */
[----:B------:R-:W-:Y:S01]  /*af50*/  SHF.L.W.U32.HI R27, R10, 0x19, R10 ;  /* 0x000000190a1b7819 */ /* 0x000fe20000010e0a */
[----:B------:R0:W-:Y:S03]  /*af60*/  STL [R1+0x88], R6 ;  /* 0x0000880601007387 */ /* 0x0001e60000100800 */
[----:B0-----:R-:W-:-:S02]  /*af70*/  LOP3.LUT R6, R29, R27, R28, 0x96, !PT ;  /* 0x0000001b1d067212 */ /* 0x001fc400078e961c */
[----:B------:R-:W2:Y:S01]  /*af80*/  LDL.LU R28, [R1+0x88] ;  /* 0x00008800011c7983 */ /* 0x000ea20000300800 */
[----:B------:R-:W-:Y:S02]  /*af90*/  LOP3.LUT R27, R22, R24, R15, 0xe2, !PT ;  /* 0x00000018161b7212 */ /* 0x000fe400078ee20f */
[----:B------:R-:W-:Y:S01]  /*afa0*/  SHF.L.W.U32.HI R29, R25, 0xa, R25 ;  /* 0x0000000a191d7819 */ /* 0x000fe20000010e19 */
[----:B------:R0:W-:Y:S01]  /*afb0*/  STL [R1+0x12c], R8 ;  /* 0x00012c0801007387 */ /* 0x0001e20000100800 */
[----:B------:R-:W-:Y:S02]  /*afc0*/  IADD3 R26, PT, PT, R27, R26, R7 ;  /* 0x0000001a1b1a7210 */ /* 0x000fe40007ffe007 */
[----:B------:R-:W-:Y:S01]  /*afd0*/  SHF.L.W.U32.HI R27, R25, 0x1e, R25 ;  /* 0x0000001e191b7819 */ /* 0x000fe20000010e19 */
[----:B0-----:R-:W3:Y:S01]  /*afe0*/  LDL.LU R8, [R1+0x9c] ;  /* 0x00009c0001087983 */ /* 0x001ee20000300800 */
[----:B--2---:R-:W-:Y:S02]  /*aff0*/  IADD3 R11, PT, PT, R11, R28, R9 ;  /* 0x0000001c0b0b7210 */ /* 0x004fe40007ffe009 */
[----:B------:R-:W-:-:S04]  /*b000*/  SHF.L.W.U32.HI R28, R25, 0x13, R25 ;  /* 0x00000013191c7819 */ /* 0x000fc80000010e19 */
[----:B------:R-:W-:Y:S02]  /*b010*/  LOP3.LUT R27, R29, R28, R27, 0x96, !PT ;  /* 0x0000001c1d1b7212 */ /* 0x000fe400078e961b */
[----:B------:R-:W2:Y:S01]  /*b020*/  LDL.LU R28, [R1+0x98] ;  /* 0x00009800011c7983 */ /* 0x000ea20000300800 */
[----:B------:R-:W-:Y:S02]  /*b030*/  IADD3 R26, PT, PT, R26, -0x3e640e8c, R2 ;  /* 0xc19bf1741a1a7810 */ /* 0x000fe40007ffe002 */
[----:B------:R-:W-:Y:S02]  /*b040*/  IADD3 R23, PT, PT, R12, R23, R19 ;  /* 0x000000170c177210 */ /* 0x000fe40007ffe013 */
[----:B------:R-:W-:Y:S01]  /*b050*/  LOP3.LUT R12, R16, R21, R25, 0xe8, !PT ;  /* 0x00000015100c7212 */ /* 0x000fe200078ee819 */
[----:B---3--:R-:W-:Y:S02]  /*b060*/  IMAD.IADD R8, R8, 0x1, R11 ;  /* 0x0000000108087824 */ /* 0x008fe400078e020b */
[----:B------:R-:W-:Y:S01]  /*b070*/  IMAD.IADD R20, R20, 0x1, R26 ;  /* 0x0000000114147824 */ /* 0x000fe200078e021a */
[----:B------:R-:W-:-:S02]  /*b080*/  IADD3 R11, PT, PT, R26, R27, R12 ;  /* 0x0000001b1a0b7210 */ /* 0x000fc40007ffe00c */
[----:B------:R-:W-:Y:S02]  /*b090*/  SHF.R.U32.HI R29, RZ, 0xa, R8 ;  /* 0x0000000aff1d7819 */ /* 0x000fe40000011608 */
[C-C-:B------:R-:W-:Y:S02]  /*b0a0*/  SHF.L.W.U32.HI R12, R20.reuse, 0x1a, R20.reuse ;  /* 0x0000001a140c7819 */ /* 0x140fe40000010e14 */
[C-C-:B------:R-:W-:Y:S02]  /*b0b0*/  SHF.L.W.U32.HI R26, R20.reuse, 0x15, R20.reuse ;  /* 0x00000015141a7819 */ /* 0x140fe40000010e14 */
[----:B------:R-:W-:-:S04]  /*b0c0*/  SHF.L.W.U32.HI R27, R20, 0x7, R20 ;  /* 0x00000007141b7819 */ /* 0x000fc80000010e14 */
[----:B------:R-:W-:Y:S02]  /*b0d0*/  LOP3.LUT R12, R27, R12, R26, 0x96, !PT ;  /* 0x0000000c1b0c7212 */ /* 0x000fe400078e961a */
[----:B------:R-:W-:-:S04]  /*b0e0*/  LOP3.LUT R27, R24, R20, R22, 0xe2, !PT ;  /* 0x00000014181b7212 */ /* 0x000fc800078ee216 */
[----:B------:R-:W-:Y:S02]  /*b0f0*/  IADD3 R12, PT, PT, R27, R12, R10 ;  /* 0x0000000c1b0c7210 */ /* 0x000fe40007ffe00a */
[----:B------:R-:W-:Y:S01]  /*b100*/  SHF.L.W.U32.HI R27, R5, 0x19, R5 ;  /* 0x00000019051b7819 */ /* 0x000fe20000010e05 */
[----:B------:R0:W-:Y:S01]  /*b110*/  STL [R1+0x128], R19 ;  /* 0x0001281301007387 */ /* 0x0001e20000100800 */
[----:B------:R-:W-:Y:S02]  /*b120*/  IADD3 R12, PT, PT, R12, -0x1b64963f, R15 ;  /* 0xe49b69c10c0c7810 */ /* 0x000fe40007ffe00f */
[----:B------:R-:W-:-:S03]  /*b130*/  SHF.L.W.U32.HI R15, R11, 0x1e, R11 ;  /* 0x0000001e0b0f7819 */ /* 0x000fc60000010e0b */
[----:B------:R-:W-:Y:S01]  /*b140*/  IMAD.IADD R16, R16, 0x1, R12 ;  /* 0x0000000110107824 */ /* 0x000fe200078e020c */
[----:B------:R1:W-:Y:S01]  /*b150*/  STL [R1+0x8c], R8 ;  /* 0x00008c0801007387 */ /* 0x0003e20000100800 */
[----:B--2---:R-:W-:Y:S01]  /*b160*/  IMAD.IADD R2, R28, 0x1, R23 ;  /* 0x000000011c027824 */ /* 0x004fe200078e0217 */
[C-C-:B------:R-:W-:Y:S02]  /*b170*/  SHF.L.W.U32.HI R23, R8.reuse, 0xf, R8.reuse ;  /* 0x0000000f08177819 */ /* 0x140fe40000010e08 */
[----:B------:R-:W-:Y:S02]  /*b180*/  SHF.L.W.U32.HI R28, R8, 0xd, R8 ;  /* 0x0000000d081c7819 */ /* 0x000fe40000010e08 */
[C---:B------:R-:W-:Y:S02]  /*b190*/  SHF.L.W.U32.HI R26, R2.reuse, 0xf, R2 ;  /* 0x0000000f021a7819 */ /* 0x040fe40000010e02 */
[----:B------:R-:W-:Y:S02]  /*b1a0*/  LOP3.LUT R23, R29, R23, R28, 0x96, !PT ;  /* 0x000000171d177212 */ /* 0x000fe400078e961c */
[----:B------:R-:W-:-:S02]  /*b1b0*/  SHF.L.W.U32.HI R28, R2, 0xd, R2 ;  /* 0x0000000d021c7819 */ /* 0x000fc40000010e02 */
[----:B------:R-:W-:-:S04]  /*b1c0*/  SHF.R.U32.HI R29, RZ, 0xa, R2 ;  /* 0x0000000aff1d7819 */ /* 0x000fc80000011602 */
[----:B------:R-:W-:Y:S02]  /*b1d0*/  LOP3.LUT R26, R29, R26, R28, 0x96, !PT ;  /* 0x0000001a1d1a7212 */ /* 0x000fe400078e961c */
[--C-:B------:R-:W-:Y:S02]  /*b1e0*/  SHF.L.W.U32.HI R28, R5, 0xe, R5.reuse ;  /* 0x0000000e051c7819 */ /* 0x100fe40000010e05 */
[----:B------:R-:W-:-:S04]  /*b1f0*/  SHF.R.U32.HI R29, RZ, 0x3, R5 ;  /* 0x00000003ff1d7819 */ /* 0x000fc80000011605 */
[----:B0-----:R-:W-:Y:S02]  /*b200*/  LOP3.LUT R19, R29, R27, R28, 0x96, !PT ;  /* 0x0000001b1d137212 */ /* 0x001fe400078e961c */
[C-C-:B------:R-:W-:Y:S02]  /*b210*/  SHF.L.W.U32.HI R27, R11.reuse, 0x13, R11.reuse ;  /* 0x000000130b1b7819 */ /* 0x140fe40000010e0b */
[----:B------:R-:W-:-:S04]  /*b220*/  SHF.L.W.U32.HI R28, R11, 0xa, R11 ;  /* 0x0000000a0b1c7819 */ /* 0x000fc80000010e0b */
[----:B------:R-:W-:Y:S02]  /*b230*/  LOP3.LUT R15, R28, R27, R15, 0x96, !PT ;  /* 0x0000001b1c0f7212 */ /* 0x000fe400078e960f */
[----:B------:R-:W-:Y:S02]  /*b240*/  LOP3.LUT R27, R21, R25, R11, 0xe8, !PT ;  /* 0x00000019151b7212 */ /* 0x000fe400078ee80b */
[--C-:B------:R-:W-:Y:S02]  /*b250*/  SHF.L.W.U32.HI R28, R16, 0x7, R16.reuse ;  /* 0x00000007101c7819 */ /* 0x100fe40000010e10 */
[----:B------:R-:W-:Y:S02]  /*b260*/  IADD3 R12, PT, PT, R12, R15, R27 ;  /* 0x0000000f0c0c7210 */ /* 0x000fe40007ffe01b */
[C-C-:B------:R-:W-:Y:S02]  /*b270*/  SHF.L.W.U32.HI R15, R16.reuse, 0x1a, R16.reuse ;  /* 0x0000001a100f7819 */ /* 0x140fe40000010e10 */
[----:B------:R-:W-:-:S02]  /*b280*/  SHF.L.W.U32.HI R27, R16, 0x15, R16 ;  /* 0x00000015101b7819 */ /* 0x000fc40000010e10 */
[----:B------:R-:W-:Y:S02]  /*b290*/  IADD3 R23, PT, PT, R7, R23, R17 ;  /* 0x0000001707177210 */ /* 0x000fe40007ffe011 */
[----:B------:R-:W-:Y:S02]  /*b2a0*/  LOP3.LUT R15, R28, R15, R27, 0x96, !PT ;  /* 0x0000000f1c0f7212 */ /* 0x000fe400078e961b */
[C-C-:B------:R-:W-:Y:S02]  /*b2b0*/  SHF.L.W.U32.HI R27, R14.reuse, 0x19, R14.reuse ;  /* 0x000000190e1b7819 */ /* 0x140fe40000010e0e */
[--C-:B------:R-:W-:Y:S02]  /*b2c0*/  SHF.L.W.U32.HI R28, R14, 0xe, R14.reuse ;  /* 0x0000000e0e1c7819 */ /* 0x100fe40000010e0e */
[----:B------:R-:W-:Y:S02]  /*b2d0*/  SHF.R.U32.HI R29, RZ, 0x3, R14 ;  /* 0x00000003ff1d7819 */ /* 0x000fe4000001160e */
[----:B------:R-:W-:-:S02]  /*b2e0*/  LOP3.LUT R7, R20, R16, R24, 0xe2, !PT ;  /* 0x0000001014077212 */ /* 0x000fc400078ee218 */
[----:B-1----:R-:W-:Y:S02]  /*b2f0*/  LOP3.LUT R8, R29, R27, R28, 0x96, !PT ;  /* 0x0000001b1d087212 */ /* 0x002fe400078e961c */
[----:B------:R-:W-:Y:S02]  /*b300*/  IADD3 R15, PT, PT, R7, R15, R5 ;  /* 0x0000000f070f7210 */ /* 0x000fe40007ffe005 */
[C-C-:B------:R-:W-:Y:S02]  /*b310*/  SHF.L.W.U32.HI R7, R12.reuse, 0x1e, R12.reuse ;  /* 0x0000001e0c077819 */ /* 0x140fe40000010e0c */
[C-C-:B------:R-:W-:Y:S02]  /*b320*/  SHF.L.W.U32.HI R27, R12.reuse, 0x13, R12.reuse ;  /* 0x000000130c1b7819 */ /* 0x140fe40000010e0c */
[----:B------:R-:W-:-:S04]  /*b330*/  SHF.L.W.U32.HI R28, R12, 0xa, R12 ;  /* 0x0000000a0c1c7819 */ /* 0x000fc80000010e0c */
[----:B------:R-:W-:Y:S02]  /*b340*/  LOP3.LUT R27, R28, R27, R7, 0x96, !PT ;  /* 0x0000001b1c1b7212 */ /* 0x000fe400078e9607 */
[----:B------:R-:W-:Y:S01]  /*b350*/  IADD3 R7, PT, PT, R10, R26, R18 ;  /* 0x0000001a0a077210 */ /* 0x000fe20007ffe012 */
[----:B------:R-:W-:Y:S02]  /*b360*/  IMAD.IADD R10, R6, 0x1, R23 ;  /* 0x00000001060a7824 */ /* 0x000fe400078e0217 */
[----:B------:R-:W2:Y:S01]  /*b370*/  LDL.LU R6, [R1+0x130] ;  /* 0x0001300001067983 */ /* 0x000ea20000300800 */
[----:B------:R-:W-:Y:S02]  /*b380*/  IADD3 R22, PT, PT, R15, -0x1041b87a, R22 ;  /* 0xefbe47860f167810 */ /* 0x000fe40007ffe016 */
[----:B------:R-:W-:-:S03]  /*b390*/  LOP3.LUT R15, R25, R11, R12, 0xe8, !PT ;  /* 0x0000000b190f7212 */ /* 0x000fc600078ee80c */
[----:B------:R-:W-:Y:S01]  /*b3a0*/  IMAD.IADD R21, R21, 0x1, R22 ;  /* 0x0000000115157824 */ /* 0x000fe200078e0216 */
[----:B------:R-:W-:Y:S01]  /*b3b0*/  IADD3 R15, PT, PT, R22, R27, R15 ;  /* 0x0000001b160f7210 */ /* 0x000fe20007ffe00f */
[----:B------:R-:W-:Y:S01]  /*b3c0*/  IMAD.IADD R7, R19, 0x1, R7 ;  /* 0x0000000113077824 */ /* 0x000fe200078e0207 */
[C-C-:B------:R-:W-:Y:S02]  /*b3d0*/  SHF.L.W.U32.HI R23, R10.reuse, 0xf, R10.reuse ;  /* 0x0000000f0a177819 */ /* 0x140fe40000010e0a */
[--C-:B------:R-:W-:Y:S02]  /*b3e0*/  SHF.L.W.U32.HI R28, R10, 0xd, R10.reuse ;  /* 0x0000000d0a1c7819 */ /* 0x100fe40000010e0a */
[----:B------:R-:W-:Y:S02]  /*b3f0*/  SHF.R.U32.HI R29, RZ, 0xa, R10 ;  /* 0x0000000aff1d7819 */ /* 0x000fe4000001160a */
[C-C-:B------:R-:W-:Y:S02]  /*b400*/  SHF.L.W.U32.HI R22, R21.reuse, 0x1a, R21.reuse ;  /* 0x0000001a15167819 */ /* 0x140fe40000010e15 */
[----:B------:R-:W-:-:S02]  /*b410*/  SHF.L.W.U32.HI R26, R21, 0x15, R21 ;  /* 0x00000015151a7819 */ /* 0x000fc40000010e15 */
[----:B------:R-:W-:Y:S02]  /*b420*/  SHF.L.W.U32.HI R27, R21, 0x7, R21 ;  /* 0x00000007151b7819 */ /* 0x000fe40000010e15 */
[----:B------:R-:W-:Y:S02]  /*b430*/  LOP3.LUT R23, R29, R23, R28, 0x96, !PT ;  /* 0x000000171d177212 */ /* 0x000fe400078e961c */
[----:B------:R-:W-:Y:S02]  /*b440*/  LOP3.LUT R22, R27, R22, R26, 0x96, !PT ;  /* 0x000000161b167212 */ /* 0x000fe400078e961a */
[C-C-:B------:R-:W-:Y:S02]  /*b450*/  SHF.L.W.U32.HI R26, R7.reuse, 0xf, R7.reuse ;  /* 0x0000000f071a7819 */ /* 0x140fe40000010e07 */
[--C-:B------:R-:W-:Y:S02]  /*b460*/  SHF.L.W.U32.HI R28, R7, 0xd, R7.reuse ;  /* 0x0000000d071c7819 */ /* 0x100fe40000010e07 */
[----:B------:R-:W-:-:S02]  /*b470*/  SHF.R.U32.HI R29, RZ, 0xa, R7 ;  /* 0x0000000aff1d7819 */ /* 0x000fc40000011607 */
[----:B------:R-:W-:Y:S02]  /*b480*/  LOP3.LUT R27, R16, R21, R20, 0xe2, !PT ;  /* 0x00000015101b7212 */ /* 0x000fe400078ee214 */
[----:B------:R-:W-:Y:S02]  /*b490*/  LOP3.LUT R26, R29, R26, R28, 0x96, !PT ;  /* 0x0000001a1d1a7212 */ /* 0x000fe400078e961c */
[----:B------:R-:W-:Y:S01]  /*b4a0*/  IADD3 R22, PT, PT, R27, R22, R14 ;  /* 0x000000161b167210 */ /* 0x000fe20007ffe00e */
[----:B------:R0:W-:Y:S03]  /*b4b0*/  STL [R1+0x124], R18 ;  /* 0x0001241201007387 */ /* 0x0001e60000100800 */
[----:B------:R-:W-:Y:S02]  /*b4c0*/  IADD3 R22, PT, PT, R22, 0xfc19dc6, R24 ;  /* 0x0fc19dc616167810 */ /* 0x000fe40007ffe018 */
[----:B------:R-:W-:-:S03]  /*b4d0*/  SHF.L.W.U32.HI R24, R15, 0x1e, R15 ;  /* 0x0000001e0f187819 */ /* 0x000fc60000010e0f */
[----:B------:R-:W-:Y:S01]  /*b4e0*/  IMAD.IADD R25, R25, 0x1, R22 ;  /* 0x0000000119197824 */ /* 0x000fe200078e0216 */
[----:B------:R-:W-:-:S04]  /*b4f0*/  IADD3 R23, PT, PT, R5, R23, R4 ;  /* 0x0000001705177210 */ /* 0x000fc80007ffe004 */
[----:B------:R-:W-:Y:S02]  /*b500*/  LOP3.LUT R5, R21, R25, R16, 0xe2, !PT ;  /* 0x0000001915057212 */ /* 0x000fe400078ee210 */
[C-C-:B--2---:R-:W-:Y:S02]  /*b510*/  SHF.L.W.U32.HI R27, R6.reuse, 0x19, R6.reuse ;  /* 0x00000019061b7819 */ /* 0x144fe40000010e06 */
[--C-:B------:R-:W-:Y:S02]  /*b520*/  SHF.L.W.U32.HI R28, R6, 0xe, R6.reuse ;  /* 0x0000000e061c7819 */ /* 0x100fe40000010e06 */
[----:B------:R-:W-:-:S04]  /*b530*/  SHF.R.U32.HI R29, RZ, 0x3, R6 ;  /* 0x00000003ff1d7819 */ /* 0x000fc80000011606 */
[----:B0-----:R-:W-:Y:S02]  /*b540*/  LOP3.LUT R18, R29, R27, R28, 0x96, !PT ;  /* 0x0000001b1d127212 */ /* 0x001fe400078e961c */
[C-C-:B------:R-:W-:Y:S02]  /*b550*/  SHF.L.W.U32.HI R27, R15.reuse, 0x13, R15.reuse ;  /* 0x000000130f1b7819 */ /* 0x140fe40000010e0f */
[----:B------:R-:W-:-:S04]  /*b560*/  SHF.L.W.U32.HI R28, R15, 0xa, R15 ;  /* 0x0000000a0f1c7819 */ /* 0x000fc80000010e0f */
[----:B------:R-:W-:Y:S02]  /*b570*/  LOP3.LUT R24, R28, R27, R24, 0x96, !PT ;  /* 0x0000001b1c187212 */ /* 0x000fe400078e9618 */
[----:B------:R-:W-:Y:S02]  /*b580*/  LOP3.LUT R27, R11, R12, R15, 0xe8, !PT ;  /* 0x0000000c0b1b7212 */ /* 0x000fe400078ee80f */
[C---:B------:R-:W-:Y:S02]  /*b590*/  SHF.L.W.U32.HI R28, R25.reuse, 0x7, R25 ;  /* 0x00000007191c7819 */ /* 0x040fe40000010e19 */
[----:B------:R-:W-:Y:S02]  /*b5a0*/  IADD3 R22, PT, PT, R22, R24, R27 ;  /* 0x0000001816167210 */ /* 0x000fe40007ffe01b */
[C-C-:B------:R-:W-:Y:S02]  /*b5b0*/  SHF.L.W.U32.HI R24, R25.reuse, 0x1a, R25.reuse ;  /* 0x0000001a19187819 */ /* 0x140fe40000010e19 */
[----:B------:R-:W-:-:S02]  /*b5c0*/  SHF.L.W.U32.HI R27, R25, 0x15, R25 ;  /* 0x00000015191b7819 */ /* 0x000fc40000010e19 */
[--C-:B------:R-:W-:Y:S02]  /*b5d0*/  SHF.R.U32.HI R29, RZ, 0x3, R0.reuse ;  /* 0x00000003ff1d7819 */ /* 0x100fe40000011600 */
[----:B------:R-:W-:Y:S02]  /*b5e0*/  LOP3.LUT R24, R28, R24, R27, 0x96, !PT ;  /* 0x000000181c187212 */ /* 0x000fe400078e961b */
[C-C-:B------:R-:W-:Y:S02]  /*b5f0*/  SHF.L.W.U32.HI R27, R0.reuse, 0x19, R0.reuse ;  /* 0x00000019001b7819 */ /* 0x140fe40000010e00 */
[----:B------:R-:W-:Y:S02]  /*b600*/  SHF.L.W.U32.HI R28, R0, 0xe, R0 ;  /* 0x0000000e001c7819 */ /* 0x000fe40000010e00 */
[----:B------:R-:W-:Y:S02]  /*b610*/  IADD3 R24, PT, PT, R5, R24, R6 ;  /* 0x0000001805187210 */ /* 0x000fe40007ffe006 */
[----:B------:R-:W-:-:S02]  /*b620*/  LOP3.LUT R19, R29, R27, R28, 0x96, !PT ;  /* 0x0000001b1d137212 */ /* 0x000fc400078e961c */
[C-C-:B------:R-:W-:Y:S02]  /*b630*/  SHF.L.W.U32.HI R5, R22.reuse, 0x1e, R22.reuse ;  /* 0x0000001e16057819 */ /* 0x140fe40000010e16 */
[C-C-:B------:R-:W-:Y:S02]  /*b640*/  SHF.L.W.U32.HI R27, R22.reuse, 0x13, R22.reuse ;  /* 0x00000013161b7819 */ /* 0x140fe40000010e16 */
[----:B------:R-:W-:-:S04]  /*b650*/  SHF.L.W.U32.HI R28, R22, 0xa, R22 ;  /* 0x0000000a161c7819 */ /* 0x000fc80000010e16 */
[----:B------:R-:W-:Y:S02]  /*b660*/  LOP3.LUT R27, R28, R27, R5, 0x96, !PT ;  /* 0x0000001b1c1b7212 */ /* 0x000fe400078e9605 */
[----:B------:R-:W-:Y:S01]  /*b670*/  IADD3 R5, PT, PT, R14, R26, R13 ;  /* 0x0000001a0e057210 */ /* 0x000fe20007ffe00d */
[----:B------:R-:W-:Y:S02]  /*b680*/  IMAD.IADD R14, R8, 0x1, R23 ;  /* 0x00000001080e7824 */ /* 0x000fe400078e0217 */
[----:B------:R-:W2:Y:S01]  /*b690*/  LDL.LU R8, [R1+0x12c] ;  /* 0x00012c0001087983 */ /* 0x000ea20000300800 */
[----:B------:R-:W-:Y:S02]  /*b6a0*/  IADD3 R24, PT, PT, R24, 0x240ca1cc, R20 ;  /* 0x240ca1cc18187810 */ /* 0x000fe40007ffe014 */
        /* <DEDUP_REMOVED lines=30> */
[C-C-:B------:R-:W-:Y:S02]  /*b890*/  SHF.L.W.U32.HI R28, R12.reuse, 0x7, R12.reuse ;  /* 0x000000070c1c7819 */ /* 0x140fe40000010e0c */
[----:B------:R-:W-:Y:S02]  /*b8a0*/  IADD3 R23, PT, PT, R23, R16, R27 ;  /* 0x0000001017177210 */ /* 0x000fe40007ffe01b */
[C-C-:B------:R-:W-:Y:S02]  /*b8b0*/  SHF.L.W.U32.HI R16, R12.reuse, 0x1a, R12.reuse ;  /* 0x0000001a0c107819 */ /* 0x140fe40000010e0c */
[----:B------:R-:W-:-:S02]  /*b8c0*/  SHF.L.W.U32.HI R27, R12, 0x15, R12 ;  /* 0x000000150c1b7819 */ /* 0x000fc40000010e0c */
[----:B------:R-:W-:Y:S02]  /*b8d0*/  SHF.R.U32.HI R29, RZ, 0x3, R9 ;  /* 0x00000003ff1d7819 */ /* 0x000fe40000011609 */
[----:B------:R-:W-:Y:S02]  /*b8e0*/  LOP3.LUT R16, R28, R16, R27, 0x96, !PT ;  /* 0x000000101c107212 */ /* 0x000fe400078e961b */
[C-C-:B------:R-:W-:Y:S02]  /*b8f0*/  SHF.L.W.U32.HI R27, R9.reuse, 0x19, R9.reuse ;  /* 0x00000019091b7819 */ /* 0x140fe40000010e09 */
[----:B------:R-:W-:-:S04]  /*b900*/  SHF.L.W.U32.HI R28, R9, 0xe, R9 ;  /* 0x0000000e091c7819 */ /* 0x000fc80000010e09 */
[----:B------:R-:W-:Y:S02]  /*b910*/  LOP3.LUT R18, R29, R27, R28, 0x96, !PT ;  /* 0x0000001b1d127212 */ /* 0x000fe400078e961c */
[----:B------:R-:W2:Y:S01]  /*b920*/  LDL R29, [R1+0x8c] ;  /* 0x00008c00011d7983 */ /* 0x000ea20000100800 */
[----:B------:R-:W-:Y:S02]  /*b930*/  IADD3 R24, PT, PT, R6, R24, R3 ;  /* 0x0000001806187210 */ /* 0x000fe40007ffe003 */
[----:B------:R-:W-:-:S04]  /*b940*/  LOP3.LUT R6, R11, R12, R25, 0xe2, !PT ;  /* 0x0000000c0b067212 */ /* 0x000fc800078ee219 */
[----:B------:R-:W-:-:S04]  /*b950*/  IADD3 R16, PT, PT, R6, R16, R8 ;  /* 0x0000001006107210 */ /* 0x000fc80007ffe008 */
[----:B------:R-:W-:Y:S01]  /*b960*/  IADD3 R21, PT, PT, R16, 0x4a7484aa, R21 ;  /* 0x4a7484aa10157810 */ /* 0x000fe20007ffe015 */
[----:B------:R-:W-:Y:S02]  /*b970*/  IMAD.IADD R16, R19, 0x1, R24 ;  /* 0x0000000113107824 */ /* 0x000fe400078e0218 */
[----:B------:R-:W3:Y:S01]  /*b980*/  LDL.LU R19, [R1+0x128] ;  /* 0x0001280001137983 */ /* 0x000ee20000300800 */
[C-C-:B------:R-:W-:Y:S02]  /*b990*/  SHF.L.W.U32.HI R6, R23.reuse, 0x1e, R23.reuse ;  /* 0x0000001e17067819 */ /* 0x140fe40000010e17 */
[C-C-:B------:R-:W-:Y:S02]  /*b9a0*/  SHF.L.W.U32.HI R27, R23.reuse, 0x13, R23.reuse ;  /* 0x00000013171b7819 */ /* 0x140fe40000010e17 */
[----:B------:R-:W-:Y:S02]  /*b9b0*/  SHF.L.W.U32.HI R28, R23, 0xa, R23 ;  /* 0x0000000a171c7819 */ /* 0x000fe40000010e17 */
[----:B------:R-:W-:-:S02]  /*b9c0*/  SHF.L.W.U32.HI R24, R16, 0xf, R16 ;  /* 0x0000000f10187819 */ /* 0x000fc40000010e10 */
[----:B------:R-:W-:Y:S02]  /*b9d0*/  LOP3.LUT R27, R28, R27, R6, 0x96, !PT ;  /* 0x0000001b1c1b7212 */ /* 0x000fe400078e9606 */
[--C-:B------:R-:W-:Y:S02]  /*b9e0*/  SHF.L.W.U32.HI R28, R16, 0xd, R16.reuse ;  /* 0x0000000d101c7819 */ /* 0x100fe40000010e10 */
[----:B--2---:R-:W-:Y:S02]  /*b9f0*/  IADD3 R6, PT, PT, R0, R26, R29 ;  /* 0x0000001a00067210 */ /* 0x004fe40007ffe01d */
[----:B------:R-:W-:-:S04]  /*ba00*/  SHF.R.U32.HI R29, RZ, 0xa, R16 ;  /* 0x0000000aff1d7819 */ /* 0x000fc80000011610 */
[----:B------:R-:W-:-:S04]  /*ba10*/  LOP3.LUT R24, R29, R24, R28, 0x96, !PT ;  /* 0x000000181d187212 */ /* 0x000fc800078e961c */
[----:B------:R-:W-:-:S05]  /*ba20*/  IADD3 R8, PT, PT, R8, R24, R2 ;  /* 0x0000001808087210 */ /* 0x000fca0007ffe002 */
[----:B------:R-:W-:Y:S02]  /*ba30*/  IMAD.IADD R8, R18, 0x1, R8 ;  /* 0x0000000112087824 */ /* 0x000fe400078e0208 */
[----:B------:R-:W2:Y:S01]  /*ba40*/  LDL.LU R18, [R1+0x124] ;  /* 0x0001240001127983 */ /* 0x000ea20000300800 */
[----:B------:R-:W-:-:S04]  /*ba50*/  LOP3.LUT R0, R22, R20, R23, 0xe8, !PT ;  /* 0x0000001416007212 */ /* 0x000fc800078ee817 */
[----:B------:R-:W-:Y:S01]  /*ba60*/  IADD3 R0, PT, PT, R21, R27, R0 ;  /* 0x0000001b15007210 */ /* 0x000fe20007ffe000 */
[----:B------:R-:W-:Y:S02]  /*ba70*/  IMAD.IADD R21, R15, 0x1, R21 ;  /* 0x000000010f157824 */ /* 0x000fe400078e0215 */
[----:B------:R-:W-:-:S03]  /*ba80*/  IMAD.IADD R6, R13, 0x1, R6 ;  /* 0x000000010d067824 */ /* 0x000fc600078e0206 */
[C-C-:B------:R-:W-:Y:S02]  /*ba90*/  SHF.L.W.U32.HI R15, R21.reuse, 0x1a, R21.reuse ;  /* 0x0000001a150f7819 */ /* 0x140fe40000010e15 */
[C-C-:B------:R-:W-:Y:S02]  /*baa0*/  SHF.L.W.U32.HI R26, R21.reuse, 0x15, R21.reuse ;  /* 0x00000015151a7819 */ /* 0x140fe40000010e15 */
[----:B------:R-:W-:Y:S02]  /*bab0*/  SHF.L.W.U32.HI R27, R21, 0x7, R21 ;  /* 0x00000007151b7819 */ /* 0x000fe40000010e15 */
[C---:B------:R-:W-:Y:S02]  /*bac0*/  SHF.L.W.U32.HI R28, R6.reuse, 0xd, R6 ;  /* 0x0000000d061c7819 */ /* 0x040fe40000010e06 */
[----:B------:R-:W-:Y:S02]  /*bad0*/  LOP3.LUT R15, R27, R15, R26, 0x96, !PT ;  /* 0x0000000f1b0f7212 */ /* 0x000fe400078e961a */
[----:B------:R-:W-:-:S02]  /*bae0*/  SHF.L.W.U32.HI R26, R6, 0xf, R6 ;  /* 0x0000000f061a7819 */ /* 0x000fc40000010e06 */
[----:B------:R-:W-:Y:S02]  /*baf0*/  SHF.R.U32.HI R29, RZ, 0xa, R6 ;  /* 0x0000000aff1d7819 */ /* 0x000fe40000011606 */
[----:B------:R-:W-:Y:S02]  /*bb00*/  LOP3.LUT R27, R12, R21, R11, 0xe2, !PT ;  /* 0x000000150c1b7212 */ /* 0x000fe400078ee20b */
[----:B------:R-:W-:Y:S02]  /*bb10*/  LOP3.LUT R26, R29, R26, R28, 0x96, !PT ;  /* 0x0000001a1d1a7212 */ /* 0x000fe400078e961c */
[----:B------:R-:W-:Y:S02]  /*bb20*/  IADD3 R15, PT, PT, R27, R15, R9 ;  /* 0x0000000f1b0f7210 */ /* 0x000fe40007ffe009 */
[C-C-:B---3--:R-:W-:Y:S02]  /*bb30*/  SHF.L.W.U32.HI R27, R19.reuse, 0x19, R19.reuse ;  /* 0x00000019131b7819 */ /* 0x148fe40000010e13 */
[----:B------:R-:W-:-:S02]  /*bb40*/  SHF.L.W.U32.HI R28, R19, 0xe, R19 ;  /* 0x0000000e131c7819 */ /* 0x000fc40000010e13 */
[----:B------:R-:W-:Y:S01]  /*bb50*/  SHF.R.U32.HI R29, RZ, 0x3, R19 ;  /* 0x00000003ff1d7819 */ /* 0x000fe20000011613 */
[----:B------:R0:W-:Y:S01]  /*bb60*/  STL [R1+0x11c], R6 ;  /* 0x00011c0601007387 */ /* 0x0001e20000100800 */
[----:B------:R-:W-:Y:S02]  /*bb70*/  IADD3 R15, PT, PT, R15, 0x5cb0a9dc, R25 ;  /* 0x5cb0a9dc0f0f7810 */ /* 0x000fe40007ffe019 */
[C---:B------:R-:W-:Y:S02]  /*bb80*/  SHF.L.W.U32.HI R25, R0.reuse, 0x1e, R0 ;  /* 0x0000001e00197819 */ /* 0x040fe40000010e00 */
[----:B0-----:R-:W-:Y:S02]  /*bb90*/  LOP3.LUT R6, R29, R27, R28, 0x96, !PT ;  /* 0x0000001b1d067212 */ /* 0x001fe400078e961c */
        /* <DEDUP_REMOVED lines=9> */
[----:B------:R-:W-:Y:S02]  /*bc30*/  LOP3.LUT R24, R21, R22, R12, 0xe2, !PT ;  /* 0x0000001615187212 */ /* 0x000fe400078ee20c */
[----:B------:R-:W-:Y:S02]  /*bc40*/  LOP3.LUT R25, R28, R25, R27, 0x96, !PT ;  /* 0x000000191c197212 */ /* 0x000fe400078e961b */
[C-C-:B------:R-:W-:Y:S02]  /*bc50*/  SHF.L.W.U32.HI R27, R17.reuse, 0x19, R17.reuse ;  /* 0x00000019111b7819 */ /* 0x140fe40000010e11 */
[--C-:B------:R-:W-:Y:S02]  /*bc60*/  SHF.L.W.U32.HI R28, R17, 0xe, R17.reuse ;  /* 0x0000000e111c7819 */ /* 0x100fe40000010e11 */
[----:B------:R-:W-:Y:S02]  /*bc70*/  SHF.R.U32.HI R29, RZ, 0x3, R17 ;  /* 0x00000003ff1d7819 */ /* 0x000fe40000011611 */
[----:B------:R-:W-:-:S02]  /*bc80*/  IADD3 R25, PT, PT, R24, R25, R19 ;  /* 0x0000001918197210 */ /* 0x000fc40007ffe013 */
[----:B------:R-:W-:Y:S02]  /*bc90*/  LOP3.LUT R13, R29, R27, R28, 0x96, !PT ;  /* 0x0000001b1d0d7212 */ /* 0x000fe400078e961c */
[----:B------:R-:W-:Y:S02]  /*bca0*/  IADD3 R25, PT, PT, R25, 0x76f988da, R11 ;  /* 0x76f988da19197810 */ /* 0x000fe40007ffe00b */
[C-C-:B------:R-:W-:Y:S02]  /*bcb0*/  SHF.L.W.U32.HI R24, R15.reuse, 0x1e, R15.reuse ;  /* 0x0000001e0f187819 */ /* 0x140fe40000010e0f */
[C-C-:B------:R-:W-:Y:S02]  /*bcc0*/  SHF.L.W.U32.HI R27, R15.reuse, 0x13, R15.reuse ;  /* 0x000000130f1b7819 */ /* 0x140fe40000010e0f */
[----:B------:R-:W-:Y:S01]  /*bcd0*/  SHF.L.W.U32.HI R28, R15, 0xa, R15 ;  /* 0x0000000a0f1c7819 */ /* 0x000fe20000010e0f */
[----:B------:R-:W-:Y:S01]  /*bce0*/  IMAD.IADD R20, R20, 0x1, R25 ;  /* 0x0000000114147824 */ /* 0x000fe200078e0219 */
[----:B------:R-:W-:-:S02]  /*bcf0*/  IADD3 R9, PT, PT, R9, R26, R10 ;  /* 0x0000001a09097210 */ /* 0x000fc40007ffe00a */
        /* <DEDUP_REMOVED lines=8> */
[C-C-:B------:R-:W-:Y:S02]  /*bd80*/  SHF.L.W.U32.HI R26, R20.reuse, 0x15, R20.reuse ;  /* 0x00000015141a7819 */ /* 0x140fe40000010e14 */
[----:B------:R-:W-:Y:S02]  /*bd90*/  SHF.L.W.U32.HI R27, R20, 0x7, R20 ;  /* 0x00000007141b7819 */ /* 0x000fe40000010e14 */
[----:B------:R-:W-:Y:S02]  /*bda0*/  LOP3.LUT R24, R29, R24, R28, 0x96, !PT ;  /* 0x000000181d187212 */ /* 0x000fe400078e961c */
[----:B------:R-:W-:Y:S02]  /*bdb0*/  LOP3.LUT R26, R27, R25, R26, 0x96, !PT ;  /* 0x000000191b1a7212 */ /* 0x000fe400078e961a */
[----:B------:R-:W-:-:S02]  /*bdc0*/  SHF.L.W.U32.HI R25, R9, 0xf, R9 ;  /* 0x0000000f09197819 */ /* 0x000fc40000010e09 */
[--C-:B------:R-:W-:Y:S02]  /*bdd0*/  SHF.L.W.U32.HI R28, R9, 0xd, R9.reuse ;  /* 0x0000000d091c7819 */ /* 0x100fe40000010e09 */
[----:B------:R-:W-:Y:S02]  /*bde0*/  SHF.R.U32.HI R29, RZ, 0xa, R9 ;  /* 0x0000000aff1d7819 */ /* 0x000fe40000011609 */
[----:B------:R-:W-:Y:S02]  /*bdf0*/  LOP3.LUT R27, R22, R20, R21, 0xe2, !PT ;  /* 0x00000014161b7212 */ /* 0x000fe400078ee215 */
[----:B------:R-:W-:Y:S02]  /*be00*/  LOP3.LUT R25, R29, R25, R28, 0x96, !PT ;  /* 0x000000191d197212 */ /* 0x000fe400078e961c */
[----:B------:R-:W-:Y:S01]  /*be10*/  IADD3 R26, PT, PT, R27, R26, R17 ;  /* 0x0000001a1b1a7210 */ /* 0x000fe20007ffe011 */
[----:B------:R0:W-:Y:S03]  /*be20*/  STL [R1+0x118], R10 ;  /* 0x0001180a01007387 */ /* 0x0001e60000100800 */
[----:B------:R-:W-:-:S02]  /*be30*/  IADD3 R12, PT, PT, R26, -0x67c1aeae, R12 ;  /* 0x983e51521a0c7810 */ /* 0x000fc40007ffe00c */
        /* <DEDUP_REMOVED lines=15> */
[----:B------:R-:W-:-:S04]  /*bf30*/  SHF.L.W.U32.HI R27, R23, 0x15, R23 ;  /* 0x00000015171b7819 */ /* 0x000fc80000010e17 */
[----:B------:R-:W-:-:S04]  /*bf40*/  LOP3.LUT R26, R28, R26, R27, 0x96, !PT ;  /* 0x0000001a1c1a7212 */ /* 0x000fc800078e961b */
[----:B------:R-:W-:-:S04]  /*bf50*/  IADD3 R26, PT, PT, R19, R26, R18 ;  /* 0x0000001a131a7210 */ /* 0x000fc80007ffe012 */
[----:B------:R-:W-:Y:S01]  /*bf60*/  IADD3 R26, PT, PT, R26, -0x57ce3993, R21 ;  /* 0xa831c66d1a1a7810 */ /* 0x000fe20007ffe015 */
[----:B------:R-:W-:Y:S02]  /*bf70*/  IMAD.IADD R21, R13, 0x1, R24 ;  /* 0x000000010d157824 */ /* 0x000fe400078e0218 */
[----:B------:R-:W2:Y:S01]  /*bf80*/  LDL.LU R13, [R1+0x120] ;  /* 0x00012000010d7983 */ /* 0x000ea20000300800 */
        /* <DEDUP_REMOVED lines=8> */
[----:B------:R-:W-:Y:S02]  /*c010*/  IADD3 R19, PT, PT, R17, R25, R14 ;  /* 0x0000001911137210 */ /* 0x000fe40007ffe00e */
[----:B------:R-:W-:-:S04]  /*c020*/  LOP3.LUT R17, R15, R11, R12, 0xe8, !PT ;  /* 0x0000000b0f117212 */ /* 0x000fc800078ee80c */
[----:B------:R-:W-:Y:S01]  /*c030*/  IADD3 R24, PT, PT, R26, R27, R17 ;  /* 0x0000001b1a187210 */ /* 0x000fe20007ffe011 */
[----:B------:R-:W-:Y:S01]  /*c040*/  IMAD.IADD R17, R0, 0x1, R26 ;  /* 0x0000000100117824 */ /* 0x000fe200078e021a */
[C---:B------:R-:W-:Y:S01]  /*c050*/  SHF.L.W.U32.HI R25, R21.reuse, 0xf, R21 ;  /* 0x0000000f15197819 */ /* 0x040fe20000010e15 */
[----:B------:R-:W-:Y:S01]  /*c060*/  IMAD.IADD R19, R10, 0x1, R19 ;  /* 0x000000010a137824 */ /* 0x000fe200078e0213 */
        /* <DEDUP_REMOVED lines=12> */
[----:B------:R-:W-:Y:S02]  /*c130*/  IADD3 R25, PT, PT, R18, R25, R5 ;  /* 0x0000001912197210 */ /* 0x000fe40007ffe005 */
[----:B------:R-:W-:Y:S02]  /*c140*/  IADD3 R0, PT, PT, R27, R0, R4 ;  /* 0x000000001b007210 */ /* 0x000fe40007ffe004 */
[----:B------:R-:W-:Y:S01]  /*c150*/  IADD3 R26, PT, PT, R4, R26, R16 ;  /* 0x0000001a041a7210 */ /* 0x000fe20007ffe010 */
[----:B------:R-:W-:Y:S02]  /*c160*/  IMAD.IADD R4, R6, 0x1, R25 ;  /* 0x0000000106047824 */ /* 0x000fe400078e0219 */
[----:B------:R-:W3:Y:S04]  /*c170*/  LDL.LU R6, [R1+0x11c] ;  /* 0x00011c0001067983 */ /* 0x000ee80000300800 */
[----:B------:R0:W-:Y:S01]  /*c180*/  STL [R1+0x114], R19 ;  /* 0x0001141301007387 */ /* 0x0001e20000100800 */
[----:B------:R-:W-:-:S03]  /*c190*/  IADD3 R0, PT, PT, R0, -0x4ffcd838, R22 ;  /* 0xb00327c800007810 */ /* 0x000fc60007ffe016 */
[----:B------:R1:W-:Y:S01]  /*c1a0*/  STL [R1+0x110], R14 ;  /* 0x0001100e01007387 */ /* 0x0003e20000100800 */
[----:B------:R-:W-:-:S03]  /*c1b0*/  SHF.L.W.U32.HI R22, R24, 0x1e, R24 ;  /* 0x0000001e18167819 */ /* 0x000fc60000010e18 */
[----:B0-----:R-:W4:Y:S01]  /*c1c0*/  LDL.LU R19, [R1+0x8c] ;  /* 0x00008c0001137983 */ /* 0x001f220000300800 */
[----:B------:R-:W-:-:S05]  /*c1d0*/  IMAD.IADD R15, R15, 0x1, R0 ;  /* 0x000000010f0f7824 */ /* 0x000fca00078e0200 */
[----:B------:R-:W-:Y:S02]  /*c1e0*/  LOP3.LUT R18, R17, R15, R23, 0xe2, !PT ;  /* 0x0000000f11127212 */ /* 0x000fe400078ee217 */
[C-C-:B--2---:R-:W-:Y:S02]  /*c1f0*/  SHF.L.W.U32.HI R27, R13.reuse, 0x19, R13.reuse ;  /* 0x000000190d1b7819 */ /* 0x144fe40000010e0d */
[--C-:B------:R-:W-:Y:S02]  /*c200*/  SHF.L.W.U32.HI R28, R13, 0xe, R13.reuse ;  /* 0x0000000e0d1c7819 */ /* 0x100fe40000010e0d */
[----:B------:R-:W-:-:S04]  /*c210*/  SHF.R.U32.HI R29, RZ, 0x3, R13 ;  /* 0x00000003ff1d7819 */ /* 0x000fc8000001160d */
[----:B-1----:R-:W-:Y:S02]  /*c220*/  LOP3.LUT R14, R29, R27, R28, 0x96, !PT ;  /* 0x0000001b1d0e7212 */ /* 0x002fe400078e961c */
        /* <DEDUP_REMOVED lines=8> */
[----:B------:R-:W-:Y:S02]  /*c2b0*/  SHF.R.U32.HI R29, RZ, 0x3, R3 ;  /* 0x00000003ff1d7819 */ /* 0x000fe40000011603 */
[----:B------:R-:W-:Y:S02]  /*c2c0*/  LOP3.LUT R22, R28, R22, R27, 0x96, !PT ;  /* 0x000000161c167212 */ /* 0x000fe400078e961b */
[C-C-:B------:R-:W-:Y:S02]  /*c2d0*/  SHF.L.W.U32.HI R27, R3.reuse, 0x19, R3.reuse ;  /* 0x00000019031b7819 */ /* 0x140fe40000010e03 */
[----:B------:R-:W-:Y:S02]  /*c2e0*/  SHF.L.W.U32.HI R28, R3, 0xe, R3 ;  /* 0x0000000e031c7819 */ /* 0x000fe40000010e03 */
[----:B------:R-:W-:Y:S02]  /*c2f0*/  IADD3 R22, PT, PT, R18, R22, R13 ;  /* 0x0000001612167210 */ /* 0x000fe40007ffe00d */
[----:B------:R-:W-:-:S02]  /*c300*/  LOP3.LUT R10, R29, R27, R28, 0x96, !PT ;  /* 0x0000001b1d0a7212 */ /* 0x000fc400078e961c */
[C-C-:B------:R-:W-:Y:S02]  /*c310*/  SHF.L.W.U32.HI R18, R0.reuse, 0x1e, R0.reuse ;  /* 0x0000001e00127819 */ /* 0x140fe40000010e00 */
[C-C-:B------:R-:W-:Y:S02]  /*c320*/  SHF.L.W.U32.HI R27, R0.reuse, 0x13, R0.reuse ;  /* 0x00000013001b7819 */ /* 0x140fe40000010e00 */
[----:B------:R-:W-:Y:S02]  /*c330*/  SHF.L.W.U32.HI R28, R0, 0xa, R0 ;  /* 0x0000000a001c7819 */ /* 0x000fe40000010e00 */
[----:B------:R-:W-:Y:S02]  /*c340*/  IADD3 R22, PT, PT, R22, -0x40a68039, R20 ;  /* 0xbf597fc716167810 */ /* 0x000fe40007ffe014 */
[----:B------:R-:W-:Y:S02]  /*c350*/  LOP3.LUT R18, R28, R27, R18, 0x96, !PT ;  /* 0x0000001b1c127212 */ /* 0x000fe400078e9612 */
[----:B------:R-:W-:-:S02]  /*c360*/  LOP3.LUT R20, R12, R24, R0, 0xe8, !PT ;  /* 0x000000180c147212 */ /* 0x000fc400078ee800 */
[----:B------:R-:W-:Y:S02]  /*c370*/  SHF.L.W.U32.HI R27, R4, 0xd, R4 ;  /* 0x0000000d041b7819 */ /* 0x000fe40000010e04 */
[----:B------:R-:W-:Y:S02]  /*c380*/  IADD3 R18, PT, PT, R22, R18, R20 ;  /* 0x0000001216127210 */ /* 0x000fe40007ffe014 */
[--C-:B------:R-:W-:Y:S02]  /*c390*/  SHF.L.W.U32.HI R20, R4, 0xf, R4.reuse ;  /* 0x0000000f04147819 */ /* 0x100fe40000010e04 */
[----:B------:R-:W-:-:S04]  /*c3a0*/  SHF.R.U32.HI R28, RZ, 0xa, R4 ;  /* 0x0000000aff1c7819 */ /* 0x000fc80000011604 */
[----:B------:R-:W-:-:S04]  /*c3b0*/  LOP3.LUT R20, R28, R20, R27, 0x96, !PT ;  /* 0x000000141c147212 */ /* 0x000fc800078e961b */
[----:B---3--:R-:W-:-:S05]  /*c3c0*/  IADD3 R20, PT, PT, R13, R20, R6 ;  /* 0x000000140d147210 */ /* 0x008fca0007ffe006 */
[----:B------:R-:W-:Y:S02]  /*c3d0*/  IMAD.IADD R20, R10, 0x1, R20 ;  /* 0x000000010a147824 */ /* 0x000fe400078e0214 */
[----:B------:R-:W2:Y:S01]  /*c3e0*/  LDL.LU R10, [R1+0x118] ;  /* 0x00011800010a7983 */ /* 0x000ea20000300800 */
[----:B------:R-:W-:Y:S02]  /*c3f0*/  IMAD.IADD R22, R11, 0x1, R22 ;  /* 0x000000010b167824 */ /* 0x000fe400078e0216 */
[----:B------:R-:W-:-:S03]  /*c400*/  IMAD.IADD R14, R14, 0x1, R26 ;  /* 0x000000010e0e7824 */ /* 0x000fc600078e021a */
[C-C-:B------:R-:W-:Y:S02]  /*c410*/  SHF.L.W.U32.HI R11, R22.reuse, 0x1a, R22.reuse ;  /* 0x0000001a160b7819 */ /* 0x140fe40000010e16 */
[C-C-:B------:R-:W-:Y:S02]  /*c420*/  SHF.L.W.U32.HI R25, R22.reuse, 0x15, R22.reuse ;  /* 0x0000001516197819 */ /* 0x140fe40000010e16 */
[----:B------:R-:W-:Y:S02]  /*c430*/  SHF.L.W.U32.HI R26, R22, 0x7, R22 ;  /* 0x00000007161a7819 */ /* 0x000fe40000010e16 */
[--C-:B------:R-:W-:Y:S02]  /*c440*/  SHF.L.W.U32.HI R27, R14, 0xd, R14.reuse ;  /* 0x0000000d0e1b7819 */ /* 0x100fe40000010e0e */
[----:B------:R-:W-:Y:S02]  /*c450*/  LOP3.LUT R11, R26, R11, R25, 0x96, !PT ;  /* 0x0000000b1a0b7212 */ /* 0x000fe400078e9619 */
[----:B------:R-:W-:-:S02]  /*c460*/  SHF.L.W.U32.HI R26, R14, 0xf, R14 ;  /* 0x0000000f0e1a7819 */ /* 0x000fc40000010e0e */
[----:B------:R-:W-:Y:S02]  /*c470*/  SHF.R.U32.HI R28, RZ, 0xa, R14 ;  /* 0x0000000aff1c7819 */ /* 0x000fe4000001160e */
[----:B------:R-:W-:Y:S02]  /*c480*/  LOP3.LUT R25, R15, R22, R17, 0xe2, !PT ;  /* 0x000000160f197212 */ /* 0x000fe400078ee211 */
[----:B------:R-:W-:Y:S02]  /*c490*/  LOP3.LUT R26, R28, R26, R27, 0x96, !PT ;  /* 0x0000001a1c1a7212 */ /* 0x000fe400078e961b */
[----:B------:R-:W-:Y:S02]  /*c4a0*/  IADD3 R11, PT, PT, R25, R11, R3 ;  /* 0x0000000b190b7210 */ /* 0x000fe40007ffe003 */
[C-C-:B----4-:R-:W-:Y:S02]  /*c4b0*/  SHF.L.W.U32.HI R25, R19.reuse, 0x19, R19.reuse ;  /* 0x0000001913197819 */ /* 0x150fe40000010e13 */
[----:B------:R-:W-:-:S02]  /*c4c0*/  SHF.L.W.U32.HI R27, R19, 0xe, R19 ;  /* 0x0000000e131b7819 */ /* 0x000fc40000010e13 */
[----:B------:R-:W-:Y:S02]  /*c4d0*/  SHF.R.U32.HI R28, RZ, 0x3, R19 ;  /* 0x00000003ff1c7819 */ /* 0x000fe40000011613 */
[----:B------:R-:W-:Y:S02]  /*c4e0*/  IADD3 R11, PT, PT, R11, -0x391ff40d, R23 ;  /* 0xc6e00bf30b0b7810 */ /* 0x000fe40007ffe017 */
[----:B------:R-:W-:Y:S02]  /*c4f0*/  LOP3.LUT R25, R28, R25, R27, 0x96, !PT ;  /* 0x000000191c197212 */ /* 0x000fe400078e961b */
[C-C-:B------:R-:W-:Y:S02]  /*c500*/  SHF.L.W.U32.HI R23, R18.reuse, 0x1e, R18.reuse ;  /* 0x0000001e12177819 */ /* 0x140fe40000010e12 */
        /* <DEDUP_REMOVED lines=14> */
[----:B------:R-:W-:Y:S01]  /*c5f0*/  IADD3 R23, PT, PT, R13, R23, R19 ;  /* 0x000000170d177210 */ /* 0x000fe20007ffe013 */
[----:B------:R0:W-:Y:S01]  /*c600*/  STL [R1+0x90], R14 ;  /* 0x0000900e01007387 */ /* 0x0001e20000100800 */
[----:B------:R-:W-:-:S02]  /*c610*/  SHF.L.W.U32.HI R13, R11, 0x1e, R11 ;  /* 0x0000001e0b0d7819 */ /* 0x000fc40000010e0b */
[----:B------:R-:W-:Y:S02]  /*c620*/  IADD3 R23, PT, PT, R23, -0x2a586eb9, R17 ;  /* 0xd5a7914717177810 */ /* 0x000fe40007ffe011 */
[----:B------:R-:W-:Y:S02]  /*c630*/  IADD3 R26, PT, PT, R3, R26, R8 ;  /* 0x0000001a031a7210 */ /* 0x000fe40007ffe008 */
[----:B0-----:R-:W-:Y:S02]  /*c640*/  LOP3.LUT R14, R29, R27, R28, 0x96, !PT ;  /* 0x0000001b1d0e7212 */ /* 0x001fe400078e961c */
[C-C-:B------:R-:W-:Y:S02]  /*c650*/  SHF.L.W.U32.HI R27, R11.reuse, 0x13, R11.reuse ;  /* 0x000000130b1b7819 */ /* 0x140fe40000010e0b */
[----:B------:R-:W-:Y:S01]  /*c660*/  SHF.L.W.U32.HI R28, R11, 0xa, R11 ;  /* 0x0000000a0b1c7819 */ /* 0x000fe20000010e0b */
[----:B------:R-:W-:Y:S01]  /*c670*/  IMAD.IADD R24, R24, 0x1, R23 ;  /* 0x0000000118187824 */ /* 0x000fe200078e0217 */
[----:B------:R-:W-:-:S02]  /*c680*/  LOP3.LUT R3, R0, R18, R11, 0xe8, !PT ;  /* 0x0000001200037212 */ /* 0x000fc400078ee80b */
[----:B------:R-:W-:Y:S01]  /*c690*/  LOP3.LUT R13, R28, R27, R13, 0x96, !PT ;  /* 0x0000001b1c0d7212 */ /* 0x000fe200078e960d */
[----:B------:R-:W-:Y:S01]  /*c6a0*/  IMAD.IADD R17, R25, 0x1, R26 ;  /* 0x0000000119117824 */ /* 0x000fe200078e021a */
[C-C-:B------:R-:W-:Y:S02]  /*c6b0*/  SHF.L.W.U32.HI R26, R20.reuse, 0xf, R20.reuse ;  /* 0x0000000f141a7819 */ /* 0x140fe40000010e14 */
[----:B------:R-:W-:Y:S02]  /*c6c0*/  IADD3 R3, PT, PT, R23, R13, R3 ;  /* 0x0000000d17037210 */ /* 0x000fe40007ffe003 */
[--C-:B------:R-:W-:Y:S02]  /*c6d0*/  SHF.L.W.U32.HI R27, R20, 0xd, R20.reuse ;  /* 0x0000000d141b7819 */ /* 0x100fe40000010e14 */
[----:B------:R-:W-:Y:S02]  /*c6e0*/  SHF.R.U32.HI R28, RZ, 0xa, R20 ;  /* 0x0000000aff1c7819 */ /* 0x000fe40000011614 */
[----:B------:R-:W-:-:S02]  /*c6f0*/  SHF.L.W.U32.HI R13, R24, 0x1a, R24 ;  /* 0x0000001a180d7819 */ /* 0x000fc40000010e18 */
[C-C-:B------:R-:W-:Y:S02]  /*c700*/  SHF.L.W.U32.HI R23, R24.reuse, 0x15, R24.reuse ;  /* 0x0000001518177819 */ /* 0x140fe40000010e18 */
[----:B------:R-:W-:Y:S02]  /*c710*/  SHF.L.W.U32.HI R25, R24, 0x7, R24 ;  /* 0x0000000718197819 */ /* 0x000fe40000010e18 */
[----:B------:R-:W-:Y:S02]  /*c720*/  LOP3.LUT R26, R28, R26, R27, 0x96, !PT ;  /* 0x0000001a1c1a7212 */ /* 0x000fe400078e961b */
[----:B------:R-:W-:Y:S02]  /*c730*/  LOP3.LUT R13, R25, R13, R23, 0x96, !PT ;  /* 0x0000000d190d7212 */ /* 0x000fe400078e9617 */
[C-C-:B------:R-:W-:Y:S02]  /*c740*/  SHF.L.W.U32.HI R27, R17.reuse, 0xf, R17.reuse ;  /* 0x0000000f111b7819 */ /* 0x140fe40000010e11 */
[----:B------:R-:W-:-:S02]  /*c750*/  SHF.L.W.U32.HI R25, R17, 0xd, R17 ;  /* 0x0000000d11197819 */ /* 0x000fc40000010e11 */
[----:B------:R-:W-:Y:S02]  /*c760*/  SHF.R.U32.HI R28, RZ, 0xa, R17 ;  /* 0x0000000aff1c7819 */ /* 0x000fe40000011611 */
[----:B------:R-:W-:Y:S02]  /*c770*/  LOP3.LUT R23, R12, R24, R22, 0xe2, !PT ;  /* 0x000000180c177212 */ /* 0x000fe400078ee216 */
[----:B------:R-:W-:Y:S02]  /*c780*/  LOP3.LUT R27, R28, R27, R25, 0x96, !PT ;  /* 0x0000001b1c1b7212 */ /* 0x000fe400078e9619 */
[----:B------:R-:W-:-:S04]  /*c790*/  IADD3 R13, PT, PT, R23, R13, R2 ;  /* 0x0000000d170d7210 */ /* 0x000fc80007ffe002 */
[----:B------:R-:W-:Y:S02]  /*c7a0*/  IADD3 R15, PT, PT, R13, 0x6ca6351, R15 ;  /* 0x06ca63510d0f7810 */ /* 0x000fe40007ffe00f */
[----:B------:R-:W-:Y:S02]  /*c7b0*/  SHF.L.W.U32.HI R13, R3, 0x1e, R3 ;  /* 0x0000001e030d7819 */ /* 0x000fe40000010e03 */
[----:B------:R-:W-:Y:S01]  /*c7c0*/  SHF.R.U32.HI R29, RZ, 0x3, R7 ;  /* 0x00000003ff1d7819 */ /* 0x000fe20000011607 */
[----:B------:R0:W-:Y:S01]  /*c7d0*/  STL [R1+0x10c], R16 ;  /* 0x00010c1001007387 */ /* 0x0001e20000100800 */
[C-C-:B--2---:R-:W-:Y:S02]  /*c7e0*/  SHF.L.W.U32.HI R25, R10.reuse, 0x19, R10.reuse ;  /* 0x000000190a197819 */ /* 0x144fe40000010e0a */
[--C-:B------:R-:W-:Y:S02]  /*c7f0*/  SHF.L.W.U32.HI R23, R10, 0xe, R10.reuse ;  /* 0x0000000e0a177819 */ /* 0x100fe40000010e0a */
[----:B------:R-:W-:-:S04]  /*c800*/  SHF.R.U32.HI R28, RZ, 0x3, R10 ;  /* 0x00000003ff1c7819 */ /* 0x000fc8000001160a */
[----:B------:R-:W-:Y:S02]  /*c810*/  LOP3.LUT R25, R28, R25, R23, 0x96, !PT ;  /* 0x000000191c197212 */ /* 0x000fe400078e9617 */
        /* <DEDUP_REMOVED lines=10> */
[C-C-:B------:R-:W-:Y:S02]  /*c8c0*/  SHF.L.W.U32.HI R15, R7.reuse, 0x19, R7.reuse ;  /* 0x00000019070f7819 */ /* 0x140fe40000010e07 */
[----:B------:R-:W-:-:S04]  /*c8d0*/  SHF.L.W.U32.HI R28, R7, 0xe, R7 ;  /* 0x0000000e071c7819 */ /* 0x000fc80000010e07 */
[----:B0-----:R-:W-:Y:S02]  /*c8e0*/  LOP3.LUT R16, R29, R15, R28, 0x96, !PT ;  /* 0x0000000f1d107212 */ /* 0x001fe400078e961c */
[----:B------:R-:W-:Y:S02]  /*c8f0*/  IADD3 R15, PT, PT, R19, R26, R9 ;  /* 0x0000001a130f7210 */ /* 0x000fe40007ffe009 */
[----:B------:R-:W2:Y:S03]  /*c900*/  LDL.LU R19, [R1+0x114] ;  /* 0x0001140001137983 */ /* 0x000ea60000300800 */
[----:B------:R-:W-:Y:S02]  /*c910*/  IMAD.IADD R15, R14, 0x1, R15 ;  /* 0x000000010e0f7824 */ /* 0x000fe400078e020f */
[----:B------:R-:W3:Y:S01]  /*c920*/  LDL.LU R14, [R1+0x110] ;  /* 0x00011000010e7983 */ /* 0x000ee20000300800 */
[----:B------:R-:W-:-:S04]  /*c930*/  LOP3.LUT R26, R24, R13, R12, 0xe2, !PT ;  /* 0x0000000d181a7212 */ /* 0x000fc800078ee20c */
[----:B------:R-:W-:Y:S02]  /*c940*/  IADD3 R0, PT, PT, R26, R0, R10 ;  /* 0x000000001a007210 */ /* 0x000fe40007ffe00a */
[C-C-:B------:R-:W-:Y:S02]  /*c950*/  SHF.L.W.U32.HI R26, R23.reuse, 0x1e, R23.reuse ;  /* 0x0000001e171a7819 */ /* 0x140fe40000010e17 */
[----:B------:R-:W-:Y:S02]  /*c960*/  IADD3 R22, PT, PT, R0, 0x14292967, R22 ;  /* 0x1429296700167810 */ /* 0x000fe40007ffe016 */
        /* <DEDUP_REMOVED lines=23> */
[----:B------:R-:W-:-:S02]  /*cae0*/  IADD3 R12, PT, PT, R22, 0x27b70a85, R12 ;  /* 0x27b70a85160c7810 */ /* 0x000fc40007ffe00c */
[----:B------:R-:W-:Y:S01]  /*caf0*/  SHF.L.W.U32.HI R22, R2, 0x1e, R2 ;  /* 0x0000001e02167819 */ /* 0x000fe20000010e02 */
[----:B------:R1:W-:Y:S01]  /*cb00*/  STL [R1+0x108], R8 ;  /* 0x0001080801007387 */ /* 0x0003e20000100800 */
[----:B------:R-:W-:Y:S02]  /*cb10*/  IADD3 R27, PT, PT, R7, R27, R4 ;  /* 0x0000001b071b7210 */ /* 0x000fe40007ffe004 */
[C-C-:B---3--:R-:W-:Y:S02]  /*cb20*/  SHF.L.W.U32.HI R25, R14.reuse, 0x19, R14.reuse ;  /* 0x000000190e197819 */ /* 0x148fe40000010e0e */
[--C-:B------:R-:W-:Y:S02]  /*cb30*/  SHF.L.W.U32.HI R28, R14, 0xe, R14.reuse ;  /* 0x0000000e0e1c7819 */ /* 0x100fe40000010e0e */
[----:B------:R-:W-:-:S04]  /*cb40*/  SHF.R.U32.HI R29, RZ, 0x3, R14 ;  /* 0x00000003ff1d7819 */ /* 0x000fc8000001160e */
[----:B0-----:R-:W-:Y:S02]  /*cb50*/  LOP3.LUT R21, R29, R25, R28, 0x96, !PT ;  /* 0x000000191d157212 */ /* 0x001fe400078e961c */
        /* <DEDUP_REMOVED lines=8> */
[----:B------:R-:W-:Y:S02]  /*cbe0*/  SHF.L.W.U32.HI R28, R22, 0x7, R22 ;  /* 0x00000007161c7819 */ /* 0x000fe40000010e16 */
[----:B------:R-:W-:Y:S02]  /*cbf0*/  SHF.R.U32.HI R29, RZ, 0x3, R5 ;  /* 0x00000003ff1d7819 */ /* 0x000fe40000011605 */
[----:B------:R-:W-:-:S02]  /*cc00*/  LOP3.LUT R11, R28, R11, R12, 0x96, !PT ;  /* 0x0000000b1c0b7212 */ /* 0x000fc400078e960c */
[C-C-:B------:R-:W-:Y:S02]  /*cc10*/  SHF.L.W.U32.HI R12, R5.reuse, 0x19, R5.reuse ;  /* 0x00000019050c7819 */ /* 0x140fe40000010e05 */
[----:B------:R-:W-:-:S04]  /*cc20*/  SHF.L.W.U32.HI R28, R5, 0xe, R5 ;  /* 0x0000000e051c7819 */ /* 0x000fc80000010e05 */
[----:B-1----:R-:W-:Y:S02]  /*cc30*/  LOP3.LUT R8, R29, R12, R28, 0x96, !PT ;  /* 0x0000000c1d087212 */ /* 0x002fe400078e961c */
[----:B--2---:R-:W-:Y:S02]  /*cc40*/  IADD3 R12, PT, PT, R10, R26, R19 ;  /* 0x0000001a0a0c7210 */ /* 0x004fe40007ffe013 */
[----:B------:R-:W-:Y:S02]  /*cc50*/  LOP3.LUT R10, R18, R22, R13, 0xe2, !PT ;  /* 0x00000016120a7212 */ /* 0x000fe400078ee20d */
[C-C-:B------:R-:W-:Y:S02]  /*cc60*/  SHF.L.W.U32.HI R26, R25.reuse, 0x13, R25.reuse ;  /* 0x00000013191a7819 */ /* 0x140fe40000010e19 */
[----:B------:R-:W-:Y:S02]  /*cc70*/  IADD3 R11, PT, PT, R10, R11, R14 ;  /* 0x0000000b0a0b7210 */ /* 0x000fe40007ffe00e */
[----:B------:R-:W-:-:S02]  /*cc80*/  SHF.L.W.U32.HI R10, R25, 0x1e, R25 ;  /* 0x0000001e190a7819 */ /* 0x000fc40000010e19 */
[--C-:B------:R-:W-:Y:S02]  /*cc90*/  SHF.L.W.U32.HI R28, R25, 0xa, R25.reuse ;  /* 0x0000000a191c7819 */ /* 0x100fe40000010e19 */
[----:B------:R-:W-:Y:S02]  /*cca0*/  IADD3 R24, PT, PT, R11, 0x2e1b2138, R24 ;  /* 0x2e1b21380b187810 */ /* 0x000fe40007ffe018 */
[----:B------:R-:W-:Y:S02]  /*ccb0*/  LOP3.LUT R10, R28, R26, R10, 0x96, !PT ;  /* 0x0000001a1c0a7212 */ /* 0x000fe400078e960a */
[----:B------:R-:W-:Y:S01]  /*ccc0*/  LOP3.LUT R7, R23, R2, R25, 0xe8, !PT ;  /* 0x0000000217077212 */ /* 0x000fe200078ee819 */
[----:B------:R-:W-:Y:S02]  /*ccd0*/  IMAD.IADD R12, R16, 0x1, R12 ;  /* 0x00000001100c7824 */ /* 0x000fe400078e020c */
[----:B------:R-:W-:Y:S01]  /*cce0*/  IMAD.IADD R11, R21, 0x1, R27 ;  /* 0x00000001150b7824 */ /* 0x000fe200078e021b */
[----:B------:R-:W-:Y:S01]  /*ccf0*/  IADD3 R7, PT, PT, R24, R10, R7 ;  /* 0x0000000a18077210 */ /* 0x000fe20007ffe007 */
[----:B------:R-:W-:Y:S01]  /*cd00*/  IMAD.IADD R24, R3, 0x1, R24 ;  /* 0x0000000103187824 */ /* 0x000fe200078e0218 */
[C-C-:B------:R-:W-:Y:S01]  /*cd10*/  SHF.L.W.U32.HI R3, R12.reuse, 0xf, R12.reuse ;  /* 0x0000000f0c037819 */ /* 0x140fe20000010e0c */
[----:B------:R-:W2:Y:S01]  /*cd20*/  LDL.LU R16, [R1+0x10c] ;  /* 0x00010c0001107983 */ /* 0x000ea20000300800 */
[----:B------:R-:W-:-:S02]  /*cd30*/  SHF.L.W.U32.HI R28, R12, 0xd, R12 ;  /* 0x0000000d0c1c7819 */ /* 0x000fc40000010e0c */
[----:B------:R-:W-:Y:S02]  /*cd40*/  SHF.R.U32.HI R29, RZ, 0xa, R12 ;  /* 0x0000000aff1d7819 */ /* 0x000fe4000001160c */
[C-C-:B------:R-:W-:Y:S02]  /*cd50*/  SHF.L.W.U32.HI R10, R24.reuse, 0x1a, R24.reuse ;  /* 0x0000001a180a7819 */ /* 0x140fe40000010e18 */
[C-C-:B------:R-:W-:Y:S02]  /*cd60*/  SHF.L.W.U32.HI R26, R24.reuse, 0x15, R24.reuse ;  /* 0x00000015181a7819 */ /* 0x140fe40000010e18 */
[----:B------:R-:W-:Y:S01]  /*cd70*/  SHF.L.W.U32.HI R27, R24, 0x7, R24 ;  /* 0x00000007181b7819 */ /* 0x000fe20000010e18 */
[----:B------:R0:W-:Y:S01]  /*cd80*/  STL [R1+0xf8], R11 ;  /* 0x0000f80b01007387 */ /* 0x0001e20000100800 */
[----:B------:R-:W-:Y:S02]  /*cd90*/  LOP3.LUT R3, R29, R3, R28, 0x96, !PT ;  /* 0x000000031d037212 */ /* 0x000fe400078e961c */
[----:B------:R-:W-:-:S02]  /*cda0*/  LOP3.LUT R10, R27, R10, R26, 0x96, !PT ;  /* 0x0000000a1b0a7212 */ /* 0x000fc400078e961a */
[C-C-:B------:R-:W-:Y:S02]  /*cdb0*/  SHF.L.W.U32.HI R26, R11.reuse, 0xf, R11.reuse ;  /* 0x0000000f0b1a7819 */ /* 0x140fe40000010e0b */
[--C-:B------:R-:W-:Y:S02]  /*cdc0*/  SHF.L.W.U32.HI R28, R11, 0xd, R11.reuse ;  /* 0x0000000d0b1c7819 */ /* 0x100fe40000010e0b */
[----:B------:R-:W-:Y:S02]  /*cdd0*/  SHF.R.U32.HI R29, RZ, 0xa, R11 ;  /* 0x0000000aff1d7819 */ /* 0x000fe4000001160b */
[----:B0-----:R-:W3:Y:S01]  /*cde0*/  LDL R11, [R1+0x90] ;  /* 0x00009000010b7983 */ /* 0x001ee20000100800 */
[----:B------:R-:W-:Y:S02]  /*cdf0*/  LOP3.LUT R27, R22, R24, R18, 0xe2, !PT ;  /* 0x00000018161b7212 */ /* 0x000fe400078ee212 */
[----:B------:R-:W-:Y:S02]  /*ce00*/  LOP3.LUT R26, R29, R26, R28, 0x96, !PT ;  /* 0x0000001a1d1a7212 */ /* 0x000fe400078e961c */
[----:B------:R-:W-:-:S02]  /*ce10*/  IADD3 R10, PT, PT, R27, R10, R5 ;  /* 0x0000000a1b0a7210 */ /* 0x000fc40007ffe005 */
[----:B------:R-:W-:Y:S01]  /*ce20*/  IADD3 R26, PT, PT, R5, R26, R20 ;  /* 0x0000001a051a7210 */ /* 0x000fe20007ffe014 */
[----:B------:R0:W-:Y:S01]  /*ce30*/  STL [R1+0xfc], R4 ;  /* 0x0000fc0401007387 */ /* 0x0001e20000100800 */
[----:B------:R-:W-:Y:S02]  /*ce40*/  IADD3 R10, PT, PT, R10, 0x4d2c6dfc, R13 ;  /* 0x4d2c6dfc0a0a7810 */ /* 0x000fe40007ffe00d */
[----:B------:R-:W-:-:S03]  /*ce50*/  SHF.L.W.U32.HI R13, R7, 0x1e, R7 ;  /* 0x0000001e070d7819 */ /* 0x000fc60000010e07 */
[----:B------:R-:W-:Y:S01]  /*ce60*/  IMAD.IADD R23, R23, 0x1, R10 ;  /* 0x0000000117177824 */ /* 0x000fe200078e020a */
[----:B---3--:R-:W-:-:S05]  /*ce70*/  IADD3 R3, PT, PT, R14, R3, R11 ;  /* 0x000000030e037210 */ /* 0x008fca0007ffe00b */
[----:B------:R-:W-:Y:S02]  /*ce80*/  IMAD.IADD R5, R8, 0x1, R3 ;  /* 0x0000000108057824 */ /* 0x000fe400078e0203 */
[----:B------:R-:W3:Y:S01]  /*ce90*/  LDL.LU R8, [R1+0x108] ;  /* 0x0001080001087983 */ /* 0x000ee20000300800 */
        /* <DEDUP_REMOVED lines=16> */
[----:B------:R-:W-:Y:S02]  /*cfa0*/  LOP3.LUT R14, R24, R23, R22, 0xe2, !PT ;  /* 0x00000017180e7212 */ /* 0x000fe400078ee216 */
[----:B------:R-:W-:-:S02]  /*cfb0*/  LOP3.LUT R21, R29, R27, R28, 0x96, !PT ;  /* 0x0000001b1d157212 */ /* 0x000fc400078e961c */
[----:B------:R-:W-:Y:S02]  /*cfc0*/  IADD3 R13, PT, PT, R14, R13, R16 ;  /* 0x0000000d0e0d7210 */ /* 0x000fe40007ffe010 */
[C-C-:B------:R-:W-:Y:S02]  /*cfd0*/  SHF.L.W.U32.HI R14, R10.reuse, 0x1e, R10.reuse ;  /* 0x0000001e0a0e7819 */ /* 0x140fe40000010e0a */
[C-C-:B------:R-:W-:Y:S02]  /*cfe0*/  SHF.L.W.U32.HI R27, R10.reuse, 0x13, R10.reuse ;  /* 0x000000130a1b7819 */ /* 0x140fe40000010e0a */
[----:B------:R-:W-:Y:S02]  /*cff0*/  SHF.L.W.U32.HI R28, R10, 0xa, R10 ;  /* 0x0000000a0a1c7819 */ /* 0x000fe40000010e0a */
[----:B------:R-:W-:Y:S02]  /*d000*/  IADD3 R13, PT, PT, R13, 0x53380d13, R18 ;  /* 0x53380d130d0d7810 */ /* 0x000fe40007ffe012 */
[----:B------:R-:W-:-:S02]  /*d010*/  LOP3.LUT R14, R28, R27, R14, 0x96, !PT ;  /* 0x0000001b1c0e7212 */ /* 0x000fc400078e960e */
[----:B------:R-:W-:-:S04]  /*d020*/  LOP3.LUT R18, R25, R7, R10, 0xe8, !PT ;  /* 0x0000000719127212 */ /* 0x000fc800078ee80a */
[----:B------:R-:W-:Y:S01]  /*d030*/  IADD3 R14, PT, PT, R13, R14, R18 ;  /* 0x0000000e0d0e7210 */ /* 0x000fe20007ffe012 */
[----:B------:R-:W-:Y:S01]  /*d040*/  IMAD.IADD R18, R2, 0x1, R13 ;  /* 0x0000000102127824 */ /* 0x000fe200078e020d */
[C-C-:B------:R-:W-:Y:S01]  /*d050*/  SHF.L.W.U32.HI R13, R5.reuse, 0xf, R5.reuse ;  /* 0x0000000f050d7819 */ /* 0x140fe20000010e05 */
        /* <DEDUP_REMOVED lines=13> */
[----:B------:R-:W-:-:S04]  /*d130*/  IADD3 R2, PT, PT, R27, R2, R6 ;  /* 0x000000021b027210 */ /* 0x000fc80007ffe006 */
[----:B------:R-:W-:Y:S02]  /*d140*/  IADD3 R2, PT, PT, R2, 0x650a7354, R22 ;  /* 0x650a735402027810 */ /* 0x000fe40007ffe016 */
[----:B------:R-:W-:-:S03]  /*d150*/  SHF.L.W.U32.HI R22, R14, 0x1e, R14 ;  /* 0x0000001e0e167819 */ /* 0x000fc60000010e0e */
[----:B------:R-:W-:Y:S01]  /*d160*/  IMAD.IADD R25, R25, 0x1, R2 ;  /* 0x0000000119197824 */ /* 0x000fe200078e0202 */
[----:B------:R-:W-:-:S04]  /*d170*/  IADD3 R13, PT, PT, R16, R13, R17 ;  /* 0x0000000d100d7210 */ /* 0x000fc80007ffe011 */
[----:B------:R-:W-:Y:S02]  /*d180*/  LOP3.LUT R16, R18, R25, R23, 0xe2, !PT ;  /* 0x0000001912107212 */ /* 0x000fe400078ee217 */
[C-C-:B---3--:R-:W-:Y:S02]  /*d190*/  SHF.L.W.U32.HI R27, R8.reuse, 0x19, R8.reuse ;  /* 0x00000019081b7819 */ /* 0x148fe40000010e08 */
[--C-:B------:R-:W-:Y:S02]  /*d1a0*/  SHF.L.W.U32.HI R28, R8, 0xe, R8.reuse ;  /* 0x0000000e081c7819 */ /* 0x100fe40000010e08 */
[----:B------:R-:W-:-:S04]  /*d1b0*/  SHF.R.U32.HI R29, RZ, 0x3, R8 ;  /* 0x00000003ff1d7819 */ /* 0x000fc80000011608 */
[----:B------:R-:W-:Y:S02]  /*d1c0*/  LOP3.LUT R4, R29, R27, R28, 0x96, !PT ;  /* 0x0000001b1d047212 */ /* 0x000fe400078e961c */
        /* <DEDUP_REMOVED lines=10> */
[----:B------:R-:W-:Y:S01]  /*d270*/  IADD3 R24, PT, PT, R22, 0x766a0abb, R24 ;  /* 0x766a0abb16187810 */ /* 0x000fe20007ffe018 */
[----:B------:R-:W-:Y:S02]  /*d280*/  IMAD.IADD R22, R21, 0x1, R13 ;  /* 0x0000000115167824 */ /* 0x000fe400078e020d */
[----:B------:R-:W2:Y:S01]  /*d290*/  LDL.LU R21, [R1+0x104] ;  /* 0x0001040001157983 */ /* 0x000ea20000300800 */
[C-C-:B------:R-:W-:Y:S02]  /*d2a0*/  SHF.L.W.U32.HI R27, R9.reuse, 0x19, R9.reuse ;  /* 0x00000019091b7819 */ /* 0x140fe40000010e09 */
[--C-:B------:R-:W-:Y:S02]  /*d2b0*/  SHF.L.W.U32.HI R28, R9, 0xe, R9.reuse ;  /* 0x0000000e091c7819 */ /* 0x100fe40000010e09 */
[----:B------:R-:W-:Y:S01]  /*d2c0*/  SHF.R.U32.HI R29, RZ, 0x3, R9 ;  /* 0x00000003ff1d7819 */ /* 0x000fe20000011609 */
[----:B------:R0:W-:Y:S01]  /*d2d0*/  STL [R1+0x100], R11 ;  /* 0x0001000b01007387 */ /* 0x0001e20000100800 */
[----:B------:R-:W-:-:S02]  /*d2e0*/  SHF.L.W.U32.HI R16, R2, 0x1e, R2 ;  /* 0x0000001e02107819 */ /* 0x000fc40000010e02 */
[----:B------:R-:W-:Y:S02]  /*d2f0*/  IADD3 R26, PT, PT, R6, R26, R15 ;  /* 0x0000001a061a7210 */ /* 0x000fe40007ffe00f */
[----:B------:R-:W-:Y:S02]  /*d300*/  LOP3.LUT R6, R10, R14, R2, 0xe8, !PT ;  /* 0x0000000e0a067212 */ /* 0x000fe400078ee802 */
[----:B0-----:R-:W-:Y:S02]  /*d310*/  LOP3.LUT R11, R29, R27, R28, 0x96, !PT ;  /* 0x0000001b1d0b7212 */ /* 0x001fe400078e961c */
[C-C-:B------:R-:W-:Y:S02]  /*d320*/  SHF.L.W.U32.HI R27, R2.reuse, 0x13, R2.reuse ;  /* 0x00000013021b7819 */ /* 0x140fe40000010e02 */
[----:B------:R-:W-:-:S04]  /*d330*/  SHF.L.W.U32.HI R28, R2, 0xa, R2 ;  /* 0x0000000a021c7819 */ /* 0x000fc80000010e02 */
[----:B------:R-:W-:-:S04]  /*d340*/  LOP3.LUT R16, R28, R27, R16, 0x96, !PT ;  /* 0x0000001b1c107212 */ /* 0x000fc800078e9610 */
[----:B------:R-:W-:Y:S01]  /*d350*/  IADD3 R6, PT, PT, R24, R16, R6 ;  /* 0x0000001018067210 */ /* 0x000fe20007ffe006 */
[----:B------:R-:W-:Y:S01]  /*d360*/  IMAD.IADD R16, R7, 0x1, R24 ;  /* 0x0000000107107824 */ /* 0x000fe200078e0218 */
[----:B------:R-:W-:Y:S01]  /*d370*/  SHF.L.W.U32.HI R7, R22, 0xf, R22 ;  /* 0x0000000f16077819 */ /* 0x000fe20000010e16 */
        /* <DEDUP_REMOVED lines=14> */
[----:B------:R-:W-:Y:S02]  /*d460*/  IADD3 R24, PT, PT, R24, -0x7e3d36d2, R23 ;  /* 0x81c2c92e18187810 */ /* 0x000fe40007ffe017 */
[----:B------:R-:W-:Y:S02]  /*d470*/  SHF.L.W.U32.HI R23, R6, 0x1e, R6 ;  /* 0x0000001e06177819 */ /* 0x000fe40000010e06 */
[----:B------:R-:W-:Y:S02]  /*d480*/  IADD3 R7, PT, PT, R8, R7, R0 ;  /* 0x0000000708077210 */ /* 0x000fe40007ffe000 */
[----:B------:R-:W-:Y:S02]  /*d490*/  IADD3 R26, PT, PT, R9, R26, R12 ;  /* 0x0000001a091a7210 */ /* 0x000fe40007ffe00c */
[C-C-:B--2---:R-:W-:Y:S02]  /*d4a0*/  SHF.L.W.U32.HI R27, R21.reuse, 0x19, R21.reuse ;  /* 0x00000019151b7819 */ /* 0x144fe40000010e15 */
[----:B------:R-:W-:-:S02]  /*d4b0*/  SHF.L.W.U32.HI R28, R21, 0xe, R21 ;  /* 0x0000000e151c7819 */ /* 0x000fc40000010e15 */
        /* <DEDUP_REMOVED lines=11> */
[----:B------:R-:W-:Y:S02]  /*d570*/  LOP3.LUT R8, R16, R23, R25, 0xe2, !PT ;  /* 0x0000001710087212 */ /* 0x000fe400078ee219 */
[----:B------:R-:W-:-:S04]  /*d580*/  LOP3.LUT R10, R28, R10, R27, 0x96, !PT ;  /* 0x0000000a1c0a7212 */ /* 0x000fc800078e961b */
[----:B------:R-:W-:-:S04]  /*d590*/  IADD3 R10, PT, PT, R8, R10, R21 ;  /* 0x0000000a080a7210 */ /* 0x000fc80007ffe015 */
[----:B------:R-:W-:Y:S01]  /*d5a0*/  IADD3 R18, PT, PT, R10, -0x6d8dd37b, R18 ;  /* 0x92722c850a127810 */ /* 0x000fe20007ffe012 */
[----:B------:R-:W-:Y:S02]  /*d5b0*/  IMAD.IADD R10, R11, 0x1, R7 ;  /* 0x000000010b0a7824 */ /* 0x000fe400078e0207 */
[----:B------:R-:W-:Y:S01]  /*d5c0*/  IMAD.IADD R7, R4, 0x1, R26 ;  /* 0x0000000104077824 */ /* 0x000fe200078e021a */
[----:B------:R-:W2:Y:S04]  /*d5d0*/  LDL.LU R11, [R1+0x100] ;  /* 0x00010000010b7983 */ /* 0x000ea80000300800 */
[----:B------:R-:W3:Y:S01]  /*d5e0*/  LDL.LU R4, [R1+0xfc] ;  /* 0x0000fc0001047983 */ /* 0x000ee20000300800 */
[C-C-:B------:R-:W-:Y:S02]  /*d5f0*/  SHF.L.W.U32.HI R27, R19.reuse, 0x19, R19.reuse ;  /* 0x00000019131b7819 */ /* 0x140fe40000010e13 */
[----:B------:R-:W-:-:S02]  /*d600*/  SHF.L.W.U32.HI R28, R19, 0xe, R19 ;  /* 0x0000000e131c7819 */ /* 0x000fc40000010e13 */
[----:B------:R-:W-:-:S04]  /*d610*/  SHF.R.U32.HI R29, RZ, 0x3, R19 ;  /* 0x00000003ff1d7819 */ /* 0x000fc80000011613 */
[----:B------:R-:W-:Y:S02]  /*d620*/  LOP3.LUT R27, R29, R27, R28, 0x96, !PT ;  /* 0x0000001b1d1b7212 */ /* 0x000fe400078e961c */
[C-C-:B------:R-:W-:Y:S02]  /*d630*/  SHF.L.W.U32.HI R8, R24.reuse, 0x1e, R24.reuse ;  /* 0x0000001e18087819 */ /* 0x140fe40000010e18 */
[--C-:B------:R-:W-:Y:S01]  /*d640*/  SHF.L.W.U32.HI R28, R24, 0xa, R24.reuse ;  /* 0x0000000a181c7819 */ /* 0x100fe20000010e18 */
[----:B------:R0:W-:Y:S01]  /*d650*/  STL [R1+0x94], R27 ;  /* 0x0000941b01007387 */ /* 0x0001e20000100800 */
[----:B------:R-:W-:Y:S01]  /*d660*/  LOP3.LUT R9, R2, R6, R24, 0xe8, !PT ;  /* 0x0000000602097212 */ /* 0x000fe200078ee818 */
[----:B------:R-:W-:Y:S01]  /*d670*/  IMAD.IADD R14, R14, 0x1, R18 ;  /* 0x000000010e0e7824 */ /* 0x000fe200078e0212 */
[----:B0-----:R-:W-:-:S04]  /*d680*/  SHF.L.W.U32.HI R27, R24, 0x13, R24 ;  /* 0x00000013181b7819 */ /* 0x001fc80000010e18 */
[----:B------:R-:W-:Y:S02]  /*d690*/  LOP3.LUT R8, R28, R27, R8, 0x96, !PT ;  /* 0x0000001b1c087212 */ /* 0x000fe400078e9608 */
[--C-:B------:R-:W-:Y:S02]  /*d6a0*/  SHF.L.W.U32.HI R28, R10, 0xd, R10.reuse ;  /* 0x0000000d0a1c7819 */ /* 0x100fe40000010e0a */
        /* <DEDUP_REMOVED lines=10> */
[----:B------:R-:W-:-:S04]  /*d750*/  SHF.R.U32.HI R28, RZ, 0xa, R7 ;  /* 0x0000000aff1c7819 */ /* 0x000fc80000011607 */
[----:B------:R-:W-:Y:S02]  /*d760*/  LOP3.LUT R27, R28, R26, R27, 0x96, !PT ;  /* 0x0000001a1c1b7212 */ /* 0x000fe400078e961b */
[----:B------:R-:W-:-:S03]  /*d770*/  LOP3.LUT R29, R23, R14, R16, 0xe2, !PT ;  /* 0x0000000e171d7212 */ /* 0x000fc600078ee210 */
[----:B------:R0:W-:Y:S01]  /*d780*/  STL [R1+0x88], R27 ;  /* 0x0000881b01007387 */ /* 0x0001e20000100800 */
[----:B------:R-:W-:-:S03]  /*d790*/  IADD3 R18, PT, PT, R29, R18, R19 ;  /* 0x000000121d127210 */ /* 0x000fc60007ffe013 */
[----:B------:R-:W-:Y:S01]  /*d7a0*/  STL [R1+0xf4], R17 ;  /* 0x0000f41101007387 */ /* 0x000fe20000100800 */
[----:B------:R-:W-:Y:S02]  /*d7b0*/  IADD3 R25, PT, PT, R18, -0x5d40175f, R25 ;  /* 0xa2bfe8a112197810 */ /* 0x000fe40007ffe019 */
[----:B------:R-:W-:Y:S01]  /*d7c0*/  SHF.L.W.U32.HI R18, R8, 0x1e, R8 ;  /* 0x0000001e08127819 */ /* 0x000fe20000010e08 */
[----:B------:R-:W4:Y:S01]  /*d7d0*/  LDL.LU R29, [R1+0x88] ;  /* 0x00008800011d7983 */ /* 0x000f220000300800 */
[C-C-:B---3--:R-:W-:Y:S02]  /*d7e0*/  SHF.L.W.U32.HI R26, R4.reuse, 0x19, R4.reuse ;  /* 0x00000019041a7819 */ /* 0x148fe40000010e04 */
[--C-:B0-----:R-:W-:Y:S02]  /*d7f0*/  SHF.L.W.U32.HI R27, R4, 0xe, R4.reuse ;  /* 0x0000000e041b7819 */ /* 0x101fe40000010e04 */
[----:B------:R-:W-:-:S04]  /*d800*/  SHF.R.U32.HI R28, RZ, 0x3, R4 ;  /* 0x00000003ff1c7819 */ /* 0x000fc80000011604 */
[----:B------:R-:W-:Y:S02]  /*d810*/  LOP3.LUT R26, R28, R26, R27, 0x96, !PT ;  /* 0x0000001a1c1a7212 */ /* 0x000fe400078e961b */
[----:B------:R-:W-:-:S03]  /*d820*/  SHF.L.W.U32.HI R27, R8, 0xa, R8 ;  /* 0x0000000a081b7819 */ /* 0x000fc60000010e08 */
[----:B------:R0:W-:Y:S02]  /*d830*/  STL [R1+0x8c], R26 ;  /* 0x00008c1a01007387 */ /* 0x0001e40000100800 */
[----:B0-----:R-:W-:-:S04]  /*d840*/  SHF.L.W.U32.HI R26, R8, 0x13, R8 ;  /* 0x00000013081a7819 */ /* 0x001fc80000010e08 */
        /* <DEDUP_REMOVED lines=23> */
[----:B--2---:R-:W-:Y:S02]  /*d9c0*/  IADD3 R25, PT, PT, R26, R25, R11 ;  /* 0x000000191a197210 */ /* 0x004fe40007ffe00b */
[----:B------:R-:W2:Y:S01]  /*d9d0*/  LDL.LU R11, [R1+0xf8] ;  /* 0x0000f800010b7983 */ /* 0x000ea20000300800 */
[C-C-:B------:R-:W-:Y:S02]  /*d9e0*/  SHF.L.W.U32.HI R26, R16.reuse, 0x13, R16.reuse ;  /* 0x00000013101a7819 */ /* 0x140fe40000010e10 */
        /* <DEDUP_REMOVED lines=27> */
[----:B------:R-:W3:Y:S01]  /*dba0*/  LDL.LU R17, [R1+0x94] ;  /* 0x0000940001117983 */ /* 0x000ee20000300800 */
        /* <DEDUP_REMOVED lines=28> */
[C-C-:B------:R-:W-:Y:S02]  /*dd70*/  SHF.L.W.U32.HI R16, R25.reuse, 0x1e, R25.reuse ;  /* 0x0000001e19107819 */ /* 0x140fe40000010e19 */
        /* <DEDUP_REMOVED lines=26> */
[--C-:B------:R-:W-:Y:S02]  /*df20*/  SHF.L.W.U32.HI R24, R14, 0xa, R14.reuse ;  /* 0x0000000a0e187819 */ /* 0x100fe40000010e0e */
[----:B--2---:R-:W-:Y:S02]  /*df30*/  IADD3 R8, PT, PT, R16, R8, R11 ;  /* 0x0000000810087210 */ /* 0x004fe40007ffe00b */
[----:B------:R-:W-:Y:S02]  /*df40*/  SHF.L.W.U32.HI R16, R14, 0x13, R14 ;  /* 0x000000130e107819 */ /* 0x000fe40000010e0e */
[----:B------:R-:W-:-:S02]  /*df50*/  IADD3 R26, PT, PT, R8, 0x19a4c116, R26 ;  /* 0x19a4c116081a7810 */ /* 0x000fc40007ffe01a */
        /* <DEDUP_REMOVED lines=24> */
[----:B------:R-:W-:-:S04]  /*e0e0*/  IADD3 R25, PT, PT, R25, R8, R3 ;  /* 0x0000000819197210 */ /* 0x000fc80007ffe003 */
[----:B------:R-:W-:Y:S02]  /*e0f0*/  IADD3 R25, PT, PT, R25, 0x2748774c, R23 ;  /* 0x2748774c19197810 */ /* 0x000fe40007ffe017 */
[C-C-:B------:R-:W-:Y:S02]  /*e100*/  SHF.L.W.U32.HI R26, R6.reuse, 0x1e, R6.reuse ;  /* 0x0000001e061a7819 */ /* 0x140fe40000010e06 */
[--C-:B------:R-:W-:Y:S01]  /*e110*/  SHF.L.W.U32.HI R23, R6, 0xa, R6.reuse ;  /* 0x0000000a06177819 */ /* 0x100fe20000010e06 */
[----:B------:R-:W-:Y:S01]  /*e120*/  IMAD.IADD R8, R18, 0x1, R25 ;  /* 0x0000000112087824 */ /* 0x000fe200078e0219 */
[----:B------:R-:W-:-:S04]  /*e130*/  SHF.L.W.U32.HI R18, R6, 0x13, R6 ;  /* 0x0000001306127819 */ /* 0x000fc80000010e06 */
[----:B------:R-:W-:Y:S02]  /*e140*/  LOP3.LUT R26, R23, R18, R26, 0x96, !PT ;  /* 0x00000012171a7212 */ /* 0x000fe400078e961a */
[C-C-:B------:R-:W-:Y:S02]  /*e150*/  SHF.L.W.U32.HI R18, R8.reuse, 0x1a, R8.reuse ;  /* 0x0000001a08127819 */ /* 0x140fe40000010e08 */
[C-C-:B------:R-:W-:Y:S02]  /*e160*/  SHF.L.W.U32.HI R23, R8.reuse, 0x15, R8.reuse ;  /* 0x0000001508177819 */ /* 0x140fe40000010e08 */
[----:B------:R-:W-:-:S04]  /*e170*/  SHF.L.W.U32.HI R28, R8, 0x7, R8 ;  /* 0x00000007081c7819 */ /* 0x000fc80000010e08 */
[----:B------:R-:W-:Y:S02]  /*e180*/  LOP3.LUT R18, R28, R18, R23, 0x96, !PT ;  /* 0x000000121c127212 */ /* 0x000fe400078e9617 */
[----:B------:R-:W-:-:S04]  /*e190*/  LOP3.LUT R23, R24, R8, R16, 0xe2, !PT ;  /* 0x0000000818177212 */ /* 0x000fc800078ee210 */
[----:B------:R-:W-:-:S04]  /*e1a0*/  IADD3 R23, PT, PT, R23, R18, R22 ;  /* 0x0000001217177210 */ /* 0x000fc80007ffe016 */
[----:B------:R-:W-:-:S05]  /*e1b0*/  IADD3 R23, PT, PT, R23, 0x34b0bcb5, R27 ;  /* 0x34b0bcb517177810 */ /* 0x000fca0007ffe01b */
[----:B------:R-:W-:Y:S01]  /*e1c0*/  IMAD.IADD R18, R14, 0x1, R23 ;  /* 0x000000010e127824 */ /* 0x000fe200078e0217 */
[----:B------:R-:W-:-:S04]  /*e1d0*/  IADD3 R21, PT, PT, R21, R9, R11 ;  /* 0x0000000915157210 */ /* 0x000fc80007ffe00b */
[C-C-:B------:R-:W-:Y:S02]  /*e1e0*/  SHF.L.W.U32.HI R9, R18.reuse, 0x1a, R18.reuse ;  /* 0x0000001a12097819 */ /* 0x140fe40000010e12 */
[C-C-:B------:R-:W-:Y:S02]  /*e1f0*/  SHF.L.W.U32.HI R27, R18.reuse, 0x15, R18.reuse ;  /* 0x00000015121b7819 */ /* 0x140fe40000010e12 */
[----:B------:R-:W-:-:S04]  /*e200*/  SHF.L.W.U32.HI R28, R18, 0x7, R18 ;  /* 0x00000007121c7819 */ /* 0x000fc80000010e12 */
[----:B------:R-:W-:Y:S02]  /*e210*/  LOP3.LUT R9, R28, R9, R27, 0x96, !PT ;  /* 0x000000091c097212 */ /* 0x000fe400078e961b */
[----:B------:R-:W-:-:S04]  /*e220*/  LOP3.LUT R27, R8, R18, R24, 0xe2, !PT ;  /* 0x00000012081b7212 */ /* 0x000fc800078ee218 */
[----:B------:R-:W-:Y:S02]  /*e230*/  IADD3 R9, PT, PT, R27, R9, R13 ;  /* 0x000000091b097210 */ /* 0x000fe40007ffe00d */
[----:B------:R-:W-:Y:S01]  /*e240*/  LOP3.LUT R27, R14, R2, R6, 0xe8, !PT ;  /* 0x000000020e1b7212 */ /* 0x000fe200078ee806 */
[----:B---3--:R-:W-:Y:S01]  /*e250*/  IMAD.IADD R14, R17, 0x1, R21 ;  /* 0x00000001110e7824 */ /* 0x008fe200078e0215 */
[----:B------:R-:W-:Y:S01]  /*e260*/  IADD3 R9, PT, PT, R9, 0x391c0cb3, R16 ;  /* 0x391c0cb309097810 */ /* 0x000fe20007ffe010 */
[----:B------:R-:W2:Y:S01]  /*e270*/  LDL.LU R17, [R1+0x8c] ;  /* 0x00008c0001117983 */ /* 0x000ea20000300800 */
[----:B------:R-:W-:Y:S02]  /*e280*/  IADD3 R21, PT, PT, R25, R26, R27 ;  /* 0x0000001a19157210 */ /* 0x000fe40007ffe01b */
[--C-:B------:R-:W-:Y:S01]  /*e290*/  SHF.L.W.U32.HI R25, R14, 0xf, R14.reuse ;  /* 0x0000000f0e197819 */ /* 0x100fe20000010e0e */
[----:B------:R-:W-:Y:S01]  /*e2a0*/  IMAD.IADD R16, R2, 0x1, R9 ;  /* 0x0000000102107824 */ /* 0x000fe200078e0209 */
[----:B------:R-:W-:-:S02]  /*e2b0*/  SHF.L.W.U32.HI R26, R14, 0xd, R14 ;  /* 0x0000000d0e1a7819 */ /* 0x000fc40000010e0e */
[----:B------:R-:W-:Y:S02]  /*e2c0*/  SHF.R.U32.HI R27, RZ, 0xa, R14 ;  /* 0x0000000aff1b7819 */ /* 0x000fe4000001160e */
[C---:B------:R-:W-:Y:S02]  /*e2d0*/  SHF.L.W.U32.HI R28, R16.reuse, 0x7, R16 ;  /* 0x00000007101c7819 */ /* 0x040fe40000010e10 */
[----:B------:R-:W-:Y:S02]  /*e2e0*/  LOP3.LUT R25, R27, R25, R26, 0x96, !PT ;  /* 0x000000191b197212 */ /* 0x000fe400078e961a */
[C-C-:B------:R-:W-:Y:S02]  /*e2f0*/  SHF.L.W.U32.HI R26, R16.reuse, 0x1a, R16.reuse ;  /* 0x0000001a101a7819 */ /* 0x140fe40000010e10 */
[----:B------:R-:W-:-:S04]  /*e300*/  SHF.L.W.U32.HI R27, R16, 0x15, R16 ;  /* 0x00000015101b7819 */ /* 0x000fc80000010e10 */
[----:B------:R-:W-:Y:S02]  /*e310*/  LOP3.LUT R26, R28, R26, R27, 0x96, !PT ;  /* 0x0000001a1c1a7212 */ /* 0x000fe400078e961b */
[----:B------:R-:W-:-:S04]  /*e320*/  LOP3.LUT R27, R18, R16, R8, 0xe2, !PT ;  /* 0x00000010121b7212 */ /* 0x000fc800078ee208 */
[----:B------:R-:W-:Y:S02]  /*e330*/  IADD3 R27, PT, PT, R27, R26, R10 ;  /* 0x0000001a1b1b7210 */ /* 0x000fe40007ffe00a */
[----:B----4-:R-:W-:Y:S02]  /*e340*/  IADD3 R26, PT, PT, R19, R29, R5 ;  /* 0x0000001d131a7210 */ /* 0x010fe40007ffe005 */
[----:B------:R-:W-:Y:S02]  /*e350*/  IADD3 R5, PT, PT, R27, 0x4ed8aa4a, R24 ;  /* 0x4ed8aa4a1b057810 */ /* 0x000fe40007ffe018 */
[C-C-:B------:R-:W-:Y:S02]  /*e360*/  SHF.L.W.U32.HI R19, R21.reuse, 0x1e, R21.reuse ;  /* 0x0000001e15137819 */ /* 0x140fe40000010e15 */
[C---:B------:R-:W-:Y:S01]  /*e370*/  SHF.L.W.U32.HI R27, R21.reuse, 0x13, R21 ;  /* 0x00000013151b7819 */ /* 0x040fe20000010e15 */
[----:B------:R-:W-:Y:S01]  /*e380*/  IMAD.IADD R24, R6, 0x1, R5 ;  /* 0x0000000106187824 */ /* 0x000fe200078e0205 */
[----:B------:R-:W-:-:S04]  /*e390*/  SHF.L.W.U32.HI R28, R21, 0xa, R21 ;  /* 0x0000000a151c7819 */ /* 0x000fc80000010e15 */
[----:B------:R-:W-:Y:S02]  /*e3a0*/  LOP3.LUT R19, R28, R27, R19, 0x96, !PT ;  /* 0x0000001b1c137212 */ /* 0x000fe400078e9613 */
[C-C-:B------:R-:W-:Y:S02]  /*e3b0*/  SHF.L.W.U32.HI R29, R24.reuse, 0x7, R24.reuse ;  /* 0x00000007181d7819 */ /* 0x140fe40000010e18 */
[C-C-:B------:R-:W-:Y:S02]  /*e3c0*/  SHF.L.W.U32.HI R27, R24.reuse, 0x1a, R24.reuse ;  /* 0x0000001a181b7819 */ /* 0x140fe40000010e18 */
[----:B------:R-:W-:-:S04]  /*e3d0*/  SHF.L.W.U32.HI R28, R24, 0x15, R24 ;  /* 0x00000015181c7819 */ /* 0x000fc80000010e18 */
[----:B------:R-:W-:Y:S02]  /*e3e0*/  LOP3.LUT R27, R29, R27, R28, 0x96, !PT ;  /* 0x0000001b1d1b7212 */ /* 0x000fe400078e961c */
[----:B------:R-:W3:Y:S01]  /*e3f0*/  LDL R29, [R1+0x90] ;  /* 0x00009000011d7983 */ /* 0x000ee20000100800 */
[----:B------:R-:W-:-:S04]  /*e400*/  LOP3.LUT R28, R16, R24, R18, 0xe2, !PT ;  /* 0x00000018101c7212 */ /* 0x000fc800078ee212 */
[----:B------:R-:W-:-:S04]  /*e410*/  IADD3 R27, PT, PT, R28, R27, R7 ;  /* 0x0000001b1c1b7210 */ /* 0x000fc80007ffe007 */
[----:B------:R-:W-:Y:S02]  /*e420*/  IADD3 R8, PT, PT, R27, 0x5b9cca4f, R8 ;  /* 0x5b9cca4f1b087810 */ /* 0x000fe40007ffe008 */
[----:B------:R-:W-:-:S03]  /*e430*/  LOP3.LUT R27, R2, R6, R21, 0xe8, !PT ;  /* 0x00000006021b7212 */ /* 0x000fc600078ee815 */
        /* <DEDUP_REMOVED lines=8> */
[----:B------:R-:W-:Y:S02]  /*e4c0*/  IADD3 R4, PT, PT, R4, R25, R3 ;  /* 0x0000001904047210 */ /* 0x000fe40007ffe003 */
[C-C-:B------:R-:W-:Y:S02]  /*e4d0*/  SHF.L.W.U32.HI R25, R23.reuse, 0x1e, R23.reuse ;  /* 0x0000001e17197819 */ /* 0x140fe40000010e17 */
[C-C-:B------:R-:W-:Y:S02]  /*e4e0*/  SHF.L.W.U32.HI R19, R23.reuse, 0x13, R23.reuse ;  /* 0x0000001317137819 */ /* 0x140fe40000010e17 */
[----:B------:R-:W-:Y:S02]  /*e4f0*/  SHF.L.W.U32.HI R3, R23, 0xa, R23 ;  /* 0x0000000a17037819 */ /* 0x000fe40000010e17 */
[----:B------:R-:W-:-:S02]  /*e500*/  IADD3 R18, PT, PT, R27, 0x682e6ff3, R18 ;  /* 0x682e6ff31b127810 */ /* 0x000fc40007ffe012 */
[----:B------:R-:W-:Y:S02]  /*e510*/  LOP3.LUT R3, R3, R19, R25, 0x96, !PT ;  /* 0x0000001303037212 */ /* 0x000fe400078e9619 */
[----:B------:R-:W-:Y:S01]  /*e520*/  LOP3.LUT R6, R6, R21, R23, 0xe8, !PT ;  /* 0x0000001506067212 */ /* 0x000fe200078ee817 */
[----:B------:R-:W-:-:S03]  /*e530*/  IMAD.IADD R19, R23, 0x1, R18 ;  /* 0x0000000117137824 */ /* 0x000fc600078e0212 */
[----:B------:R-:W-:Y:S02]  /*e540*/  IADD3 R9, PT, PT, R9, R3, R6 ;  /* 0x0000000309097210 */ /* 0x000fe40007ffe006 */
[----:B------:R-:W-:Y:S02]  /*e550*/  SHF.L.W.U32.HI R3, R19, 0x15, R19 ;  /* 0x0000001513037819 */ /* 0x000fe40000010e13 */
[--C-:B------:R-:W-:Y:S01]  /*e560*/  LOP3.LUT R21, R21, R23, R9.reuse, 0xe8, !PT ;  /* 0x0000001715157212 */ /* 0x100fe200078ee809 */
[----:B--2---:R-:W-:Y:S01]  /*e570*/  IMAD.IADD R6, R17, 0x1, R26 ;  /* 0x0000000111067824 */ /* 0x004fe200078e021a */
[----:B------:R-:W-:Y:S02]  /*e580*/  SHF.L.W.U32.HI R26, R9, 0x1e, R9 ;  /* 0x0000001e091a7819 */ /* 0x000fe40000010e09 */
[C-C-:B---3--:R-:W-:Y:S02]  /*e590*/  SHF.L.W.U32.HI R25, R29.reuse, 0x19, R29.reuse ;  /* 0x000000191d197819 */ /* 0x148fe40000010e1d */
[----:B------:R-:W-:-:S02]  /*e5a0*/  SHF.L.W.U32.HI R27, R29, 0xe, R29 ;  /* 0x0000000e1d1b7819 */ /* 0x000fc40000010e1d */
[----:B------:R-:W-:-:S04]  /*e5b0*/  SHF.R.U32.HI R28, RZ, 0x3, R29 ;  /* 0x00000003ff1c7819 */ /* 0x000fc8000001161d */
[----:B------:R-:W-:Y:S02]  /*e5c0*/  LOP3.LUT R25, R28, R25, R27, 0x96, !PT ;  /* 0x000000191c197212 */ /* 0x000fe400078e961b */
[C-C-:B------:R-:W-:Y:S02]  /*e5d0*/  SHF.L.W.U32.HI R28, R19.reuse, 0x1a, R19.reuse ;  /* 0x0000001a131c7819 */ /* 0x140fe40000010e13 */
[----:B------:R-:W-:Y:S02]  /*e5e0*/  SHF.L.W.U32.HI R27, R19, 0x7, R19 ;  /* 0x00000007131b7819 */ /* 0x000fe40000010e13 */
[----:B------:R-:W-:Y:S02]  /*e5f0*/  LOP3.LUT R29, R2, R19, R24, 0xe2, !PT ;  /* 0x00000013021d7212 */ /* 0x000fe400078ee218 */
[----:B------:R-:W-:-:S04]  /*e600*/  LOP3.LUT R28, R27, R28, R3, 0x96, !PT ;  /* 0x0000001c1b1c7212 */ /* 0x000fc800078e9603 */
[----:B------:R-:W-:Y:S02]  /*e610*/  IADD3 R28, PT, PT, R29, R28, R6 ;  /* 0x0000001c1d1c7210 */ /* 0x000fe40007ffe006 */
[C-C-:B------:R-:W-:Y:S02]  /*e620*/  SHF.L.W.U32.HI R3, R9.reuse, 0x13, R9.reuse ;  /* 0x0000001309037819 */ /* 0x140fe40000010e09 */
[----:B------:R-:W-:Y:S02]  /*e630*/  SHF.L.W.U32.HI R27, R9, 0xa, R9 ;  /* 0x0000000a091b7819 */ /* 0x000fe40000010e09 */
[----:B------:R-:W-:Y:S02]  /*e640*/  IADD3 R16, PT, PT, R28, 0x748f82ee, R16 ;  /* 0x748f82ee1c107810 */ /* 0x000fe40007ffe010 */
[----:B------:R-:W-:Y:S02]  /*e650*/  LOP3.LUT R27, R27, R3, R26, 0x96, !PT ;  /* 0x000000031b1b7212 */ /* 0x000fe400078e961a */
[C---:B------:R-:W-:Y:S01]  /*e660*/  SHF.L.W.U32.HI R29, R6.reuse, 0xf, R6 ;  /* 0x0000000f061d7819 */ /* 0x040fe20000010e06 */
[----:B------:R-:W-:Y:S01]  /*e670*/  IMAD.IADD R3, R9, 0x1, R16 ;  /* 0x0000000109037824 */ /* 0x000fe200078e0210 */
[----:B------:R-:W-:-:S02]  /*e680*/  SHF.L.W.U32.HI R26, R6, 0xd, R6 ;  /* 0x0000000d061a7819 */ /* 0x000fc40000010e06 */
[----:B------:R-:W-:Y:S02]  /*e690*/  SHF.R.U32.HI R28, RZ, 0xa, R6 ;  /* 0x0000000aff1c7819 */ /* 0x000fe40000011606 */
[----:B------:R-:W-:Y:S02]  /*e6a0*/  IADD3 R5, PT, PT, R5, R27, R21 ;  /* 0x0000001b05057210 */ /* 0x000fe40007ffe015 */
[----:B------:R-:W-:Y:S02]  /*e6b0*/  LOP3.LUT R29, R28, R29, R26, 0x96, !PT ;  /* 0x0000001d1c1d7212 */ /* 0x000fe400078e961a */
[C-C-:B------:R-:W-:Y:S02]  /*e6c0*/  SHF.L.W.U32.HI R26, R3.reuse, 0x1a, R3.reuse ;  /* 0x0000001a031a7819 */ /* 0x140fe40000010e03 */
[C-C-:B------:R-:W-:Y:S02]  /*e6d0*/  SHF.L.W.U32.HI R27, R3.reuse, 0x15, R3.reuse ;  /* 0x00000015031b7819 */ /* 0x140fe40000010e03 */
[----:B------:R-:W-:Y:S01]  /*e6e0*/  SHF.L.W.U32.HI R28, R3, 0x7, R3 ;  /* 0x00000007031c7819 */ /* 0x000fe20000010e03 */
[----:B------:R-:W-:Y:S01]  /*e6f0*/  IMAD.IADD R21, R25, 0x1, R4 ;  /* 0x0000000119157824 */ /* 0x000fe200078e0204 */
[----:B------:R-:W-:-:S02]  /*e700*/  LOP3.LUT R25, R19, R3, R2, 0xe2, !PT ;  /* 0x0000000313197212 */ /* 0x000fc400078ee202 */
[----:B------:R-:W-:-:S04]  /*e710*/  LOP3.LUT R4, R28, R26, R27, 0x96, !PT ;  /* 0x0000001a1c047212 */ /* 0x000fc800078e961b */
[----:B------:R-:W-:-:S04]  /*e720*/  IADD3 R4, PT, PT, R25, R4, R21 ;  /* 0x0000000419047210 */ /* 0x000fc80007ffe015 */
[----:B------:R-:W-:Y:S02]  /*e730*/  IADD3 R4, PT, PT, R4, 0x78a5636f, R24 ;  /* 0x78a5636f04047810 */ /* 0x000fe40007ffe018 */
[----:B------:R-:W2:Y:S01]  /*e740*/  LDL.LU R24, [R1+0x90] ;  /* 0x0000900001187983 */ /* 0x000ea20000300800 */
[C-C-:B------:R-:W-:Y:S02]  /*e750*/  SHF.L.W.U32.HI R27, R5.reuse, 0x1e, R5.reuse ;  /* 0x0000001e051b7819 */ /* 0x140fe40000010e05 */
[C-C-:B------:R-:W-:Y:S02]  /*e760*/  SHF.L.W.U32.HI R26, R5.reuse, 0x13, R5.reuse ;  /* 0x00000013051a7819 */ /* 0x140fe40000010e05 */
[----:B------:R-:W-:Y:S02]  /*e770*/  SHF.L.W.U32.HI R28, R5, 0xa, R5 ;  /* 0x0000000a051c7819 */ /* 0x000fe40000010e05 */
[----:B------:R-:W-:Y:S02]  /*e780*/  SHF.L.W.U32.HI R25, R20, 0x19, R20 ;  /* 0x0000001914197819 */ /* 0x000fe40000010e14 */
[----:B------:R-:W-:-:S02]  /*e790*/  LOP3.LUT R27, R28, R26, R27, 0x96, !PT ;  /* 0x0000001a1c1b7212 */ /* 0x000fc400078e961b */
[----:B------:R-:W-:Y:S02]  /*e7a0*/  LOP3.LUT R28, R23, R9, R5, 0xe8, !PT ;  /* 0x00000009171c7212 */ /* 0x000fe400078ee805 */
[--C-:B------:R-:W-:Y:S02]  /*e7b0*/  SHF.L.W.U32.HI R26, R20, 0xe, R20.reuse ;  /* 0x0000000e141a7819 */ /* 0x100fe40000010e14 */
[----:B------:R-:W-:-:S04]  /*e7c0*/  SHF.R.U32.HI R23, RZ, 0x3, R20 ;  /* 0x00000003ff177819 */ /* 0x000fc80000011614 */
[----:B------:R-:W-:Y:S02]  /*e7d0*/  LOP3.LUT R17, R23, R25, R26, 0x96, !PT ;  /* 0x0000001917117212 */ /* 0x000fe400078e961a */
[----:B--2---:R-:W-:-:S05]  /*e7e0*/  IADD3 R22, PT, PT, R24, R29, R22 ;  /* 0x0000001d18167210 */ /* 0x004fca0007ffe016 */
[----:B------:R-:W-:Y:S02]  /*e7f0*/  IMAD.IADD R22, R17, 0x1, R22 ;  /* 0x0000000111167824 */ /* 0x000fe400078e0216 */
[----:B------:R-:W2:Y:S01]  /*e800*/  LDL.LU R17, [R1+0xf4] ;  /* 0x0000f40001117983 */ /* 0x000ea20000300800 */
[----:B------:R-:W-:Y:S01]  /*e810*/  IMAD.IADD R23, R5, 0x1, R4 ;  /* 0x0000000105177824 */ /* 0x000fe200078e0204 */
[----:B------:R-:W-:-:S04]  /*e820*/  IADD3 R8, PT, PT, R8, R27, R28 ;  /* 0x0000001b08087210 */ /* 0x000fc80007ffe01c */
[C-C-:B------:R-:W-:Y:S02]  /*e830*/  SHF.L.W.U32.HI R27, R23.reuse, 0x1a, R23.reuse ;  /* 0x0000001a171b7819 */ /* 0x140fe40000010e17 */
[C-C-:B------:R-:W-:Y:S02]  /*e840*/  SHF.L.W.U32.HI R28, R23.reuse, 0x15, R23.reuse ;  /* 0x00000015171c7819 */ /* 0x140fe40000010e17 */
[----:B------:R-:W-:Y:S02]  /*e850*/  SHF.L.W.U32.HI R29, R23, 0x7, R23 ;  /* 0x00000007171d7819 */ /* 0x000fe40000010e17 */
[C---:B------:R-:W-:Y:S02]  /*e860*/  SHF.L.W.U32.HI R24, R8.reuse, 0x1e, R8 ;  /* 0x0000001e08187819 */ /* 0x040fe40000010e08 */
[----:B------:R-:W-:Y:S02]  /*e870*/  LOP3.LUT R28, R29, R27, R28, 0x96, !PT ;  /* 0x0000001b1d1c7212 */ /* 0x000fe400078e961c */
[C-C-:B------:R-:W-:Y:S01]  /*e880*/  SHF.L.W.U32.HI R25, R8.reuse, 0x13, R8.reuse ;  /* 0x0000001308197819 */ /* 0x140fe20000010e08 */
[----:B------:R-:W3:Y:S01]  /*e890*/  LDL.LU R29, [R1+0xa8] ;  /* 0x0000a800011d7983 */ /* 0x000ee20000300800 */
[----:B------:R-:W-:-:S02]  /*e8a0*/  SHF.L.W.U32.HI R26, R8, 0xa, R8 ;  /* 0x0000000a081a7819 */ /* 0x000fc40000010e08 */
[----:B------:R-:W-:Y:S02]  /*e8b0*/  LOP3.LUT R27, R3, R23, R19, 0xe2, !PT ;  /* 0x00000017031b7212 */ /* 0x000fe400078ee213 */
[----:B------:R-:W-:Y:S02]  /*e8c0*/  LOP3.LUT R24, R26, R25, R24, 0x96, !PT ;  /* 0x000000191a187212 */ /* 0x000fe400078e9618 */
[----:B------:R-:W-:Y:S02]  /*e8d0*/  LOP3.LUT R9, R9, R5, R8, 0xe8, !PT ;  /* 0x0000000509097212 */ /* 0x000fe400078ee808 */
[----:B------:R-:W-:Y:S02]  /*e8e0*/  IADD3 R27, PT, PT, R27, R28, R22 ;  /* 0x0000001c1b1b7210 */ /* 0x000fe40007ffe016 */
[C-C-:B------:R-:W-:Y:S02]  /*e8f0*/  SHF.L.W.U32.HI R26, R21.reuse, 0xf, R21.reuse ;  /* 0x0000000f151a7819 */ /* 0x140fe40000010e15 */
[----:B------:R-:W-:-:S02]  /*e900*/  SHF.L.W.U32.HI R25, R21, 0xd, R21 ;  /* 0x0000000d15197819 */ /* 0x000fc40000010e15 */
[----:B------:R-:W-:Y:S02]  /*e910*/  IADD3 R9, PT, PT, R18, R24, R9 ;  /* 0x0000001812097210 */ /* 0x000fe40007ffe009 */
[----:B------:R-:W-:Y:S02]  /*e920*/  IADD3 R27, PT, PT, R27, -0x7b3787ec, R2 ;  /* 0x84c878141b1b7810 */ /* 0x000fe40007ffe002 */
[----:B------:R-:W-:Y:S02]  /*e930*/  SHF.R.U32.HI R21, RZ, 0xa, R21 ;  /* 0x0000000aff157819 */ /* 0x000fe40000011615 */
[----:B------:R-:W-:Y:S02]  /*e940*/  SHF.L.W.U32.HI R28, R9, 0xa, R9 ;  /* 0x0000000a091c7819 */ /* 0x000fe40000010e09 */
[----:B------:R-:W-:Y:S02]  /*e950*/  LOP3.LUT R21, R21, R26, R25, 0x96, !PT ;  /* 0x0000001a15157212 */ /* 0x000fe400078e9619 */
[----:B------:R-:W-:-:S02]  /*e960*/  SHF.L.W.U32.HI R25, R9, 0x1e, R9 ;  /* 0x0000001e09197819 */ /* 0x000fc40000010e09 */
[----:B------:R-:W-:Y:S02]  /*e970*/  SHF.L.W.U32.HI R26, R9, 0x13, R9 ;  /* 0x00000013091a7819 */ /* 0x000fe40000010e09 */
[----:B------:R-:W-:Y:S02]  /*e980*/  IADD3 R21, PT, PT, R20, R21, R13 ;  /* 0x0000001514157210 */ /* 0x000fe40007ffe00d */
[----:B------:R-:W-:Y:S02]  /*e990*/  LOP3.LUT R25, R28, R26, R25, 0x96, !PT ;  /* 0x0000001a1c197212 */ /* 0x000fe400078e9619 */
[----:B------:R-:W4:Y:S01]  /*e9a0*/  LDL.LU R28, [R1+0xa0] ;  /* 0x0000a000011c7983 */ /* 0x000f220000300800 */
[C-C-:B--2---:R-:W-:Y:S02]  /*e9b0*/  SHF.L.W.U32.HI R2, R17.reuse, 0x19, R17.reuse ;  /* 0x0000001911027819 */ /* 0x144fe40000010e11 */
[--C-:B------:R-:W-:Y:S02]  /*e9c0*/  SHF.L.W.U32.HI R18, R17, 0xe, R17.reuse ;  /* 0x0000000e11127819 */ /* 0x100fe40000010e11 */
[----:B------:R-:W-:-:S04]  /*e9d0*/  SHF.R.U32.HI R24, RZ, 0x3, R17 ;  /* 0x00000003ff187819 */ /* 0x000fc80000011611 */
[----:B------:R-:W-:Y:S01]  /*e9e0*/  LOP3.LUT R2, R24, R2, R18, 0x96, !PT ;  /* 0x0000000218027212 */ /* 0x000fe200078e9612 */
[----:B------:R-:W-:Y:S01]  /*e9f0*/  IMAD.IADD R18, R8, 0x1, R27 ;  /* 0x0000000108127824 */ /* 0x000fe200078e021b */
[----:B------:R-:W-:-:S04]  /*ea00*/  LOP3.LUT R24, R5, R8, R9, 0xe8, !PT ;  /* 0x0000000805187212 */ /* 0x000fc800078ee809 */
[C-C-:B------:R-:W-:Y:S02]  /*ea10*/  SHF.L.W.U32.HI R13, R18.reuse, 0x1a, R18.reuse ;  /* 0x0000001a120d7819 */ /* 0x140fe40000010e12 */
[C-C-:B------:R-:W-:Y:S02]  /*ea20*/  SHF.L.W.U32.HI R20, R18.reuse, 0x15, R18.reuse ;  /* 0x0000001512147819 */ /* 0x140fe40000010e12 */
[----:B------:R-:W-:Y:S01]  /*ea30*/  SHF.L.W.U32.HI R5, R18, 0x7, R18 ;  /* 0x0000000712057819 */ /* 0x000fe20000010e12 */
[----:B------:R-:W-:Y:S01]  /*ea40*/  IMAD.IADD R2, R2, 0x1, R21 ;  /* 0x0000000102027824 */ /* 0x000fe200078e0215 */
[----:B------:R-:W-:Y:S02]  /*ea50*/  IADD3 R24, PT, PT, R16, R25, R24 ;  /* 0x0000001910187210 */ /* 0x000fe40007ffe018 */
[----:B------:R-:W-:Y:S02]  /*ea60*/  LOP3.LUT R5, R5, R13, R20, 0x96, !PT ;  /* 0x0000000d05057212 */ /* 0x000fe400078e9614 */
[----:B------:R-:W-:-:S02]  /*ea70*/  LOP3.LUT R26, R23, R18, R3, 0xe2, !PT ;  /* 0x00000012171a7212 */ /* 0x000fc400078ee203 */
[C-C-:B------:R-:W-:Y:S02]  /*ea80*/  SHF.L.W.U32.HI R20, R24.reuse, 0x1e, R24.reuse ;  /* 0x0000001e18147819 */ /* 0x140fe40000010e18 */
[C-C-:B------:R-:W-:Y:S02]  /*ea90*/  SHF.L.W.U32.HI R21, R24.reuse, 0x13, R24.reuse ;  /* 0x0000001318157819 */ /* 0x140fe40000010e18 */
[----:B------:R-:W-:Y:S02]  /*eaa0*/  SHF.L.W.U32.HI R25, R24, 0xa, R24 ;  /* 0x0000000a18197819 */ /* 0x000fe40000010e18 */
[----:B------:R-:W-:Y:S02]  /*eab0*/  IADD3 R26, PT, PT, R26, R5, R2 ;  /* 0x000000051a1a7210 */ /* 0x000fe40007ffe002 */
[C-C-:B------:R-:W-:Y:S02]  /*eac0*/  SHF.L.W.U32.HI R13, R22.reuse, 0xf, R22.reuse ;  /* 0x0000000f160d7819 */ /* 0x140fe40000010e16 */
[----:B------:R-:W-:-:S02]  /*ead0*/  SHF.L.W.U32.HI R16, R22, 0xd, R22 ;  /* 0x0000000d16107819 */ /* 0x000fc40000010e16 */
[----:B------:R-:W-:Y:S02]  /*eae0*/  SHF.R.U32.HI R22, RZ, 0xa, R22 ;  /* 0x0000000aff167819 */ /* 0x000fe40000011616 */
[----:B------:R-:W-:Y:S02]  /*eaf0*/  LOP3.LUT R20, R25, R21, R20, 0x96, !PT ;  /* 0x0000001519147212 */ /* 0x000fe400078e9614 */
[----:B------:R-:W-:Y:S01]  /*eb00*/  LOP3.LUT R21, R8, R9, R24, 0xe8, !PT ;  /* 0x0000000908157212 */ /* 0x000fe200078ee818 */
[----:B------:R-:W2:Y:S01]  /*eb10*/  LDL.LU R25, [R1+0xac] ;  /* 0x0000ac0001197983 */ /* 0x000ea20000300800 */
[----:B------:R-:W-:Y:S02]  /*eb20*/  IADD3 R26, PT, PT, R26, -0x7338fdf8, R19 ;  /* 0x8cc702081a1a7810 */ /* 0x000fe40007ffe013 */
[----:B------:R-:W-:Y:S02]  /*eb30*/  LOP3.LUT R13, R22, R13, R16, 0x96, !PT ;  /* 0x0000000d160d7212 */ /* 0x000fe400078e9610 */
[C-C-:B------:R-:W-:Y:S01]  /*eb40*/  SHF.L.W.U32.HI R16, R15.reuse, 0x19, R15.reuse ;  /* 0x000000190f107819 */ /* 0x140fe20000010e0f */
[----:B------:R-:W3:Y:S01]  /*eb50*/  LDL.LU R22, [R1+0xa4] ;  /* 0x0000a40001167983 */ /* 0x000ee20000300800 */
[----:B------:R-:W-:-:S02]  /*eb60*/  SHF.L.W.U32.HI R5, R15, 0xe, R15 ;  /* 0x0000000e0f057819 */ /* 0x000fc40000010e0f */
[----:B------:R-:W-:Y:S02]  /*eb70*/  SHF.R.U32.HI R8, RZ, 0x3, R15 ;  /* 0x00000003ff087819 */ /* 0x000fe4000001160f */
[----:B------:R-:W-:Y:S01]  /*eb80*/  IADD3 R20, PT, PT, R4, R20, R21 ;  /* 0x0000001404147210 */ /* 0x000fe20007ffe015 */
[----:B------:R-:W-:Y:S01]  /*eb90*/  IMAD.IADD R4, R9, 0x1, R26 ;  /* 0x0000000109047824 */ /* 0x000fe200078e021a */
[----:B------:R-:W-:Y:S02]  /*eba0*/  LOP3.LUT R5, R8, R16, R5, 0x96, !PT ;  /* 0x0000001008057212 */ /* 0x000fe400078e9605 */
[----:B------:R-:W-:Y:S02]  /*ebb0*/  IADD3 R21, PT, PT, R17, R13, R10 ;  /* 0x0000000d11157210 */ /* 0x000fe40007ffe00a */
[C-C-:B------:R-:W-:Y:S02]  /*ebc0*/  SHF.L.W.U32.HI R19, R20.reuse, 0x1e, R20.reuse ;  /* 0x0000001e14137819 */ /* 0x140fe40000010e14 */
[----:B------:R-:W-:-:S02]  /*ebd0*/  SHF.L.W.U32.HI R17, R20, 0x13, R20 ;  /* 0x0000001314117819 */ /* 0x000fc40000010e14 */
[----:B------:R-:W-:Y:S02]  /*ebe0*/  SHF.L.W.U32.HI R16, R20, 0xa, R20 ;  /* 0x0000000a14107819 */ /* 0x000fe40000010e14 */
[C-C-:B------:R-:W-:Y:S02]  /*ebf0*/  SHF.L.W.U32.HI R13, R4.reuse, 0x1a, R4.reuse ;  /* 0x0000001a040d7819 */ /* 0x140fe40000010e04 */
[C-C-:B------:R-:W-:Y:S02]  /*ec00*/  SHF.L.W.U32.HI R8, R4.reuse, 0x15, R4.reuse ;  /* 0x0000001504087819 */ /* 0x140fe40000010e04 */
[----:B------:R-:W-:Y:S01]  /*ec10*/  SHF.L.W.U32.HI R10, R4, 0x7, R4 ;  /* 0x00000007040a7819 */ /* 0x000fe20000010e04 */
[----:B------:R-:W-:Y:S01]  /*ec20*/  IMAD.IADD R5, R5, 0x1, R21 ;  /* 0x0000000105057824 */ /* 0x000fe200078e0215 */
[----:B------:R-:W-:Y:S02]  /*ec30*/  LOP3.LUT R16, R16, R17, R19, 0x96, !PT ;  /* 0x0000001110107212 */ /* 0x000fe400078e9613 */
[----:B------:R-:W-:-:S02]  /*ec40*/  LOP3.LUT R8, R10, R13, R8, 0x96, !PT ;  /* 0x0000000d0a087212 */ /* 0x000fc400078e9608 */
[----:B------:R-:W-:Y:S02]  /*ec50*/  LOP3.LUT R17, R18, R4, R23, 0xe2, !PT ;  /* 0x0000000412117212 */ /* 0x000fe400078ee217 */
[----:B------:R-:W-:Y:S02]  /*ec60*/  LOP3.LUT R9, R9, R24, R20, 0xe8, !PT ;  /* 0x0000001809097212 */ /* 0x000fe400078ee814 */
[----:B------:R-:W-:Y:S02]  /*ec70*/  IADD3 R8, PT, PT, R17, R8, R5 ;  /* 0x0000000811087210 */ /* 0x000fe40007ffe005 */
[C-C-:B------:R-:W-:Y:S02]  /*ec80*/  SHF.L.W.U32.HI R13, R2.reuse, 0xf, R2.reuse ;  /* 0x0000000f020d7819 */ /* 0x140fe40000010e02 */
[--C-:B------:R-:W-:Y:S02]  /*ec90*/  SHF.L.W.U32.HI R10, R2, 0xd, R2.reuse ;  /* 0x0000000d020a7819 */ /* 0x100fe40000010e02 */
[----:B------:R-:W-:-:S02]  /*eca0*/  SHF.R.U32.HI R2, RZ, 0xa, R2 ;  /* 0x0000000aff027819 */ /* 0x000fc40000011602 */
[----:B------:R-:W-:Y:S02]  /*ecb0*/  IADD3 R9, PT, PT, R27, R16, R9 ;  /* 0x000000101b097210 */ /* 0x000fe40007ffe009 */
[----:B------:R-:W-:Y:S01]  /*ecc0*/  IADD3 R8, PT, PT, R8, -0x6f410006, R3 ;  /* 0x90befffa08087810 */ /* 0x000fe20007ffe003 */
[----:B------:R-:W4:Y:S01]  /*ecd0*/  LDL.LU R27, [R1+0xb8] ;  /* 0x0000b800011b7983 */ /* 0x000f220000300800 */
[C-C-:B------:R-:W-:Y:S02]  /*ece0*/  SHF.L.W.U32.HI R16, R0.reuse, 0x19, R0.reuse ;  /* 0x0000001900107819 */ /* 0x140fe40000010e00 */
[--C-:B------:R-:W-:Y:S02]  /*ecf0*/  SHF.L.W.U32.HI R17, R0, 0xe, R0.reuse ;  /* 0x0000000e00117819 */ /* 0x100fe40000010e00 */
[----:B------:R-:W-:Y:S02]  /*ed00*/  SHF.R.U32.HI R19, RZ, 0x3, R0 ;  /* 0x00000003ff137819 */ /* 0x000fe40000011600 */
[----:B------:R-:W-:-:S02]  /*ed10*/  LOP3.LUT R2, R2, R13, R10, 0x96, !PT ;  /* 0x0000000d02027212 */ /* 0x000fc400078e960a */
[C-C-:B------:R-:W-:Y:S02]  /*ed20*/  SHF.L.W.U32.HI R3, R9.reuse, 0x1e, R9.reuse ;  /* 0x0000001e09037819 */ /* 0x140fe40000010e09 */
[C-C-:B------:R-:W-:Y:S02]  /*ed30*/  SHF.L.W.U32.HI R13, R9.reuse, 0x13, R9.reuse ;  /* 0x00000013090d7819 */ /* 0x140fe40000010e09 */
[----:B------:R-:W-:Y:S02]  /*ed40*/  SHF.L.W.U32.HI R10, R9, 0xa, R9 ;  /* 0x0000000a090a7819 */ /* 0x000fe40000010e09 */
[----:B------:R-:W-:Y:S01]  /*ed50*/  LOP3.LUT R17, R19, R16, R17, 0x96, !PT ;  /* 0x0000001013117212 */ /* 0x000fe200078e9611 */
[----:B------:R-:W-:Y:S01]  /*ed60*/  IMAD.IADD R16, R24, 0x1, R8 ;  /* 0x0000000118107824 */ /* 0x000fe200078e0208 */
[----:B------:R-:W-:Y:S02]  /*ed70*/  LOP3.LUT R3, R10, R13, R3, 0x96, !PT ;  /* 0x0000000d0a037212 */ /* 0x000fe400078e9603 */
[----:B------:R-:W-:-:S02]  /*ed80*/  LOP3.LUT R24, R24, R20, R9, 0xe8, !PT ;  /* 0x0000001418187212 */ /* 0x000fc400078ee809 */
[----:B------:R-:W-:Y:S02]  /*ed90*/  IADD3 R2, PT, PT, R15, R2, R7 ;  /* 0x000000020f027210 */ /* 0x000fe40007ffe007 */
[C-C-:B------:R-:W-:Y:S02]  /*eda0*/  SHF.L.W.U32.HI R19, R16.reuse, 0x1a, R16.reuse ;  /* 0x0000001a10137819 */ /* 0x140fe40000010e10 */
[C-C-:B------:R-:W-:Y:S02]  /*edb0*/  SHF.L.W.U32.HI R7, R16.reuse, 0x15, R16.reuse ;  /* 0x0000001510077819 */ /* 0x140fe40000010e10 */
[----:B------:R-:W-:Y:S02]  /*edc0*/  SHF.L.W.U32.HI R10, R16, 0x7, R16 ;  /* 0x00000007100a7819 */ /* 0x000fe40000010e10 */
[----:B------:R-:W-:Y:S01]  /*edd0*/  IADD3 R26, PT, PT, R26, R3, R24 ;  /* 0x000000031a1a7210 */ /* 0x000fe20007ffe018 */
[----:B------:R-:W-:Y:S01]  /*ede0*/  IMAD.IADD R2, R17, 0x1, R2 ;  /* 0x0000000111027824 */ /* 0x000fe200078e0202 */
[----:B------:R-:W-:Y:S01]  /*edf0*/  LOP3.LUT R19, R10, R19, R7, 0x96, !PT ;  /* 0x000000130a137212 */ /* 0x000fe200078e9607 */
[----:B------:R-:W2:Y:S01]  /*ee00*/  LDL.LU R24, [R1+0xb0] ;  /* 0x0000b00001187983 */ /* 0x000ea20000300800 */
[----:B------:R-:W-:-:S02]  /*ee10*/  SHF.L.W.U32.HI R15, R12, 0x19, R12 ;  /* 0x000000190c0f7819 */ /* 0x000fc40000010e0c */
[--C-:B------:R-:W-:Y:S02]  /*ee20*/  SHF.L.W.U32.HI R17, R12, 0xe, R12.reuse ;  /* 0x0000000e0c117819 */ /* 0x100fe40000010e0c */
[----:B------:R-:W-:Y:S02]  /*ee30*/  SHF.R.U32.HI R13, RZ, 0x3, R12 ;  /* 0x00000003ff0d7819 */ /* 0x000fe4000001160c */
[C-C-:B------:R-:W-:Y:S02]  /*ee40*/  SHF.L.W.U32.HI R3, R26.reuse, 0x1e, R26.reuse ;  /* 0x0000001e1a037819 */ /* 0x140fe40000010e1a */
[C-C-:B------:R-:W-:Y:S02]  /*ee50*/  SHF.L.W.U32.HI R10, R26.reuse, 0x13, R26.reuse ;  /* 0x000000131a0a7819 */ /* 0x140fe40000010e1a */
[----:B------:R-:W-:Y:S02]  /*ee60*/  SHF.L.W.U32.HI R7, R26, 0xa, R26 ;  /* 0x0000000a1a077819 */ /* 0x000fe40000010e1a */
[----:B------:R-:W-:-:S02]  /*ee70*/  LOP3.LUT R13, R13, R15, R17, 0x96, !PT ;  /* 0x0000000f0d0d7212 */ /* 0x000fc400078e9611 */
[----:B------:R-:W-:Y:S02]  /*ee80*/  LOP3.LUT R10, R7, R10, R3, 0x96, !PT ;  /* 0x0000000a070a7212 */ /* 0x000fe400078e9603 */
[----:B------:R-:W-:Y:S02]  /*ee90*/  LOP3.LUT R15, R20, R9, R26, 0xe8, !PT ;  /* 0x00000009140f7212 */ /* 0x000fe400078ee81a */
[C-C-:B------:R-:W-:Y:S02]  /*eea0*/  SHF.L.W.U32.HI R7, R5.reuse, 0xf, R5.reuse ;  /* 0x0000000f05077819 */ /* 0x140fe40000010e05 */
[--C-:B------:R-:W-:Y:S02]  /*eeb0*/  SHF.L.W.U32.HI R3, R5, 0xd, R5.reuse ;  /* 0x0000000d05037819 */ /* 0x100fe40000010e05 */
[----:B------:R-:W-:Y:S02]  /*eec0*/  LOP3.LUT R21, R4, R16, R18, 0xe2, !PT ;  /* 0x0000001004157212 */ /* 0x000fe400078ee212 */
[----:B------:R-:W-:-:S02]  /*eed0*/  SHF.R.U32.HI R5, RZ, 0xa, R5 ;  /* 0x0000000aff057819 */ /* 0x000fc40000011605 */
[----:B------:R-:W-:Y:S02]  /*eee0*/  IADD3 R8, PT, PT, R8, R10, R15 ;  /* 0x0000000a08087210 */ /* 0x000fe40007ffe00f */
[----:B------:R-:W-:Y:S02]  /*eef0*/  IADD3 R19, PT, PT, R21, R19, R2 ;  /* 0x0000001315137210 */ /* 0x000fe40007ffe002 */
[----:B------:R-:W-:Y:S02]  /*ef00*/  LOP3.LUT R3, R5, R7, R3, 0x96, !PT ;  /* 0x0000000705037212 */ /* 0x000fe400078e9603 */
[C-C-:B------:R-:W-:Y:S02]  /*ef10*/  SHF.L.W.U32.HI R17, R8.reuse, 0x13, R8.reuse ;  /* 0x0000001308117819 */ /* 0x140fe40000010e08 */
[C-C-:B------:R-:W-:Y:S02]  /*ef20*/  SHF.L.W.U32.HI R5, R8.reuse, 0x1e, R8.reuse ;  /* 0x0000001e08057819 */ /* 0x140fe40000010e08 */
[----:B------:R-:W-:-:S04]  /*ef30*/  SHF.L.W.U32.HI R21, R8, 0xa, R8 ;  /* 0x0000000a08157819 */ /* 0x000fc80000010e08 */
[----:B------:R-:W-:Y:S02]  /*ef40*/  LOP3.LUT R5, R21, R17, R5, 0x96, !PT ;  /* 0x0000001115057212 */ /* 0x000fe400078e9605 */
[----:B------:R-:W3:Y:S01]  /*ef50*/  LDL.LU R17, [R1+0xb4] ;  /* 0x0000b40001117983 */ /* 0x000ee20000300800 */
[----:B------:R-:W-:-:S03]  /*ef60*/  IADD3 R19, PT, PT, R19, -0x5baf9315, R23 ;  /* 0xa4506ceb13137810 */ /* 0x000fc60007ffe017 */
[----:B------:R-:W3:Y:S02]  /*ef70*/  LDL.LU R23, [R1+0xbc] ;  /* 0x0000bc0001177983 */ /* 0x000ee40000300800 */
[----:B------:R-:W-:Y:S01]  /*ef80*/  IMAD.IADD R20, R20, 0x1, R19 ;  /* 0x0000000114147824 */ /* 0x000fe200078e0213 */
[----:B------:R-:W-:-:S04]  /*ef90*/  IADD3 R0, PT, PT, R0, R3, R14 ;  /* 0x0000000300007210 */ /* 0x000fc80007ffe00e */
[C-C-:B------:R-:W-:Y:S02]  /*efa0*/  SHF.L.W.U32.HI R7, R20.reuse, 0x1a, R20.reuse ;  /* 0x0000001a14077819 */ /* 0x140fe40000010e14 */
[C-C-:B------:R-:W-:Y:S02]  /*efb0*/  SHF.L.W.U32.HI R10, R20.reuse, 0x15, R20.reuse ;  /* 0x00000015140a7819 */ /* 0x140fe40000010e14 */
[----:B------:R-:W-:-:S04]  /*efc0*/  SHF.L.W.U32.HI R15, R20, 0x7, R20 ;  /* 0x00000007140f7819 */ /* 0x000fc80000010e14 */
[----:B------:R-:W-:-:S04]  /*efd0*/  LOP3.LUT R7, R15, R7, R10, 0x96, !PT ;  /* 0x000000070f077212 */ /* 0x000fc800078e960a */
[----:B------:R-:W-:Y:S02]  /*efe0*/  IADD3 R0, PT, PT, R7, R0, R13 ;  /* 0x0000000007007210 */ /* 0x000fe40007ffe00d */
[----:B------:R-:W-:Y:S02]  /*eff0*/  LOP3.LUT R7, R16, R20, R4, 0xe2, !PT ;  /* 0x0000001410077212 */ /* 0x000fe400078ee204 */
[----:B------:R-:W-:Y:S02]  /*f000*/  LOP3.LUT R10, R9, R26, R8, 0xe8, !PT ;  /* 0x0000001a090a7212 */ /* 0x000fe400078ee808 */
[----:B------:R-:W-:Y:S02]  /*f010*/  IADD3 R0, PT, PT, R18, R0, R7 ;  /* 0x0000000012007210 */ /* 0x000fe40007ffe007 */
[----:B------:R-:W-:-:S03]  /*f020*/  IADD3 R19, PT, PT, R19, R5, R10 ;  /* 0x0000000513137210 */ /* 0x000fc60007ffe00a */
[----:B------:R-:W-:Y:S01]  /*f030*/  VIADD R0, R0, 0xbef9a3f7 ;  /* 0xbef9a3f700007836 */ /* 0x000fe20000000000 */
[C-C-:B------:R-:W-:Y:S02]  /*f040*/  SHF.L.W.U32.HI R3, R2.reuse, 0xf, R2.reuse ;  /* 0x0000000f02037819 */ /* 0x140fe40000010e02 */
[----:B------:R-:W-:Y:S01]  /*f050*/  SHF.L.W.U32.HI R10, R2, 0xd, R2 ;  /* 0x0000000d020a7819 */ /* 0x000fe20000010e02 */
[----:B------:R-:W-:Y:S01]  /*f060*/  IMAD.IADD R9, R9, 0x1, R0 ;  /* 0x0000000109097824 */ /* 0x000fe200078e0200 */
[----:B------:R-:W-:Y:S02]  /*f070*/  SHF.R.U32.HI R2, RZ, 0xa, R2 ;  /* 0x0000000aff027819 */ /* 0x000fe40000011602 */
[C-C-:B------:R-:W-:Y:S02]  /*f080*/  SHF.L.W.U32.HI R5, R19.reuse, 0x1e, R19.reuse ;  /* 0x0000001e13057819 */ /* 0x140fe40000010e13 */
[C-C-:B------:R-:W-:Y:S02]  /*f090*/  SHF.L.W.U32.HI R14, R19.reuse, 0x13, R19.reuse ;  /* 0x00000013130e7819 */ /* 0x140fe40000010e13 */
[----:B------:R-:W-:-:S02]  /*f0a0*/  SHF.L.W.U32.HI R7, R19, 0xa, R19 ;  /* 0x0000000a13077819 */ /* 0x000fc40000010e13 */
[----:B------:R-:W-:Y:S02]  /*f0b0*/  LOP3.LUT R3, R2, R3, R10, 0x96, !PT ;  /* 0x0000000302037212 */ /* 0x000fe400078e960a */
[----:B------:R-:W-:Y:S02]  /*f0c0*/  LOP3.LUT R5, R7, R14, R5, 0x96, !PT ;  /* 0x0000000e07057212 */ /* 0x000fe400078e9605 */
[C-C-:B------:R-:W-:Y:S02]  /*f0d0*/  SHF.L.W.U32.HI R2, R11.reuse, 0x19, R11.reuse ;  /* 0x000000190b027819 */ /* 0x140fe40000010e0b */
[--C-:B------:R-:W-:Y:S02]  /*f0e0*/  SHF.L.W.U32.HI R15, R11, 0xe, R11.reuse ;  /* 0x0000000e0b0f7819 */ /* 0x100fe40000010e0b */
[----:B------:R-:W-:Y:S02]  /*f0f0*/  SHF.R.U32.HI R14, RZ, 0x3, R11 ;  /* 0x00000003ff0e7819 */ /* 0x000fe4000001160b */
[----:B------:R-:W-:-:S02]  /*f100*/  SHF.L.W.U32.HI R7, R9, 0x1a, R9 ;  /* 0x0000001a09077819 */ /* 0x000fc40000010e09 */
[C-C-:B------:R-:W-:Y:S02]  /*f110*/  SHF.L.W.U32.HI R10, R9.reuse, 0x15, R9.reuse ;  /* 0x00000015090a7819 */ /* 0x140fe40000010e09 */
[----:B------:R-:W-:Y:S02]  /*f120*/  SHF.L.W.U32.HI R11, R9, 0x7, R9 ;  /* 0x00000007090b7819 */ /* 0x000fe40000010e09 */
[----:B------:R-:W-:Y:S02]  /*f130*/  LOP3.LUT R13, R26, R8, R19, 0xe8, !PT ;  /* 0x000000081a0d7212 */ /* 0x000fe400078ee813 */
[----:B------:R-:W-:Y:S02]  /*f140*/  LOP3.LUT R2, R14, R2, R15, 0x96, !PT ;  /* 0x000000020e027212 */ /* 0x000fe400078e960f */
[----:B------:R-:W-:Y:S02]  /*f150*/  IADD3 R3, PT, PT, R12, R3, R6 ;  /* 0x000000030c037210 */ /* 0x000fe40007ffe006 */
[----:B------:R-:W-:-:S02]  /*f160*/  LOP3.LUT R10, R11, R7, R10, 0x96, !PT ;  /* 0x000000070b0a7212 */ /* 0x000fc400078e960a */
[----:B------:R-:W-:Y:S02]  /*f170*/  IADD3 R5, PT, PT, R0, R5, R13 ;  /* 0x0000000500057210 */ /* 0x000fe40007ffe00d */
[----:B------:R-:W-:Y:S02]  /*f180*/  LOP3.LUT R7, R20, R9, R16, 0xe2, !PT ;  /* 0x0000000914077212 */ /* 0x000fe400078ee210 */
[----:B------:R-:W-:Y:S02]  /*f190*/  IADD3 R10, PT, PT, R10, R3, R2 ;  /* 0x000000030a0a7210 */ /* 0x000fe40007ffe002 */
[C-C-:B------:R-:W-:Y:S02]  /*f1a0*/  SHF.L.W.U32.HI R0, R5.reuse, 0x1e, R5.reuse ;  /* 0x0000001e05007819 */ /* 0x140fe40000010e05 */
[C-C-:B------:R-:W-:Y:S02]  /*f1b0*/  SHF.L.W.U32.HI R3, R5.reuse, 0x13, R5.reuse ;  /* 0x0000001305037819 */ /* 0x140fe40000010e05 */
[----:B------:R-:W-:-:S02]  /*f1c0*/  SHF.L.W.U32.HI R2, R5, 0xa, R5 ;  /* 0x0000000a05027819 */ /* 0x000fc40000010e05 */
[----:B------:R-:W-:Y:S02]  /*f1d0*/  IADD3 R7, PT, PT, R4, R10, R7 ;  /* 0x0000000a04077210 */ /* 0x000fe40007ffe007 */
[----:B------:R-:W-:-:S03]  /*f1e0*/  LOP3.LUT R3, R2, R3, R0, 0x96, !PT ;  /* 0x0000000302037212 */ /* 0x000fc600078e9600 */
[----:B------:R-:W-:Y:S01]  /*f1f0*/  VIADD R7, R7, 0xc67178f2 ;  /* 0xc67178f207077836 */ /* 0x000fe20000000000 */
[----:B------:R-:W-:Y:S02]  /*f200*/  CS2R R14, SRZ ;  /* 0x00000000000e7805 */ /* 0x000fe4000001ff00 */
[----:B------:R-:W-:Y:S01]  /*f210*/  CS2R R10, SRZ ;  /* 0x00000000000a7805 */ /* 0x000fe2000001ff00 */
[----:B----4-:R-:W-:-:S05]  /*f220*/  IMAD.IADD R2, R27, 0x1, R20 ;  /* 0x000000011b027824 */ /* 0x010fca00078e0214 */
[----:B------:R0:W-:Y:S02]  /*f230*/  STL [R1+0x98], R2 ;  /* 0x0000980201007387 */ /* 0x0001e40000100800 */
[----:B0-----:R-:W-:Y:S01]  /*f240*/  IADD3 R2, PT, PT, R28, R7, R26 ;  /* 0x000000071c027210 */ /* 0x001fe20007ffe01a */
[----:B--2---:R-:W-:-:S05]  /*f250*/  IMAD.IADD R0, R24, 0x1, R19 ;  /* 0x0000000118007824 */ /* 0x004fca00078e0213 */
[----:B------:R0:W-:Y:S02]  /*f260*/  STL [R1+0xb0], R0 ;  /* 0x0000b00001007387 */ /* 0x0001e40000100800 */
[----:B0-----:R-:W-:-:S05]  /*f270*/  IMAD.IADD R0, R25, 0x1, R5 ;  /* 0x0000000119007824 */ /* 0x001fca00078e0205 */
[----:B------:R-:W-:Y:S04]  /*f280*/  STL [R1+0x94], R0 ;  /* 0x0000940001007387 */ /* 0x000fe80000100800 */
[----:B------:R-:W-:Y:S01]  /*f290*/  STL [R1+0x88], R2 ;  /* 0x0000880201007387 */ /* 0x000fe20000100800 */
[----:B---3--:R-:W-:Y:S01]  /*f2a0*/  IMAD.IADD R4, R17, 0x1, R8 ;  /* 0x0000000111047824 */ /* 0x008fe200078e0208 */
[----:B------:R-:W-:-:S04]  /*f2b0*/  LOP3.LUT R8, R8, R19, R5, 0xe8, !PT ;  /* 0x0000001308087212 */ /* 0x000fc800078ee805 */
[----:B------:R0:W-:Y:S01]  /*f2c0*/  STL [R1+0xb4], R4 ;  /* 0x0000b40401007387 */ /* 0x0001e20000100800 */
[----:B------:R-:W-:Y:S01]  /*f2d0*/  IADD3 R3, PT, PT, R7, R3, R8 ;  /* 0x0000000307037210 */ /* 0x000fe20007ffe008 */
[----:B0-----:R-:W-:-:S04]  /*f2e0*/  IMAD.IADD R4, R23, 0x1, R16 ;  /* 0x0000000117047824 */ /* 0x001fc800078e0210 */
[----:B------:R-:W-:Y:S01]  /*f2f0*/  IMAD.IADD R0, R29, 0x1, R3 ;  /* 0x000000011d007824 */ /* 0x000fe200078e0203 */
[----:B------:R0:W-:Y:S01]  /*f300*/  STL [R1+0x9c], R4 ;  /* 0x00009c0401007387 */ /* 0x0001e20000100800 */
[----:B------:R-:W-:Y:S01]  /*f310*/  CS2R R6, SRZ ;  /* 0x0000000000067805 */ /* 0x000fe2000001ff00 */
[----:B------:R-:W-:Y:S01]  /*f320*/  IMAD.MOV.U32 R23, RZ, RZ, RZ ;  /* 0x000000ffff177224 */ /* 0x000fe200078e00ff */
[----:B------:R-:W-:Y:S01]  /*f330*/  CS2R R18, SRZ ;  /* 0x0000000000127805 */ /* 0x000fe2000001ff00 */
[----:B------:R1:W-:Y:S01]  /*f340*/  STL [R1+0x90], R0 ;  /* 0x0000900001007387 */ /* 0x0003e20000100800 */
[----:B0-----:R-:W-:Y:S01]  /*f350*/  IMAD.IADD R4, R22, 0x1, R9 ;  /* 0x0000000116047824 */ /* 0x001fe200078e0209 */
[----:B------:R-:W-:Y:S01]  /*f360*/  CS2R R2, SRZ ;  /* 0x0000000000027805 */ /* 0x000fe2000001ff00 */
[----:B------:R-:W-:Y:S02]  /*f370*/  IMAD.MOV.U32 R8, RZ, RZ, RZ ;  /* 0x000000ffff087224 */ /* 0x000fe400078e00ff */
[----:B-1----:R-:W-:Y:S01]  /*f380*/  IMAD.MOV.U32 R0, RZ, RZ, RZ ;  /* 0x000000ffff007224 */ /* 0x002fe200078e00ff */
[----:B------:R0:W-:Y:S02]  /*f390*/  STL [R1+0x8c], R4 ;  /* 0x00008c0401007387 */ /* 0x0001e40000100800 */
[----:B0-----:R-:W-:-:S07]  /*f3a0*/  IMAD.MOV.U32 R4, RZ, RZ, RZ ;  /* 0x000000ffff047224 */ /* 0x001fce00078e00ff */
.L_x_16:
[----:B------:R-:W-:Y:S05]  /*f3b0*/  BSYNC.RECONVERGENT B0 ;  /* 0x0000000000007941 */ /* 0x000fea0003800200 */
.L_x_14:
[----:B------:R-:W2:Y:S01]  /*f3c0*/  LDL R27, [R1+0x88] ;  /* 0x00008800011b7983 */ /* 0x000ea20000100800 */
[--C-:B------:R-:W-:Y:S02]  /*f3d0*/  SHF.R.U32.HI R9, RZ, 0x3, R15.reuse ;  /* 0x00000003ff097819 */ /* 0x100fe4000001160f */
[C-C-:B------:R-:W-:Y:S01]  /*f3e0*/  SHF.L.W.U32.HI R17, R15.reuse, 0x19, R15.reuse ;  /* 0x000000190f117819 */ /* 0x140fe20000010e0f */
[----:B------:R0:W-:Y:S01]  /*f3f0*/  STL [R1+0xf4], R7 ;  /* 0x0000f40701007387 */ /* 0x0001e20000100800 */
[----:B------:R-:W-:-:S03]  /*f400*/  SHF.L.W.U32.HI R5, R15, 0xe, R15 ;  /* 0x0000000e0f057819 */ /* 0x000fc60000010e0f */
[----:B------:R-:W3:Y:S01]  /*f410*/  LDL.64 R12, [R1+0x60] ;  /* 0x00006000010c7983 */ /* 0x000ee20000100a00 */
[----:B------:R-:W-:-:S03]  /*f420*/  LOP3.LUT R17, R9, R17, R5, 0x96, !PT ;  /* 0x0000001109117212 */ /* 0x000fc600078e9605 */
[----:B------:R-:W4:Y:S04]  /*f430*/  LDL R9, [R1+0x98] ;  /* 0x0000980001097983 */ /* 0x000f280000100800 */
[----:B0-----:R-:W4:Y:S04]  /*f440*/  LDL R7, [R1+0x8c] ;  /* 0x00008c0001077983 */ /* 0x001f280000100800 */
[----:B------:R-:W5:Y:S04]  /*f450*/  LDL R28, [R1+0x90] ;  /* 0x00009000011c7983 */ /* 0x000f680000100800 */
[----:B------:R-:W3:Y:S04]  /*f460*/  LDL R25, [R1+0x9c] ;  /* 0x00009c0001197983 */ /* 0x000ee80000100800 */
[----:B------:R-:W3:Y:S04]  /*f470*/  LDL R26, [R1+0xb0] ;  /* 0x0000b000011a7983 */ /* 0x000ee80000100800 */
[----:B------:R-:W3:Y:S04]  /*f480*/  LDL R29, [R1+0x94] ;  /* 0x00009400011d7983 */ /* 0x000ee80000100800 */
[----:B------:R-:W3:Y:S01]  /*f490*/  LDL R21, [R1+0xb4] ;  /* 0x0000b40001157983 */ /* 0x000ee20000100800 */
[----:B--2---:R-:W-:-:S02]  /*f4a0*/  SHF.L.W.U32.HI R20, R27, 0x7, R27 ;  /* 0x000000071b147819 */ /* 0x004fc40000010e1b */
[C-C-:B------:R-:W-:Y:S02]  /*f4b0*/  SHF.L.W.U32.HI R24, R27.reuse, 0x1a, R27.reuse ;  /* 0x0000001a1b187819 */ /* 0x140fe40000010e1b */
[----:B------:R-:W-:-:S04]  /*f4c0*/  SHF.L.W.U32.HI R16, R27, 0x15, R27 ;  /* 0x000000151b107819 */ /* 0x000fc80000010e1b */
[----:B------:R-:W-:Y:S02]  /*f4d0*/  LOP3.LUT R24, R20, R24, R16, 0x96, !PT ;  /* 0x0000001814187212 */ /* 0x000fe400078e9610 */
[----:B------:R-:W2:Y:S01]  /*f4e0*/  LDL.LU R20, [R1+0xc0] ;  /* 0x0000c00001147983 */ /* 0x000ea20000300800 */
[----:B----4-:R-:W-:Y:S02]  /*f4f0*/  LOP3.LUT R9, R7, R27, R9, 0xe2, !PT ;  /* 0x0000001b07097212 */ /* 0x010fe400078ee209 */
[C-C-:B-----5:R-:W-:Y:S02]  /*f500*/  SHF.L.W.U32.HI R22, R28.reuse, 0x1e, R28.reuse ;  /* 0x0000001e1c167819 */ /* 0x160fe40000010e1c */
[C-C-:B------:R-:W-:Y:S02]  /*f510*/  SHF.L.W.U32.HI R5, R28.reuse, 0x13, R28.reuse ;  /* 0x000000131c057819 */ /* 0x140fe40000010e1c */
[----:B------:R-:W-:Y:S02]  /*f520*/  SHF.L.W.U32.HI R16, R28, 0xa, R28 ;  /* 0x0000000a1c107819 */ /* 0x000fe40000010e1c */
[----:B------:R-:W-:-:S02]  /*f530*/  IADD3 R24, PT, PT, R9, R24, R3 ;  /* 0x0000001809187210 */ /* 0x000fc40007ffe003 */
[----:B------:R-:W-:Y:S02]  /*f540*/  LOP3.LUT R22, R16, R5, R22, 0x96, !PT ;  /* 0x0000000510167212 */ /* 0x000fe400078e9616 */
[----:B------:R-:W-:Y:S02]  /*f550*/  SHF.L.W.U32.HI R16, R6, 0x19, R6 ;  /* 0x0000001906107819 */ /* 0x000fe40000010e06 */
[----:B---3--:R-:W-:Y:S02]  /*f560*/  LOP3.LUT R5, R26, R29, R28, 0xe8, !PT ;  /* 0x0000001d1a057212 */ /* 0x008fe400078ee81c */
[----:B------:R-:W-:-:S04]  /*f570*/  IADD3 R24, PT, PT, R24, 0x428a2f98, R25 ;  /* 0x428a2f9818187810 */ /* 0x000fc80007ffe019 */
[C---:B------:R-:W-:Y:S01]  /*f580*/  IADD3 R22, PT, PT, R24.reuse, R22, R5 ;  /* 0x0000001618167210 */ /* 0x040fe20007ffe005 */
[----:B------:R-:W-:-:S05]  /*f590*/  IMAD.IADD R24, R24, 0x1, R21 ;  /* 0x0000000118187824 */ /* 0x000fca00078e0215 */
[----:B------:R-:W-:Y:S02]  /*f5a0*/  SHF.L.W.U32.HI R21, R24, 0x7, R24 ;  /* 0x0000000718157819 */ /* 0x000fe40000010e18 */
[----:B------:R-:W-:Y:S02]  /*f5b0*/  SHF.L.W.U32.HI R25, R22, 0xa, R22 ;  /* 0x0000000a16197819 */ /* 0x000fe40000010e16 */
[----:B--2---:R-:W-:Y:S02]  /*f5c0*/  LEA R12, P0, R20, R12, 0x3 ;  /* 0x0000000c140c7211 */ /* 0x004fe400078018ff */
[----:B------:R-:W-:-:S03]  /*f5d0*/  SHF.R.U32.HI R20, RZ, 0x3, R6 ;  /* 0x00000003ff147819 */ /* 0x000fc60000011606 */
[----:B------:R-:W-:Y:S01]  /*f5e0*/  IMAD.X R9, RZ, RZ, R13, P0 ;  /* 0x000000ffff097224 */ /* 0x000fe200000e060d */
[----:B------:R-:W-:-:S04]  /*f5f0*/  SHF.L.W.U32.HI R13, R6, 0xe, R6 ;  /* 0x0000000e060d7819 */ /* 0x000fc80000010e06 */
[----:B------:R-:W-:Y:S02]  /*f600*/  LOP3.LUT R16, R20, R16, R13, 0x96, !PT ;  /* 0x0000001014107212 */ /* 0x000fe400078e960d */
[C-C-:B------:R-:W-:Y:S02]  /*f610*/  SHF.L.W.U32.HI R5, R9.reuse, 0xf, R9.reuse ;  /* 0x0000000f09057819 */ /* 0x140fe40000010e09 */
[--C-:B------:R-:W-:Y:S02]  /*f620*/  SHF.L.W.U32.HI R13, R9, 0xd, R9.reuse ;  /* 0x0000000d090d7819 */ /* 0x100fe40000010e09 */
[----:B------:R-:W-:-:S04]  /*f630*/  SHF.R.U32.HI R20, RZ, 0xa, R9 ;  /* 0x0000000aff147819 */ /* 0x000fc80000011609 */
[----:B------:R-:W-:Y:S02]  /*f640*/  LOP3.LUT R13, R20, R5, R13, 0x96, !PT ;  /* 0x00000005140d7212 */ /* 0x000fe400078e960d */
[C-C-:B------:R-:W-:Y:S02]  /*f650*/  SHF.L.W.U32.HI R5, R24.reuse, 0x1a, R24.reuse ;  /* 0x0000001a18057819 */ /* 0x140fe40000010e18 */
[----:B------:R-:W-:Y:S02]  /*f660*/  SHF.L.W.U32.HI R20, R24, 0x15, R24 ;  /* 0x0000001518147819 */ /* 0x000fe40000010e18 */
[----:B------:R-:W-:Y:S02]  /*f670*/  IADD3 R13, PT, PT, R3, R13, R19 ;  /* 0x0000000d030d7210 */ /* 0x000fe40007ffe013 */
[----:B------:R-:W-:Y:S02]  /*f680*/  LOP3.LUT R5, R21, R5, R20, 0x96, !PT ;  /* 0x0000000515057212 */ /* 0x000fe400078e9614 */
[----:B------:R-:W-:-:S02]  /*f690*/  SHF.L.W.U32.HI R3, R22, 0x1e, R22 ;  /* 0x0000001e16037819 */ /* 0x000fc40000010e16 */
[----:B------:R-:W-:-:S04]  /*f6a0*/  SHF.L.W.U32.HI R21, R22, 0x13, R22 ;  /* 0x0000001316157819 */ /* 0x000fc80000010e16 */
[----:B------:R-:W-:Y:S02]  /*f6b0*/  LOP3.LUT R3, R25, R21, R3, 0x96, !PT ;  /* 0x0000001519037212 */ /* 0x000fe400078e9603 */
[----:B------:R-:W2:Y:S01]  /*f6c0*/  LDL R25, [R1+0x98] ;  /* 0x0000980001197983 */ /* 0x000ea20000100800 */
[----:B------:R-:W-:-:S04]  /*f6d0*/  LOP3.LUT R20, R27, R24, R7, 0xe2, !PT ;  /* 0x000000181b147212 */ /* 0x000fc800078ee207 */
[----:B------:R-:W-:Y:S01]  /*f6e0*/  IADD3 R5, PT, PT, R20, R5, R15 ;  /* 0x0000000514057210 */ /* 0x000fe20007ffe00f */
[----:B------:R-:W-:Y:S01]  /*f6f0*/  IMAD.IADD R17, R17, 0x1, R13 ;  /* 0x0000000111117824 */ /* 0x000fe200078e020d */
[C-C-:B------:R-:W-:Y:S02]  /*f700*/  SHF.L.W.U32.HI R20, R12.reuse, 0xf, R12.reuse ;  /* 0x0000000f0c147819 */ /* 0x140fe40000010e0c */
[----:B------:R-:W-:Y:S02]  /*f710*/  SHF.L.W.U32.HI R21, R12, 0xd, R12 ;  /* 0x0000000d0c157819 */ /* 0x000fe40000010e0c */
[----:B------:R-:W-:Y:S02]  /*f720*/  LOP3.LUT R13, R29, R28, R22, 0xe8, !PT ;  /* 0x0000001c1d0d7212 */ /* 0x000fe400078ee816 */
[----:B--2---:R-:W-:Y:S02]  /*f730*/  IADD3 R5, PT, PT, R5, 0x71374491, R25 ;  /* 0x7137449105057810 */ /* 0x004fe40007ffe019 */
[----:B------:R-:W-:-:S02]  /*f740*/  SHF.R.U32.HI R25, RZ, 0xa, R12 ;  /* 0x0000000aff197819 */ /* 0x000fc4000001160c */
[C---:B------:R-:W-:Y:S01]  /*f750*/  IADD3 R3, PT, PT, R5.reuse, R3, R13 ;  /* 0x0000000305037210 */ /* 0x040fe20007ffe00d */
[----:B------:R-:W-:Y:S01]  /*f760*/  IMAD.IADD R5, R5, 0x1, R26 ;  /* 0x0000000105057824 */ /* 0x000fe200078e021a */
[----:B------:R-:W-:Y:S02]  /*f770*/  LOP3.LUT R21, R25, R20, R21, 0x96, !PT ;  /* 0x0000001419157212 */ /* 0x000fe400078e9615 */
[C-C-:B------:R-:W-:Y:S02]  /*f780*/  SHF.L.W.U32.HI R13, R17.reuse, 0xf, R17.reuse ;  /* 0x0000000f110d7819 */ /* 0x140fe40000010e11 */
[--C-:B------:R-:W-:Y:S02]  /*f790*/  SHF.L.W.U32.HI R20, R17, 0xd, R17.reuse ;  /* 0x0000000d11147819 */ /* 0x100fe40000010e11 */
[----:B------:R-:W-:Y:S02]  /*f7a0*/  SHF.R.U32.HI R25, RZ, 0xa, R17 ;  /* 0x0000000aff197819 */ /* 0x000fe40000011611 */
[----:B------:R-:W-:-:S02]  /*f7b0*/  IADD3 R21, PT, PT, R15, R21, R2 ;  /* 0x000000150f157210 */ /* 0x000fc40007ffe002 */
[----:B------:R-:W-:Y:S02]  /*f7c0*/  LOP3.LUT R13, R25, R13, R20, 0x96, !PT ;  /* 0x0000000d190d7212 */ /* 0x000fe400078e9614 */
[C-C-:B------:R-:W-:Y:S02]  /*f7d0*/  SHF.L.W.U32.HI R20, R5.reuse, 0x1a, R5.reuse ;  /* 0x0000001a05147819 */ /* 0x140fe40000010e05 */
[C-C-:B------:R-:W-:Y:S02]  /*f7e0*/  SHF.L.W.U32.HI R25, R5.reuse, 0x15, R5.reuse ;  /* 0x0000001505197819 */ /* 0x140fe40000010e05 */
[----:B------:R-:W-:Y:S01]  /*f7f0*/  SHF.L.W.U32.HI R26, R5, 0x7, R5 ;  /* 0x00000007051a7819 */ /* 0x000fe20000010e05 */
[----:B------:R-:W-:Y:S01]  /*f800*/  IMAD.IADD R16, R16, 0x1, R21 ;  /* 0x0000000110107824 */ /* 0x000fe200078e0215 */
[----:B------:R-:W-:Y:S02]  /*f810*/  LOP3.LUT R21, R24, R5, R27, 0xe2, !PT ;  /* 0x0000000518157212 */ /* 0x000fe400078ee21b */
[----:B------:R-:W-:-:S04]  /*f820*/  LOP3.LUT R20, R26, R20, R25, 0x96, !PT ;  /* 0x000000141a147212 */ /* 0x000fc800078e9619 */
[----:B------:R-:W-:-:S04]  /*f830*/  IADD3 R20, PT, PT, R21, R20, R6 ;  /* 0x0000001415147210 */ /* 0x000fc80007ffe006 */
[----:B------:R-:W-:Y:S02]  /*f840*/  IADD3 R20, PT, PT, R20, -0x4a3f0431, R7 ;  /* 0xb5c0fbcf14147810 */ /* 0x000fe40007ffe007 */
[----:B------:R-:W2:Y:S01]  /*f850*/  LDL.LU R7, [R1+0xf4] ;  /* 0x0000f40001077983 */ /* 0x000ea20000300800 */
[C-C-:B------:R-:W-:Y:S02]  /*f860*/  SHF.L.W.U32.HI R15, R10.reuse, 0x19, R10.reuse ;  /* 0x000000190a0f7819 */ /* 0x140fe40000010e0a */
[--C-:B------:R-:W-:Y:S02]  /*f870*/  SHF.L.W.U32.HI R25, R10, 0xe, R10.reuse ;  /* 0x0000000e0a197819 */ /* 0x100fe40000010e0a */
[----:B------:R-:W-:Y:S02]  /*f880*/  SHF.R.U32.HI R26, RZ, 0x3, R10 ;  /* 0x00000003ff1a7819 */ /* 0x000fe4000001160a */
[----:B------:R-:W-:Y:S02]  /*f890*/  SHF.L.W.U32.HI R21, R3, 0x1e, R3 ;  /* 0x0000001e03157819 */ /* 0x000fe40000010e03 */
[----:B------:R-:W-:-:S02]  /*f8a0*/  LOP3.LUT R15, R26, R15, R25, 0x96, !PT ;  /* 0x0000000f1a0f7212 */ /* 0x000fc400078e9619 */
[C-C-:B------:R-:W-:Y:S02]  /*f8b0*/  SHF.L.W.U32.HI R25, R3.reuse, 0x13, R3.reuse ;  /* 0x0000001303197819 */ /* 0x140fe40000010e03 */
[----:B------:R-:W-:Y:S02]  /*f8c0*/  SHF.L.W.U32.HI R26, R3, 0xa, R3 ;  /* 0x0000000a031a7819 */ /* 0x000fe40000010e03 */
[----:B------:R-:W-:Y:S02]  /*f8d0*/  IADD3 R13, PT, PT, R6, R13, R11 ;  /* 0x0000000d060d7210 */ /* 0x000fe40007ffe00b */
[----:B------:R-:W-:Y:S02]  /*f8e0*/  LOP3.LUT R21, R26, R25, R21, 0x96, !PT ;  /* 0x000000191a157212 */ /* 0x000fe400078e9615 */
[----:B------:R-:W-:Y:S02]  /*f8f0*/  LOP3.LUT R6, R28, R22, R3, 0xe8, !PT ;  /* 0x000000161c067212 */ /* 0x000fe400078ee803 */
[----:B------:R-:W-:-:S02]  /*f900*/  SHF.L.W.U32.HI R25, R16, 0xd, R16 ;  /* 0x0000000d10197819 */ /* 0x000fc40000010e10 */
[C---:B------:R-:W-:Y:S01]  /*f910*/  IADD3 R6, PT, PT, R20.reuse, R21, R6 ;  /* 0x0000001514067210 */ /* 0x040fe20007ffe006 */
[----:B------:R-:W-:Y:S01]  /*f920*/  IMAD.IADD R20, R20, 0x1, R29 ;  /* 0x0000000114147824 */ /* 0x000fe200078e021d */
[--C-:B------:R-:W-:Y:S02]  /*f930*/  SHF.L.W.U32.HI R21, R16, 0xf, R16.reuse ;  /* 0x0000000f10157819 */ /* 0x100fe40000010e10 */
[----:B------:R-:W-:Y:S01]  /*f940*/  SHF.R.U32.HI R26, RZ, 0xa, R16 ;  /* 0x0000000aff1a7819 */ /* 0x000fe20000011610 */
[----:B------:R-:W-:Y:S01]  /*f950*/  IMAD.IADD R15, R15, 0x1, R13 ;  /* 0x000000010f0f7824 */ /* 0x000fe200078e020d */
[--C-:B------:R-:W-:Y:S02]  /*f960*/  SHF.L.W.U32.HI R13, R20, 0x1a, R20.reuse ;  /* 0x0000001a140d7819 */ /* 0x100fe40000010e14 */
[----:B------:R-:W-:Y:S02]  /*f970*/  LOP3.LUT R21, R26, R21, R25, 0x96, !PT ;  /* 0x000000151a157212 */ /* 0x000fe400078e9619 */
[----:B------:R-:W-:-:S02]  /*f980*/  SHF.L.W.U32.HI R25, R20, 0x15, R20 ;  /* 0x0000001514197819 */ /* 0x000fc40000010e14 */
[----:B------:R-:W-:-:S04]  /*f990*/  SHF.L.W.U32.HI R26, R20, 0x7, R20 ;  /* 0x00000007141a7819 */ /* 0x000fc80000010e14 */
[----:B------:R-:W-:Y:S02]  /*f9a0*/  LOP3.LUT R25, R26, R13, R25, 0x96, !PT ;  /* 0x0000000d1a197212 */ /* 0x000fe400078e9619 */
[----:B------:R-:W-:Y:S02]  /*f9b0*/  LOP3.LUT R13, R5, R20, R24, 0xe2, !PT ;  /* 0x00000014050d7212 */ /* 0x000fe400078ee218 */
[--C-:B------:R-:W-:Y:S02]  /*f9c0*/  SHF.R.U32.HI R26, RZ, 0x3, R23.reuse ;  /* 0x00000003ff1a7819 */ /* 0x100fe40000011617 */
[----:B------:R-:W-:Y:S02]  /*f9d0*/  IADD3 R25, PT, PT, R13, R25, R10 ;  /* 0x000000190d197210 */ /* 0x000fe40007ffe00a */
[----:B------:R-:W-:Y:S02]  /*f9e0*/  IADD3 R13, PT, PT, R10, R21, R0 ;  /* 0x000000150a0d7210 */ /* 0x000fe40007ffe000 */
[----:B------:R-:W-:-:S02]  /*f9f0*/  SHF.L.W.U32.HI R10, R23, 0x19, R23 ;  /* 0x00000019170a7819 */ /* 0x000fc40000010e17 */
[----:B------:R-:W-:-:S04]  /*fa00*/  SHF.L.W.U32.HI R21, R23, 0xe, R23 ;  /* 0x0000000e17157819 */ /* 0x000fc80000010e17 */
[----:B------:R-:W-:Y:S02]  /*fa10*/  LOP3.LUT R10, R26, R10, R21, 0x96, !PT ;  /* 0x0000000a1a0a7212 */ /* 0x000fe400078e9615 */
[C-C-:B------:R-:W-:Y:S02]  /*fa20*/  SHF.L.W.U32.HI R21, R6.reuse, 0x13, R6.reuse ;  /* 0x0000001306157819 */ /* 0x140fe40000010e06 */
[--C-:B------:R-:W-:Y:S01]  /*fa30*/  SHF.L.W.U32.HI R26, R6, 0xa, R6.reuse ;  /* 0x0000000a061a7819 */ /* 0x100fe20000010e06 */
[----:B------:R-:W-:Y:S01]  /*fa40*/  IMAD.IADD R13, R10, 0x1, R13 ;  /* 0x000000010a0d7824 */ /* 0x000fe200078e020d */
[----:B------:R-:W-:-:S04]  /*fa50*/  SHF.L.W.U32.HI R10, R6, 0x1e, R6 ;  /* 0x0000001e060a7819 */ /* 0x000fc80000010e06 */
[----:B------:R-:W-:Y:S02]  /*fa60*/  LOP3.LUT R10, R26, R21, R10, 0x96, !PT ;  /* 0x000000151a0a7212 */ /* 0x000fe400078e960a */
[----:B------:R-:W-:Y:S02]  /*fa70*/  IADD3 R21, PT, PT, R25, -0x164a245b, R27 ;  /* 0xe9b5dba519157810 */ /* 0x000fe40007ffe01b */
[----:B------:R-:W-:Y:S02]  /*fa80*/  LOP3.LUT R25, R22, R3, R6, 0xe8, !PT ;  /* 0x0000000316197212 */ /* 0x000fe400078ee806 */
[----:B------:R-:W-:Y:S02]  /*fa90*/  SHF.L.W.U32.HI R26, R15, 0xd, R15 ;  /* 0x0000000d0f1a7819 */ /* 0x000fe40000010e0f */
[C---:B------:R-:W-:Y:S01]  /*faa0*/  IADD3 R10, PT, PT, R21.reuse, R10, R25 ;  /* 0x0000000a150a7210 */ /* 0x040fe20007ffe019 */
[----:B------:R-:W-:Y:S01]  /*fab0*/  IMAD.IADD R21, R21, 0x1, R28 ;  /* 0x0000000115157824 */ /* 0x000fe200078e021c */
[----:B------:R-:W-:-:S02]  /*fac0*/  SHF.L.W.U32.HI R25, R15, 0xf, R15 ;  /* 0x0000000f0f197819 */ /* 0x000fc40000010e0f */
[----:B------:R-:W-:Y:S02]  /*fad0*/  SHF.R.U32.HI R27, RZ, 0xa, R15 ;  /* 0x0000000aff1b7819 */ /* 0x000fe4000001160f */
[--C-:B------:R-:W-:Y:S02]  /*fae0*/  SHF.L.W.U32.HI R28, R21, 0x7, R21.reuse ;  /* 0x00000007151c7819 */ /* 0x100fe40000010e15 */
[----:B------:R-:W-:Y:S02]  /*faf0*/  LOP3.LUT R25, R27, R25, R26, 0x96, !PT ;  /* 0x000000191b197212 */ /* 0x000fe400078e961a */
[C-C-:B------:R-:W-:Y:S02]  /*fb00*/  SHF.L.W.U32.HI R26, R21.reuse, 0x1a, R21.reuse ;  /* 0x0000001a151a7819 */ /* 0x140fe40000010e15 */
[----:B------:R-:W-:-:S04]  /*fb10*/  SHF.L.W.U32.HI R27, R21, 0x15, R21 ;  /* 0x00000015151b7819 */ /* 0x000fc80000010e15 */
[----:B------:R-:W-:Y:S02]  /*fb20*/  LOP3.LUT R27, R28, R26, R27, 0x96, !PT ;  /* 0x0000001a1c1b7212 */ /* 0x000fe400078e961b */
[----:B------:R-:W-:-:S04]  /*fb30*/  LOP3.LUT R26, R20, R21, R5, 0xe2, !PT ;  /* 0x00000015141a7212 */ /* 0x000fc800078ee205 */
[----:B------:R-:W-:Y:S02]  /*fb40*/  IADD3 R26, PT, PT, R26, R27, R23 ;  /* 0x0000001b1a1a7210 */ /* 0x000fe40007ffe017 */
[----:B------:R-:W-:Y:S02]  /*fb50*/  IADD3 R25, PT, PT, R23, R25, R14 ;  /* 0x0000001917197210 */ /* 0x000fe40007ffe00e */
[----:B------:R-:W-:Y:S02]  /*fb60*/  IADD3 R26, PT, PT, R26, 0x3956c25b, R24 ;  /* 0x3956c25b1a1a7810 */ /* 0x000fe40007ffe018 */
[C-C-:B------:R-:W-:Y:S02]  /*fb70*/  SHF.L.W.U32.HI R23, R18.reuse, 0x19, R18.reuse ;  /* 0x0000001912177819 */ /* 0x140fe40000010e12 */
[--C-:B------:R-:W-:Y:S02]  /*fb80*/  SHF.L.W.U32.HI R24, R18, 0xe, R18.reuse ;  /* 0x0000000e12187819 */ /* 0x100fe40000010e12 */
[----:B------:R-:W-:-:S04]  /*fb90*/  SHF.R.U32.HI R27, RZ, 0x3, R18 ;  /* 0x00000003ff1b7819 */ /* 0x000fc80000011612 */
[----:B------:R-:W-:Y:S02]  /*fba0*/  LOP3.LUT R24, R27, R23, R24, 0x96, !PT ;  /* 0x000000171b187212 */ /* 0x000fe400078e9618 */
[C-C-:B------:R-:W-:Y:S02]  /*fbb0*/  SHF.L.W.U32.HI R23, R10.reuse, 0x1e, R10.reuse ;  /* 0x0000001e0a177819 */ /* 0x140fe40000010e0a */
[--C-:B------:R-:W-:Y:S01]  /*fbc0*/  SHF.L.W.U32.HI R27, R10, 0xa, R10.reuse ;  /* 0x0000000a0a1b7819 */ /* 0x100fe20000010e0a */
[----:B------:R-:W-:Y:S01]  /*fbd0*/  IMAD.IADD R24, R24, 0x1, R25 ;  /* 0x0000000118187824 */ /* 0x000fe200078e0219 */
[----:B------:R-:W-:-:S04]  /*fbe0*/  SHF.L.W.U32.HI R25, R10, 0x13, R10 ;  /* 0x000000130a197819 */ /* 0x000fc80000010e0a */
[----:B------:R-:W-:Y:S02]  /*fbf0*/  LOP3.LUT R23, R27, R25, R23, 0x96, !PT ;  /* 0x000000191b177212 */ /* 0x000fe400078e9617 */
[----:B------:R-:W-:Y:S01]  /*fc00*/  LOP3.LUT R25, R3, R6, R10, 0xe8, !PT ;  /* 0x0000000603197212 */ /* 0x000fe200078ee80a */
[----:B------:R-:W-:Y:S01]  /*fc10*/  IMAD.IADD R22, R22, 0x1, R26 ;  /* 0x0000000116167824 */ /* 0x000fe200078e021a */
[----:B------:R-:W-:Y:S02]  /*fc20*/  SHF.R.U32.HI R27, RZ, 0xa, R13 ;  /* 0x0000000aff1b7819 */ /* 0x000fe4000001160d */
[----:B------:R-:W-:Y:S02]  /*fc30*/  IADD3 R23, PT, PT, R26, R23, R25 ;  /* 0x000000171a177210 */ /* 0x000fe40007ffe019 */
[C-C-:B------:R-:W-:Y:S02]  /*fc40*/  SHF.L.W.U32.HI R25, R13.reuse, 0xf, R13.reuse ;  /* 0x0000000f0d197819 */ /* 0x140fe40000010e0d */
[----:B------:R-:W-:-:S02]  /*fc50*/  SHF.L.W.U32.HI R26, R13, 0xd, R13 ;  /* 0x0000000d0d1a7819 */ /* 0x000fc40000010e0d */
[C---:B------:R-:W-:Y:S02]  /*fc60*/  SHF.L.W.U32.HI R28, R22.reuse, 0x7, R22 ;  /* 0x00000007161c7819 */ /* 0x040fe40000010e16 */
        /* <DEDUP_REMOVED lines=31> */
[----:B------:R-:W-:Y:S02]  /*fe60*/  IADD3 R26, PT, PT, R26, -0x6dc07d5c, R20 ;  /* 0x923f82a41a1a7810 */ /* 0x000fe40007ffe014 */
        /* <DEDUP_REMOVED lines=23> */
[----:B------:R-:W-:-:S05]  /*ffe0*/  IADD3 R26, PT, PT, R26, -0x54e3a12b, R21 ;  /* 0xab1c5ed51a1a7810 */ /* 0x000fca0007ffe015 */
[----:B------:R-:W-:-:S05]  /*fff0*/  IMAD.IADD R10, R10, 0x1, R26 ;  /* 0x000000010a0a7824 */ /* 0x000fca00078e021a */
[----:B------:R-:W-:Y:S02]  /*10000*/  SHF.L.W.U32.HI R28, R10, 0x7, R10 ;  /* 0x000000070a1c7819 */ /* 0x000fe40000010e0a */
[C-C-:B--2---:R-:W-:Y:S02]  /*10010*/  SHF.L.W.U32.HI R8, R7.reuse, 0x19, R7.reuse ;  /* 0x0000001907087819 */ /* 0x144fe40000010e07 */
[--C-:B------:R-:W-:Y:S02]  /*10020*/  SHF.L.W.U32.HI R21, R7, 0xe, R7.reuse ;  /* 0x0000000e07157819 */ /* 0x100fe40000010e07 */
[----:B------:R-:W-:-:S04]  /*10030*/  SHF.R.U32.HI R27, RZ, 0x3, R7 ;  /* 0x00000003ff1b7819 */ /* 0x000fc80000011607 */
[----:B------:R-:W-:Y:S02]  /*10040*/  LOP3.LUT R21, R27, R8, R21, 0x96, !PT ;  /* 0x000000081b157212 */ /* 0x000fe400078e9615 */
[C-C-:B------:R-:W-:Y:S02]  /*10050*/  SHF.L.W.U32.HI R8, R4.reuse, 0x1e, R4.reuse ;  /* 0x0000001e04087819 */ /* 0x140fe40000010e04 */
[C-C-:B------:R-:W-:Y:S01]  /*10060*/  SHF.L.W.U32.HI R27, R4.reuse, 0xa, R4.reuse ;  /* 0x0000000a041b7819 */ /* 0x140fe20000010e04 */
[----:B------:R-:W-:Y:S01]  /*10070*/  IMAD.IADD R21, R21, 0x1, R25 ;  /* 0x0000000115157824 */ /* 0x000fe200078e0219 */
[----:B------:R-:W-:-:S04]  /*10080*/  SHF.L.W.U32.HI R25, R4, 0x13, R4 ;  /* 0x0000001304197819 */ /* 0x000fc80000010e04 */
[----:B------:R-:W-:Y:S02]  /*10090*/  LOP3.LUT R8, R27, R25, R8, 0x96, !PT ;  /* 0x000000191b087212 */ /* 0x000fe400078e9608 */
[----:B------:R-:W-:Y:S02]  /*100a0*/  LOP3.LUT R25, R23, R18, R4, 0xe8, !PT ;  /* 0x0000001217197212 */ /* 0x000fe400078ee804 */
[--C-:B------:R-:W-:Y:S02]  /*100b0*/  SHF.R.U32.HI R27, RZ, 0xa, R20.reuse ;  /* 0x0000000aff1b7819 */ /* 0x100fe40000011614 */
[----:B------:R-:W-:Y:S02]  /*100c0*/  IADD3 R8, PT, PT, R26, R8, R25 ;  /* 0x000000081a087210 */ /* 0x000fe40007ffe019 */
[C-C-:B------:R-:W-:Y:S02]  /*100d0*/  SHF.L.W.U32.HI R25, R20.reuse, 0xf, R20.reuse ;  /* 0x0000000f14197819 */ /* 0x140fe40000010e14 */
[----:B------:R-:W-:-:S04]  /*100e0*/  SHF.L.W.U32.HI R26, R20, 0xd, R20 ;  /* 0x0000000d141a7819 */ /* 0x000fc80000010e14 */
        /* <DEDUP_REMOVED lines=61> */
[C---:B------:R-:W-:Y:S01]  /*104c0*/  SHF.L.W.U32.HI R27, R19.reuse, 0xa, R19 ;  /* 0x0000000a131b7819 */ /* 0x040fe20000010e13 */
        /* <DEDUP_REMOVED lines=859> */
[C-C-:B------:R-:W-:Y:S02]  /*13a80*/  SHF.L.W.U32.HI R25, R18.reuse, 0x13, R18.reuse ;  /* 0x0000001312197819 */ /* 0x140fe40000010e12 */
[----:B------:R-:W-:-:S04]  /*13a90*/  SHF.L.W.U32.HI R26, R18, 0xa, R18 ;  /* 0x0000000a121a7819 */ /* 0x000fc80000010e12 */
[----:B------:R-:W-:Y:S02]  /*13aa0*/  LOP3.LUT R9, R26, R25, R9, 0x96, !PT ;  /* 0x000000191a097212 */ /* 0x000fe400078e9609 */
[----:B------:R-:W-:Y:S02]  /*13ab0*/  LOP3.LUT R25, R11, R23, R18, 0xe8, !PT ;  /* 0x000000170b197212 */ /* 0x000fe400078ee812 */
[----:B------:R-:W-:Y:S02]  /*13ac0*/  SHF.R.U32.HI R26, RZ, 0x3, R8 ;  /* 0x00000003ff1a7819 */ /* 0x000fe40000011608 */
[----:B------:R-:W-:Y:S01]  /*13ad0*/  IADD3 R9, PT, PT, R20, R9, R25 ;  /* 0x0000000914097210 */ /* 0x000fe20007ffe019 */
[----:B------:R-:W-:Y:S01]  /*13ae0*/  IMAD.IADD R20, R6, 0x1, R20 ;  /* 0x0000000106147824 */ /* 0x000fe200078e0214 */
[C-C-:B------:R-:W-:Y:S02]  /*13af0*/  SHF.L.W.U32.HI R6, R8.reuse, 0x19, R8.reuse ;  /* 0x0000001908067819 */ /* 0x140fe40000010e08 */
[----:B------:R-:W-:-:S02]  /*13b00*/  SHF.L.W.U32.HI R25, R8, 0xe, R8 ;  /* 0x0000000e08197819 */ /* 0x000fc40000010e08 */
[----:B------:R-:W-:Y:S02]  /*13b10*/  SHF.R.U32.HI R27, RZ, 0xa, R5 ;  /* 0x0000000aff1b7819 */ /* 0x000fe40000011605 */
[----:B------:R-:W-:Y:S02]  /*13b20*/  LOP3.LUT R6, R26, R6, R25, 0x96, !PT ;  /* 0x000000061a067212 */ /* 0x000fe400078e9619 */
        /* <DEDUP_REMOVED lines=26> */
[----:B------:R-:W-:Y:S01]  /*13cd0*/  LOP3.LUT R27, R20, R11, R3, 0xe2, !PT ;  /* 0x0000000b141b7212 */ /* 0x000fe200078ee203 */
[----:B------:R-:W2:Y:S03]  /*13ce0*/  LDL.LU R28, [R1+0x90] ;  /* 0x00009000011c7983 */ /* 0x000ea60000300800 */
[----:B------:R-:W-:Y:S02]  /*13cf0*/  IADD3 R26, PT, PT, R27, R26, R17 ;  /* 0x0000001a1b1a7210 */ /* 0x000fe40007ffe011 */
[----:B------:R-:W-:Y:S02]  /*13d00*/  SHF.L.W.U32.HI R17, R8, 0x1e, R8 ;  /* 0x0000001e08117819 */ /* 0x000fe40000010e08 */
[----:B------:R-:W-:-:S02]  /*13d10*/  IADD3 R7, PT, PT, R26, 0x19a4c116, R7 ;  /* 0x19a4c1161a077810 */ /* 0x000fc40007ffe007 */
[C-C-:B------:R-:W-:Y:S02]  /*13d20*/  SHF.L.W.U32.HI R26, R8.reuse, 0x13, R8.reuse ;  /* 0x00000013081a7819 */ /* 0x140fe40000010e08 */
[----:B------:R-:W-:-:S04]  /*13d30*/  SHF.L.W.U32.HI R27, R8, 0xa, R8 ;  /* 0x0000000a081b7819 */ /* 0x000fc80000010e08 */
[----:B------:R-:W-:Y:S02]  /*13d40*/  LOP3.LUT R17, R27, R26, R17, 0x96, !PT ;  /* 0x0000001a1b117212 */ /* 0x000fe400078e9611 */
[----:B------:R-:W-:-:S04]  /*13d50*/  LOP3.LUT R26, R18, R9, R8, 0xe8, !PT ;  /* 0x00000009121a7212 */ /* 0x000fc800078ee808 */
[----:B------:R-:W-:Y:S01]  /*13d60*/  IADD3 R17, PT, PT, R7, R17, R26 ;  /* 0x0000001107117210 */ /* 0x000fe20007ffe01a */
[----:B------:R-:W-:-:S05]  /*13d70*/  IMAD.IADD R7, R23, 0x1, R7 ;  /* 0x0000000117077824 */ /* 0x000fca00078e0207 */
        /* <DEDUP_REMOVED lines=20> */
[--C-:B------:R-:W-:Y:S02]  /*13ec0*/  SHF.L.W.U32.HI R2, R3, 0x1e, R3.reuse ;  /* 0x0000001e03027819 */ /* 0x100fe40000010e03 */
[----:B------:R-:W-:Y:S02]  /*13ed0*/  IADD3 R20, PT, PT, R19, 0x2748774c, R20 ;  /* 0x2748774c13147810 */ /* 0x000fe40007ffe014 */
        /* <DEDUP_REMOVED lines=25> */
[----:B------:R-:W-:-:S04]  /*14070*/  IADD3 R10, PT, PT, R11, R10, R0 ;  /* 0x0000000a0b0a7210 */ /* 0x000fc80007ffe000 */
[----:B------:R-:W-:Y:S02]  /*14080*/  IADD3 R7, PT, PT, R10, 0x391c0cb3, R7 ;  /* 0x391c0cb30a077810 */ /* 0x000fe40007ffe007 */
[C-C-:B------:R-:W-:Y:S02]  /*14090*/  SHF.L.W.U32.HI R0, R2.reuse, 0x1e, R2.reuse ;  /* 0x0000001e02007819 */ /* 0x140fe40000010e02 */
[C-C-:B------:R-:W-:Y:S01]  /*140a0*/  SHF.L.W.U32.HI R10, R2.reuse, 0x13, R2.reuse ;  /* 0x00000013020a7819 */ /* 0x140fe20000010e02 */
        /* <DEDUP_REMOVED lines=31> */
[----:B------:R-:W-:Y:S02]  /*142a0*/  LOP3.LUT R14, R4, R8, R10, 0xe2, !PT ;  /* 0x00000008040e7212 */ /* 0x000fe400078ee20a */
[----:B------:R-:W-:Y:S02]  /*142b0*/  LOP3.LUT R3, R3, R20, R2, 0xe8, !PT ;  /* 0x0000001403037212 */ /* 0x000fe400078ee802 */
[----:B------:R-:W-:Y:S02]  /*142c0*/  IADD3 R12, PT, PT, R14, R12, R22 ;  /* 0x0000000c0e0c7210 */ /* 0x000fe40007ffe016 */
[----:B------:R-:W-:Y:S02]  /*142d0*/  IADD3 R0, PT, PT, R7, R0, R3 ;  /* 0x0000000007007210 */ /* 0x000fe40007ffe003 */
[----:B------:R-:W-:-:S02]  /*142e0*/  IADD3 R17, PT, PT, R12, 0x748f82ee, R17 ;  /* 0x748f82ee0c117810 */ /* 0x000fc40007ffe011 */
[C-C-:B------:R-:W-:Y:S02]  /*142f0*/  SHF.L.W.U32.HI R7, R0.reuse, 0x1e, R0.reuse ;  /* 0x0000001e00077819 */ /* 0x140fe40000010e00 */
[C-C-:B------:R-:W-:Y:S01]  /*14300*/  SHF.L.W.U32.HI R12, R0.reuse, 0x13, R0.reuse ;  /* 0x00000013000c7819 */ /* 0x140fe20000010e00 */
[C---:B------:R-:W-:Y:S01]  /*14310*/  IMAD.IADD R3, R0.reuse, 0x1, R17 ;  /* 0x0000000100037824 */ /* 0x040fe200078e0211 */
[----:B------:R-:W-:-:S04]  /*14320*/  SHF.L.W.U32.HI R14, R0, 0xa, R0 ;  /* 0x0000000a000e7819 */ /* 0x000fc80000010e00 */
[----:B------:R-:W-:Y:S02]  /*14330*/  LOP3.LUT R7, R14, R12, R7, 0x96, !PT ;  /* 0x0000000c0e077212 */ /* 0x000fe400078e9607 */
        /* <DEDUP_REMOVED lines=12> */
[--C-:B------:R-:W-:Y:S02]  /*14400*/  SHF.L.W.U32.HI R18, R7, 0xa, R7.reuse ;  /* 0x0000000a07127819 */ /* 0x100fe40000010e07 */
[----:B------:R-:W-:Y:S02]  /*14410*/  LOP3.LUT R19, R2, R0, R7, 0xe8, !PT ;  /* 0x0000000002137212 */ /* 0x000fe400078ee807 */
[----:B------:R-:W-:Y:S02]  /*14420*/  LOP3.LUT R10, R18, R16, R10, 0x96, !PT ;  /* 0x00000010120a7212 */ /* 0x000fe400078e960a */
[----:B------:R-:W-:-:S02]  /*14430*/  SHF.L.W.U32.HI R16, R14, 0x1a, R14 ;  /* 0x0000001a0e107819 */ /* 0x000fc40000010e0e */
[C-C-:B------:R-:W-:Y:S02]  /*14440*/  SHF.L.W.U32.HI R18, R14.reuse, 0x15, R14.reuse ;  /* 0x000000150e127819 */ /* 0x140fe40000010e0e */
[----:B------:R-:W-:Y:S02]  /*14450*/  SHF.L.W.U32.HI R2, R14, 0x7, R14 ;  /* 0x000000070e027819 */ /* 0x000fe40000010e0e */
[----:B------:R-:W-:Y:S02]  /*14460*/  IADD3 R10, PT, PT, R9, R10, R19 ;  /* 0x0000000a090a7210 */ /* 0x000fe40007ffe013 */
[----:B------:R-:W-:Y:S02]  /*14470*/  LOP3.LUT R16, R2, R16, R18, 0x96, !PT ;  /* 0x0000001002107212 */ /* 0x000fe400078e9612 */
[----:B------:R-:W-:Y:S02]  /*14480*/  LOP3.LUT R2, R3, R14, R8, 0xe2, !PT ;  /* 0x0000000e03027212 */ /* 0x000fe400078ee208 */
[----:B------:R-:W-:-:S02]  /*14490*/  SHF.L.W.U32.HI R9, R10, 0x1e, R10 ;  /* 0x0000001e0a097819 */ /* 0x000fc40000010e0a */
[C-C-:B------:R-:W-:Y:S02]  /*144a0*/  SHF.L.W.U32.HI R18, R10.reuse, 0x13, R10.reuse ;  /* 0x000000130a127819 */ /* 0x140fe40000010e0a */
[--C-:B------:R-:W-:Y:S02]  /*144b0*/  SHF.L.W.U32.HI R19, R10, 0xa, R10.reuse ;  /* 0x0000000a0a137819 */ /* 0x100fe40000010e0a */
[----:B------:R-:W-:Y:S02]  /*144c0*/  IADD3 R15, PT, PT, R2, R16, R15 ;  /* 0x00000010020f7210 */ /* 0x000fe40007ffe00f */
[----:B------:R-:W-:Y:S02]  /*144d0*/  LOP3.LUT R9, R19, R18, R9, 0x96, !PT ;  /* 0x0000001213097212 */ /* 0x000fe400078e9609 */
[----:B------:R-:W-:Y:S02]  /*144e0*/  LOP3.LUT R0, R0, R7, R10, 0xe8, !PT ;  /* 0x0000000700007212 */ /* 0x000fe400078ee80a */
[----:B------:R-:W-:-:S02]  /*144f0*/  IADD3 R4, PT, PT, R15, -0x7b3787ec, R4 ;  /* 0x84c878140f047810 */ /* 0x000fc40007ffe004 */
[----:B------:R-:W-:-:S03]  /*14500*/  IADD3 R11, PT, PT, R11, R9, R0 ;  /* 0x000000090b0b7210 */ /* 0x000fc60007ffe000 */
[----:B------:R-:W-:-:S05]  /*14510*/  IMAD.IADD R0, R10, 0x1, R4 ;  /* 0x000000010a007824 */ /* 0x000fca00078e0204 */
[C-C-:B------:R-:W-:Y:S02]  /*14520*/  SHF.L.W.U32.HI R16, R0.reuse, 0x1a, R0.reuse ;  /* 0x0000001a00107819 */ /* 0x140fe40000010e00 */
[C-C-:B------:R-:W-:Y:S02]  /*14530*/  SHF.L.W.U32.HI R18, R0.reuse, 0x15, R0.reuse ;  /* 0x0000001500127819 */ /* 0x140fe40000010e00 */
[----:B------:R-:W-:Y:S02]  /*14540*/  SHF.L.W.U32.HI R19, R0, 0x7, R0 ;  /* 0x0000000700137819 */ /* 0x000fe40000010e00 */
[--C-:B------:R-:W-:Y:S02]  /*14550*/  SHF.L.W.U32.HI R2, R11, 0x1e, R11.reuse ;  /* 0x0000001e0b027819 */ /* 0x100fe40000010e0b */
[----:B------:R-:W-:Y:S02]  /*14560*/  LOP3.LUT R19, R19, R16, R18, 0x96, !PT ;  /* 0x0000001013137212 */ /* 0x000fe400078e9612 */
[----:B------:R-:W-:-:S02]  /*14570*/  SHF.L.W.U32.HI R9, R11, 0x13, R11 ;  /* 0x000000130b097819 */ /* 0x000fc40000010e0b */
[----:B------:R-:W-:Y:S02]  /*14580*/  SHF.L.W.U32.HI R15, R11, 0xa, R11 ;  /* 0x0000000a0b0f7819 */ /* 0x000fe40000010e0b */
[----:B------:R-:W-:Y:S02]  /*14590*/  LOP3.LUT R18, R14, R0, R3, 0xe2, !PT ;  /* 0x000000000e127212 */ /* 0x000fe400078ee203 */
[----:B------:R-:W-:Y:S02]  /*145a0*/  LOP3.LUT R2, R15, R9, R2, 0x96, !PT ;  /* 0x000000090f027212 */ /* 0x000fe400078e9602 */
[----:B------:R-:W-:Y:S02]  /*145b0*/  LOP3.LUT R16, R7, R10, R11, 0xe8, !PT ;  /* 0x0000000a07107212 */ /* 0x000fe400078ee80b */
[----:B------:R-:W-:Y:S02]  /*145c0*/  IADD3 R19, PT, PT, R18, R19, R13 ;  /* 0x0000001312137210 */ /* 0x000fe40007ffe00d */
[----:B------:R-:W-:-:S02]  /*145d0*/  IADD3 R16, PT, PT, R17, R2, R16 ;  /* 0x0000000211107210 */ /* 0x000fc40007ffe010 */
[----:B------:R-:W-:Y:S02]  /*145e0*/  IADD3 R8, PT, PT, R19, -0x7338fdf8, R8 ;  /* 0x8cc7020813087810 */ /* 0x000fe40007ffe008 */
[C-C-:B------:R-:W-:Y:S02]  /*145f0*/  SHF.L.W.U32.HI R2, R16.reuse, 0x1e, R16.reuse ;  /* 0x0000001e10027819 */ /* 0x140fe40000010e10 */
[C---:B------:R-:W-:Y:S01]  /*14600*/  SHF.L.W.U32.HI R9, R16.reuse, 0x13, R16 ;  /* 0x0000001310097819 */ /* 0x040fe20000010e10 */
[----:B------:R-:W-:Y:S01]  /*14610*/  IMAD.IADD R7, R11, 0x1, R8 ;  /* 0x000000010b077824 */ /* 0x000fe200078e0208 */
[----:B------:R-:W-:-:S04]  /*14620*/  SHF.L.W.U32.HI R13, R16, 0xa, R16 ;  /* 0x0000000a100d7819 */ /* 0x000fc80000010e10 */
[----:B------:R-:W-:Y:S02]  /*14630*/  LOP3.LUT R2, R13, R9, R2, 0x96, !PT ;  /* 0x000000090d027212 */ /* 0x000fe400078e9602 */
[----:B------:R-:W-:Y:S02]  /*14640*/  LOP3.LUT R9, R10, R11, R16, 0xe8, !PT ;  /* 0x0000000b0a097212 */ /* 0x000fe400078ee810 */
[C-C-:B------:R-:W-:Y:S02]  /*14650*/  SHF.L.W.U32.HI R10, R7.reuse, 0x1a, R7.reuse ;  /* 0x0000001a070a7819 */ /* 0x140fe40000010e07 */
[C-C-:B------:R-:W-:Y:S02]  /*14660*/  SHF.L.W.U32.HI R13, R7.reuse, 0x15, R7.reuse ;  /* 0x00000015070d7819 */ /* 0x140fe40000010e07 */
[----:B------:R-:W-:Y:S02]  /*14670*/  SHF.L.W.U32.HI R15, R7, 0x7, R7 ;  /* 0x00000007070f7819 */ /* 0x000fe40000010e07 */
[----:B------:R-:W-:-:S02]  /*14680*/  IADD3 R9, PT, PT, R12, R2, R9 ;  /* 0x000000020c097210 */ /* 0x000fc40007ffe009 */
        /* <DEDUP_REMOVED lines=8> */
[----:B------:R-:W-:Y:S02]  /*14710*/  IADD3 R11, PT, PT, R12, -0x6f410006, R3 ;  /* 0x90befffa0c0b7810 */ /* 0x000fe40007ffe003 */
[----:B------:R-:W-:-:S03]  /*14720*/  IADD3 R4, PT, PT, R4, R2, R13 ;  /* 0x0000000204047210 */ /* 0x000fc60007ffe00d */
        /* <DEDUP_REMOVED lines=13> */
[C-C-:B------:R-:W-:Y:S02]  /*14800*/  SHF.L.W.U32.HI R5, R3.reuse, 0x1e, R3.reuse ;  /* 0x0000001e03057819 */ /* 0x140fe40000010e03 */
[C-C-:B------:R-:W-:Y:S02]  /*14810*/  SHF.L.W.U32.HI R8, R3.reuse, 0x13, R3.reuse ;  /* 0x0000001303087819 */ /* 0x140fe40000010e03 */
[----:B------:R-:W-:Y:S02]  /*14820*/  SHF.L.W.U32.HI R10, R3, 0xa, R3 ;  /* 0x0000000a030a7819 */ /* 0x000fe40000010e03 */
[----:B------:R-:W-:Y:S01]  /*14830*/  IADD3 R14, PT, PT, R13, -0x5baf9315, R14 ;  /* 0xa4506ceb0d0e7810 */ /* 0x000fe20007ffe00e */
[----:B------:R-:W0:Y:S01]  /*14840*/  S2UR UR5, SR_CgaCtaId ;  /* 0x00000000000579c3 */ /* 0x000e220000008800 */
[----:B------:R-:W-:Y:S02]  /*14850*/  LOP3.LUT R5, R10, R8, R5, 0x96, !PT ;  /* 0x000000080a057212 */ /* 0x000fe400078e9605 */
[C---:B------:R-:W-:Y:S01]  /*14860*/  LOP3.LUT R8, R9.reuse, R4, R3, 0xe8, !PT ;  /* 0x0000000409087212 */ /* 0x040fe200078ee803 */
[----:B------:R-:W-:-:S03]  /*14870*/  IMAD.IADD R9, R9, 0x1, R14 ;  /* 0x0000000109097824 */ /* 0x000fc600078e020e */
[----:B------:R-:W-:Y:S02]  /*14880*/  IADD3 R8, PT, PT, R11, R5, R8 ;  /* 0x000000050b087210 */ /* 0x000fe40007ffe008 */
[C-C-:B------:R-:W-:Y:S02]  /*14890*/  SHF.L.W.U32.HI R12, R9.reuse, 0x1a, R9.reuse ;  /* 0x0000001a090c7819 */ /* 0x140fe40000010e09 */
[C-C-:B------:R-:W-:Y:S02]  /*148a0*/  SHF.L.W.U32.HI R13, R9.reuse, 0x15, R9.reuse ;  /* 0x00000015090d7819 */ /* 0x140fe40000010e09 */
[----:B------:R-:W-:Y:S02]  /*148b0*/  SHF.L.W.U32.HI R15, R9, 0x7, R9 ;  /* 0x00000007090f7819 */ /* 0x000fe40000010e09 */
[C-C-:B------:R-:W-:Y:S02]  /*148c0*/  SHF.L.W.U32.HI R5, R8.reuse, 0x1e, R8.reuse ;  /* 0x0000001e08057819 */ /* 0x140fe40000010e08 */
[----:B------:R-:W-:-:S02]  /*148d0*/  SHF.L.W.U32.HI R10, R8, 0x13, R8 ;  /* 0x00000013080a7819 */ /* 0x000fc40000010e08 */
[----:B------:R-:W-:Y:S02]  /*148e0*/  SHF.L.W.U32.HI R11, R8, 0xa, R8 ;  /* 0x0000000a080b7819 */ /* 0x000fe40000010e08 */
[----:B------:R-:W-:Y:S02]  /*148f0*/  LOP3.LUT R12, R15, R12, R13, 0x96, !PT ;  /* 0x0000000c0f0c7212 */ /* 0x000fe400078e960d */
[----:B------:R-:W-:Y:S02]  /*14900*/  LOP3.LUT R10, R11, R10, R5, 0x96, !PT ;  /* 0x0000000a0b0a7212 */ /* 0x000fe400078e9605 */
[----:B------:R-:W-:Y:S02]  /*14910*/  IADD3 R6, PT, PT, R12, R29, R6 ;  /* 0x0000001d0c067210 */ /* 0x000fe40007ffe006 */
[----:B------:R-:W-:Y:S02]  /*14920*/  LOP3.LUT R11, R2, R9, R7, 0xe2, !PT ;  /* 0x00000009020b7212 */ /* 0x000fe400078ee207 */
[----:B------:R-:W-:-:S02]  /*14930*/  LOP3.LUT R5, R4, R3, R8, 0xe8, !PT ;  /* 0x0000000304057212 */ /* 0x000fc400078ee808 */
[----:B------:R-:W-:Y:S01]  /*14940*/  IADD3 R6, PT, PT, R0, R6, R11 ;  /* 0x0000000600067210 */ /* 0x000fe20007ffe00b */
[----:B------:R-:W-:Y:S01]  /*14950*/  UMOV UR4, 0x400 ;  /* 0x0000040000047882 */ /* 0x000fe20000000000 */
[----:B------:R-:W-:Y:S01]  /*14960*/  IADD3 R5, PT, PT, R14, R10, R5 ;  /* 0x0000000a0e057210 */ /* 0x000fe20007ffe005 */
[----:B0-----:R-:W-:Y:S02]  /*14970*/  ULEA UR4, UR5, UR4, 0x18 ;  /* 0x0000000405047291 */ /* 0x001fe4000f8ec0ff */
[----:B------:R-:W-:Y:S01]  /*14980*/  VIADD R13, R6, 0xbef9a3f7 ;  /* 0xbef9a3f7060d7836 */ /* 0x000fe20000000000 */
[C-C-:B------:R-:W-:Y:S02]  /*14990*/  SHF.L.W.U32.HI R6, R5.reuse, 0xa, R5.reuse ;  /* 0x0000000a05067819 */ /* 0x140fe40000010e05 */
[C---:B------:R-:W-:Y:S01]  /*149a0*/  SHF.L.W.U32.HI R0, R5.reuse, 0x1e, R5 ;  /* 0x0000001e05007819 */ /* 0x040fe20000010e05 */
[----:B------:R-:W-:Y:S01]  /*149b0*/  IMAD.IADD R4, R4, 0x1, R13 ;  /* 0x0000000104047824 */ /* 0x000fe200078e020d */
[----:B------:R-:W-:-:S04]  /*149c0*/  SHF.L.W.U32.HI R11, R5, 0x13, R5 ;  /* 0x00000013050b7819 */ /* 0x000fc80000010e05 */
[----:B------:R-:W-:Y:S02]  /*149d0*/  LOP3.LUT R11, R6, R11, R0, 0x96, !PT ;  /* 0x0000000b060b7212 */ /* 0x000fe400078e9600 */
[C-C-:B------:R-:W-:Y:S01]  /*149e0*/  SHF.L.W.U32.HI R0, R4.reuse, 0x1a, R4.reuse ;  /* 0x0000001a04007819 */ /* 0x140fe20000010e04 */
[----:B------:R-:W0:Y:S01]  /*149f0*/  LDS.U8 R6, [UR4+0x3e] ;  /* 0x00003e04ff067984 */ /* 0x000e220008000000 */
[C-C-:B------:R-:W-:Y:S02]  /*14a00*/  SHF.L.W.U32.HI R15, R4.reuse, 0x15, R4.reuse ;  /* 0x00000015040f7819 */ /* 0x140fe40000010e04 */
[----:B------:R-:W-:Y:S02]  /*14a10*/  SHF.L.W.U32.HI R12, R4, 0x7, R4 ;  /* 0x00000007040c7819 */ /* 0x000fe40000010e04 */
[----:B------:R-:W-:Y:S02]  /*14a20*/  LOP3.LUT R10, R3, R8, R5, 0xe8, !PT ;  /* 0x00000008030a7212 */ /* 0x000fe400078ee805 */
[----:B------:R-:W-:-:S02]  /*14a30*/  LOP3.LUT R0, R12, R0, R15, 0x96, !PT ;  /* 0x000000000c007212 */ /* 0x000fc400078e960f */
[----:B------:R-:W-:Y:S02]  /*14a40*/  IADD3 R10, PT, PT, R13, R11, R10 ;  /* 0x0000000b0d0a7210 */ /* 0x000fe40007ffe00a */
[----:B------:R-:W-:Y:S02]  /*14a50*/  IADD3 R21, PT, PT, R0, R25, R21 ;  /* 0x0000001900157210 */ /* 0x000fe40007ffe015 */
[----:B------:R-:W-:Y:S02]  /*14a60*/  LOP3.LUT R14, R9, R4, R2, 0xe2, !PT ;  /* 0x00000004090e7212 */ /* 0x000fe400078ee202 */
[C-C-:B------:R-:W-:Y:S02]  /*14a70*/  SHF.L.W.U32.HI R0, R10.reuse, 0x1e, R10.reuse ;  /* 0x0000001e0a007819 */ /* 0x140fe40000010e0a */
[C-C-:B------:R-:W-:Y:S02]  /*14a80*/  SHF.L.W.U32.HI R11, R10.reuse, 0x13, R10.reuse ;  /* 0x000000130a0b7819 */ /* 0x140fe40000010e0a */
[----:B------:R-:W-:-:S02]  /*14a90*/  SHF.L.W.U32.HI R12, R10, 0xa, R10 ;  /* 0x0000000a0a0c7819 */ /* 0x000fc40000010e0a */
[----:B------:R-:W-:Y:S02]  /*14aa0*/  IADD3 R14, PT, PT, R7, R21, R14 ;  /* 0x00000015070e7210 */ /* 0x000fe40007ffe00e */
[----:B------:R-:W-:Y:S02]  /*14ab0*/  LOP3.LUT R11, R12, R11, R0, 0x96, !PT ;  /* 0x0000000b0c0b7212 */ /* 0x000fe400078e9600 */
[----:B------:R-:W-:Y:S01]  /*14ac0*/  LOP3.LUT R7, R8, R5, R10, 0xe8, !PT ;  /* 0x0000000508077212 */ /* 0x000fe200078ee80a */
[----:B------:R-:W-:-:S05]  /*14ad0*/  VIADD R0, R14, 0xc67178f2 ;  /* 0xc67178f20e007836 */ /* 0x000fca0000000000 */
[----:B------:R-:W-:-:S05]  /*14ae0*/  IADD3 R7, PT, PT, R0, R11, R7 ;  /* 0x0000000b00077210 */ /* 0x000fca0007ffe007 */
[----:B--2---:R-:W-:-:S05]  /*14af0*/  IMAD.IADD R13, R7, 0x1, R28 ;  /* 0x00000001070d7824 */ /* 0x004fca00078e021c */
[----:B------:R-:W-:-:S04]  /*14b00*/  SHF.R.U32.HI R7, RZ, 0x18, R13 ;  /* 0x00000018ff077819 */ /* 0x000fc8000001160d */
[----:B------:R-:W-:-:S04]  /*14b10*/  PRMT R7, R7, 0x9910, RZ ;  /* 0x0000991007077816 */ /* 0x000fc800000000ff */
[----:B0-----:R-:W-:-:S13]  /*14b20*/  ISETP.NE.AND P0, PT, R6, R7, PT ;  /* 0x000000070600720c */ /* 0x001fda0003f05270 */
[----:B------:R-:W-:Y:S05]  /*14b30*/  @P0 EXIT ;  /* 0x000000000000094d */ /* 0x000fea0003800000 */
[----:B------:R-:W2:Y:S04]  /*14b40*/  LDL.LU R28, [R1+0x94] ;  /* 0x00009400011c7983 */ /* 0x000ea80000300800 */
[----:B------:R-:W3:Y:S01]  /*14b50*/  LDL.LU R27, [R1+0xb0] ;  /* 0x0000b000011b7983 */ /* 0x000ee20000300800 */
[C---:B------:R-:W-:Y:S02]  /*14b60*/  LOP3.LUT R6, R13.reuse, 0xffff, RZ, 0xc0, !PT ;  /* 0x0000ffff0d067812 */ /* 0x040fe400078ec0ff */
[----:B------:R-:W-:Y:S01]  /*14b70*/  PRMT R11, R13, 0x7632, R11 ;  /* 0x000076320d0b7816 */ /* 0x000fe2000000000b */
[----:B------:R-:W0:Y:S01]  /*14b80*/  LDS.U8 R18, [UR4+0x40] ;  /* 0x00004004ff127984 */ /* 0x000e220008000000 */
[----:B------:R-:W-:-:S03]  /*14b90*/  SHF.R.U32.HI R6, RZ, 0x8, R6 ;  /* 0x00000008ff067819 */ /* 0x000fc60000011606 */
[----:B------:R-:W1:Y:S01]  /*14ba0*/  LDS.U8 R17, [UR4+0x3f] ;  /* 0x00003f04ff117984 */ /* 0x000e620008000000 */
[----:B------:R-:W-:-:S03]  /*14bb0*/  PRMT R19, R6, 0x9910, RZ ;  /* 0x0000991006137816 */ /* 0x000fc600000000ff */
[----:B------:R-:W4:Y:S04]  /*14bc0*/  LDS.U8 R16, [UR4+0x41] ;  /* 0x00004104ff107984 */ /* 0x000f280008000000 */
[----:B------:R-:W5:Y:S04]  /*14bd0*/  LDS.U8 R7, [UR4+0x42] ;  /* 0x00004204ff077984 */ /* 0x000f680008000000 */
[----:B------:R-:W5:Y:S04]  /*14be0*/  LDS.U8 R14, [UR4+0x43] ;  /* 0x00004304ff0e7984 */ /* 0x000f680008000000 */
[----:B------:R-:W3:Y:S04]  /*14bf0*/  LDS.U8 R12, [UR4+0x44] ;  /* 0x00004404ff0c7984 */ /* 0x000ee80008000000 */
[----:B------:R-:W3:Y:S04]  /*14c00*/  LDS.U8 R6, [UR4+0x45] ;  /* 0x00004504ff067984 */ /* 0x000ee80008000000 */
[----:B------:R-:W3:Y:S01]  /*14c10*/  LDL.LU R26, [R1+0x88] ;  /* 0x00008800011a7983 */ /* 0x000ee20000300800 */
[----:B--2---:R-:W-:-:S03]  /*14c20*/  IMAD.IADD R15, R10, 0x1, R28 ;  /* 0x000000010a0f7824 */ /* 0x004fc600078e021c */
[----:B------:R-:W2:Y:S01]  /*14c30*/  LDL.LU R28, [R1+0xb4] ;  /* 0x0000b400011c7983 */ /* 0x000ea20000300800 */
[----:B------:R-:W-:-:S03]  /*14c40*/  LOP3.LUT R10, R11, 0xff, RZ, 0xc0, !PT ;  /* 0x000000ff0b0a7812 */ /* 0x000fc600078ec0ff */
[----:B------:R-:W3:Y:S01]  /*14c50*/  LDS.U8 R11, [UR4+0x46] ;  /* 0x00004604ff0b7984 */ /* 0x000ee20008000000 */
[----:B0-----:R-:W-:-:S04]  /*14c60*/  ISETP.NE.AND P0, PT, R18, R19, PT ;  /* 0x000000131200720c */ /* 0x001fc80003f05270 */
[----:B-1----:R-:W-:Y:S02]  /*14c70*/  ISETP.NE.OR P0, PT, R17, R10, P0 ;  /* 0x0000000a1100720c */ /* 0x002fe40000705670 */
[----:B------:R-:W-:Y:S02]  /*14c80*/  LOP3.LUT R17, R13, 0xff, RZ, 0xc0, !PT ;  /* 0x000000ff0d117812 */ /* 0x000fe400078ec0ff */
[----:B------:R-:W-:Y:S01]  /*14c90*/  SHF.R.U32.HI R10, RZ, 0x18, R15 ;  /* 0x00000018ff0a7819 */ /* 0x000fe2000001160f */
[----:B------:R-:W0:Y:S01]  /*14ca0*/  LDS.U8 R13, [UR4+0x47] ;  /* 0x00004704ff0d7984 */ /* 0x000e220008000000 */
[----:B----4-:R-:W-:Y:S02]  /*14cb0*/  ISETP.NE.OR P0, PT, R16, R17, P0 ;  /* 0x000000111000720c */ /* 0x010fe40000705670 */
[----:B------:R-:W-:Y:S02]  /*14cc0*/  LOP3.LUT R16, R15, 0xffff, RZ, 0xc0, !PT ;  /* 0x0000ffff0f107812 */ /* 0x000fe400078ec0ff */
[----:B------:R-:W-:-:S02]  /*14cd0*/  PRMT R18, R10, 0x9910, RZ ;  /* 0x000099100a127816 */ /* 0x000fc400000000ff */
[----:B------:R-:W-:Y:S01]  /*14ce0*/  PRMT R17, R15, 0x7632, R17 ;  /* 0x000076320f117816 */ /* 0x000fe20000000011 */
[----:B------:R-:W1:Y:S01]  /*14cf0*/  LDS.U8 R10, [UR4+0x48] ;  /* 0x00004804ff0a7984 */ /* 0x000e620008000000 */
[----:B------:R-:W-:Y:S02]  /*14d00*/  SHF.R.U32.HI R16, RZ, 0x8, R16 ;  /* 0x00000008ff107819 */ /* 0x000fe40000011610 */
[----:B-----5:R-:W-:Y:S02]  /*14d10*/  ISETP.NE.OR P0, PT, R7, R18, P0 ;  /* 0x000000120700720c */ /* 0x020fe40000705670 */
[----:B------:R-:W-:Y:S01]  /*14d20*/  LOP3.LUT R17, R17, 0xff, RZ, 0xc0, !PT ;  /* 0x000000ff11117812 */ /* 0x000fe200078ec0ff */
[----:B------:R-:W4:Y:S01]  /*14d30*/  LDS.U8 R7, [UR4+0x49] ;  /* 0x00004904ff077984 */ /* 0x000f220008000000 */
[----:B------:R-:W-:Y:S02]  /*14d40*/  PRMT R16, R16, 0x9910, RZ ;  /* 0x0000991010107816 */ /* 0x000fe400000000ff */
[----:B------:R-:W-:-:S02]  /*14d50*/  ISETP.NE.OR P0, PT, R14, R17, P0 ;  /* 0x000000110e00720c */ /* 0x000fc40000705670 */
[----:B------:R-:W5:Y:S01]  /*14d60*/  LDS.U8 R14, [UR4+0x4a] ;  /* 0x00004a04ff0e7984 */ /* 0x000f620008000000 */
[----:B------:R-:W-:Y:S02]  /*14d70*/  IMAD.MOV.U32 R17, RZ, RZ, R16 ;  /* 0x000000ffff117224 */ /* 0x000fe400078e0010 */
[----:B---3--:R-:W-:Y:S01]  /*14d80*/  IMAD.IADD R16, R5, 0x1, R27 ;  /* 0x0000000105107824 */ /* 0x008fe200078e021b */
[----:B------:R-:W-:Y:S01]  /*14d90*/  LOP3.LUT R5, R15, 0xff, RZ, 0xc0, !PT ;  /* 0x000000ff0f057812 */ /* 0x000fe200078ec0ff */
[----:B------:R-:W3:Y:S01]  /*14da0*/  LDL.LU R27, [R1+0x98] ;  /* 0x00009800011b7983 */ /* 0x000ee20000300800 */
[----:B------:R-:W-:Y:S02]  /*14db0*/  ISETP.NE.OR P0, PT, R12, R17, P0 ;  /* 0x000000110c00720c */ /* 0x000fe40000705670 */
[----:B------:R-:W-:Y:S01]  /*14dc0*/  SHF.R.U32.HI R12, RZ, 0x18, R16 ;  /* 0x00000018ff0c7819 */ /* 0x000fe20000011610 */
[----:B------:R-:W5:Y:S01]  /*14dd0*/  LDS.U8 R15, [UR4+0x4b] ;  /* 0x00004b04ff0f7984 */ /* 0x000f620008000000 */
[----:B------:R-:W-:-:S02]  /*14de0*/  ISETP.NE.OR P0, PT, R6, R5, P0 ;  /* 0x000000050600720c */ /* 0x000fc40000705670 */
[----:B------:R-:W-:Y:S01]  /*14df0*/  PRMT R18, R12, 0x9910, RZ ;  /* 0x000099100c127816 */ /* 0x000fe200000000ff */
[----:B------:R-:W-:Y:S01]  /*14e00*/  LDS.U8 R5, [UR4+0x4d] ;  /* 0x00004d04ff057984 */ /* 0x000fe20008000000 */
[----:B------:R-:W-:Y:S02]  /*14e10*/  PRMT R17, R16, 0x7632, R17 ;  /* 0x0000763210117816 */ /* 0x000fe40000000011 */
[----:B------:R-:W-:Y:S01]  /*14e20*/  ISETP.NE.OR P0, PT, R11, R18, P0 ;  /* 0x000000120b00720c */ /* 0x000fe20000705670 */
[----:B------:R-:W5:Y:S01]  /*14e30*/  LDS.U8 R12, [UR4+0x4c] ;  /* 0x00004c04ff0c7984 */ /* 0x000f620008000000 */
[----:B------:R-:W-:Y:S01]  /*14e40*/  LOP3.LUT R18, R17, 0xff, RZ, 0xc0, !PT ;  /* 0x000000ff11127812 */ /* 0x000fe200078ec0ff */
[----:B--2---:R-:W-:Y:S02]  /*14e50*/  IMAD.IADD R17, R8, 0x1, R28 ;  /* 0x0000000108117824 */ /* 0x004fe400078e021c */
[----:B------:R-:W2:Y:S01]  /*14e60*/  LDL.LU R28, [R1+0x8c] ;  /* 0x00008c00011c7983 */ /* 0x000ea20000300800 */
[----:B------:R-:W-:-:S03]  /*14e70*/  LOP3.LUT R6, R16, 0xffff, RZ, 0xc0, !PT ;  /* 0x0000ffff10067812 */ /* 0x000fc600078ec0ff */
[----:B------:R-:W3:Y:S01]  /*14e80*/  LDS.U8 R8, [UR4+0x4e] ;  /* 0x00004e04ff087984 */ /* 0x000ee20008000000 */
[----:B------:R-:W-:Y:S02]  /*14e90*/  SHF.R.U32.HI R6, RZ, 0x8, R6 ;  /* 0x00000008ff067819 */ /* 0x000fe40000011606 */
[----:B0-----:R-:W-:Y:S02]  /*14ea0*/  ISETP.NE.OR P0, PT, R13, R18, P0 ;  /* 0x000000120d00720c */ /* 0x001fe40000705670 */
[----:B------:R-:W0:Y:S01]  /*14eb0*/  LDS.U8 R13, [UR4+0x4f] ;  /* 0x00004f04ff0d7984 */ /* 0x000e220008000000 */
[----:B------:R-:W-:Y:S02]  /*14ec0*/  PRMT R11, R6, 0x9910, RZ ;  /* 0x00009910060b7816 */ /* 0x000fe400000000ff */
[----:B------:R-:W-:Y:S02]  /*14ed0*/  LOP3.LUT R16, R16, 0xff, RZ, 0xc0, !PT ;  /* 0x000000ff10107812 */ /* 0x000fe400078ec0ff */
[----:B-1----:R-:W-:-:S02]  /*14ee0*/  ISETP.NE.OR P0, PT, R10, R11, P0 ;  /* 0x0000000b0a00720c */ /* 0x002fc40000705670 */
[----:B------:R-:W-:Y:S01]  /*14ef0*/  SHF.R.U32.HI R6, RZ, 0x18, R17 ;  /* 0x00000018ff067819 */ /* 0x000fe20000011611 */
[----:B------:R-:W1:Y:S01]  /*14f00*/  LDS.U8 R11, [UR4+0x50] ;  /* 0x00005004ff0b7984 */ /* 0x000e620008000000 */
[----:B----4-:R-:W-:Y:S02]  /*14f10*/  ISETP.NE.OR P0, PT, R7, R16, P0 ;  /* 0x000000100700720c */ /* 0x010fe40000705670 */
[----:B------:R-:W-:Y:S02]  /*14f20*/  PRMT R19, R6, 0x9910, RZ ;  /* 0x0000991006137816 */ /* 0x000fe400000000ff */
[C---:B------:R-:W-:Y:S01]  /*14f30*/  LOP3.LUT R7, R17.reuse, 0xffff, RZ, 0xc0, !PT ;  /* 0x0000ffff11077812 */ /* 0x040fe200078ec0ff */
[----:B------:R-:W4:Y:S01]  /*14f40*/  LDS.U8 R6, [UR4+0x51] ;  /* 0x00005104ff067984 */ /* 0x000f220008000000 */
[----:B------:R-:W-:Y:S02]  /*14f50*/  PRMT R10, R17, 0x7632, R10 ;  /* 0x00007632110a7816 */ /* 0x000fe4000000000a */
[----:B------:R-:W-:-:S02]  /*14f60*/  SHF.R.U32.HI R7, RZ, 0x8, R7 ;  /* 0x00000008ff077819 */ /* 0x000fc40000011607 */
[----:B-----5:R-:W-:Y:S02]  /*14f70*/  ISETP.NE.OR P0, PT, R14, R19, P0 ;  /* 0x000000130e00720c */ /* 0x020fe40000705670 */
[----:B------:R-:W-:Y:S02]  /*14f80*/  LOP3.LUT R10, R10, 0xff, RZ, 0xc0, !PT ;  /* 0x000000ff0a0a7812 */ /* 0x000fe400078ec0ff */
[----:B------:R-:W-:Y:S02]  /*14f90*/  PRMT R7, R7, 0x9910, RZ ;  /* 0x0000991007077816 */ /* 0x000fe400000000ff */
[----:B------:R-:W-:Y:S02]  /*14fa0*/  ISETP.NE.OR P0, PT, R15, R10, P0 ;  /* 0x0000000a0f00720c */ /* 0x000fe40000705670 */
[----:B------:R-:W-:Y:S01]  /*14fb0*/  IADD3 R14, PT, PT, R26, R0, R3 ;  /* 0x000000001a0e7210 */ /* 0x000fe20007ffe003 */
[----:B------:R-:W5:Y:S01]  /*14fc0*/  LDS.U8 R10, [UR4+0x52] ;  /* 0x00005204ff0a7984 */ /* 0x000f620008000000 */
[----:B------:R-:W-:-:S02]  /*14fd0*/  ISETP.NE.OR P0, PT, R12, R7, P0 ;  /* 0x000000070c00720c */ /* 0x000fc40000705670 */
[----:B------:R-:W-:Y:S01]  /*14fe0*/  LOP3.LUT R0, R17, 0xff, RZ, 0xc0, !PT ;  /* 0x000000ff11007812 */ /* 0x000fe200078ec0ff */
[----:B------:R-:W5:Y:S01]  /*14ff0*/  LDS.U8 R7, [UR4+0x53] ;  /* 0x00005304ff077984 */ /* 0x000f620008000000 */
[----:B------:R-:W-:Y:S02]  /*15000*/  SHF.R.U32.HI R3, RZ, 0x18, R14 ;  /* 0x00000018ff037819 */ /* 0x000fe4000001160e */
[----:B------:R-:W-:Y:S02]  /*15010*/  ISETP.NE.OR P0, PT, R5, R0, P0 ;  /* 0x000000000500720c */ /* 0x000fe40000705670 */
[C---:B------:R-:W-:Y:S01]  /*15020*/  LOP3.LUT R0, R14.reuse, 0xffff, RZ, 0xc0, !PT ;  /* 0x0000ffff0e007812 */ /* 0x040fe200078ec0ff */
[----:B------:R-:W5:Y:S01]  /*15030*/  LDS.U8 R5, [UR4+0x54] ;  /* 0x00005404ff057984 */ /* 0x000f620008000000 */
[----:B------:R-:W-:Y:S02]  /*15040*/  PRMT R15, R3, 0x9910, RZ ;  /* 0x00009910030f7816 */ /* 0x000fe400000000ff */
[----:B------:R-:W-:-:S02]  /*15050*/  PRMT R3, R14, 0x7632, R3 ;  /* 0x000076320e037816 */ /* 0x000fc40000000003 */
[----:B------:R-:W-:Y:S02]  /*15060*/  SHF.R.U32.HI R0, RZ, 0x8, R0 ;  /* 0x00000008ff007819 */ /* 0x000fe40000011600 */
[----:B---3--:R-:W-:Y:S02]  /*15070*/  ISETP.NE.OR P0, PT, R8, R15, P0 ;  /* 0x0000000f0800720c */ /* 0x008fe40000705670 */
[----:B------:R-:W-:Y:S02]  /*15080*/  LOP3.LUT R8, R3, 0xff, RZ, 0xc0, !PT ;  /* 0x000000ff03087812 */ /* 0x000fe400078ec0ff */
[----:B------:R-:W-:Y:S01]  /*15090*/  PRMT R12, R0, 0x9910, RZ ;  /* 0x00009910000c7816 */ /* 0x000fe200000000ff */
[----:B------:R-:W3:Y:S01]  /*150a0*/  LDS.U8 R3, [UR4+0x55] ;  /* 0x00005504ff037984 */ /* 0x000ee20008000000 */
[----:B0-----:R-:W-:-:S03]  /*150b0*/  ISETP.NE.OR P0, PT, R13, R8, P0 ;  /* 0x000000080d00720c */ /* 0x001fc60000705670 */
[----:B------:R-:W-:Y:S01]  /*150c0*/  IMAD.MOV.U32 R8, RZ, RZ, R12 ;  /* 0x000000ffff087224 */ /* 0x000fe200078e000c */
[----:B------:R-:W0:Y:S01]  /*150d0*/  LDS.U8 R0, [UR4+0x56] ;  /* 0x00005604ff007984 */ /* 0x000e220008000000 */
[----:B--2---:R-:W-:-:S03]  /*150e0*/  IMAD.IADD R12, R4, 0x1, R28 ;  /* 0x00000001040c7824 */ /* 0x004fc600078e021c */
[----:B------:R-:W2:Y:S01]  /*150f0*/  LDL.LU R28, [R1+0x9c] ;  /* 0x00009c00011c7983 */ /* 0x000ea20000300800 */
[----:B-1----:R-:W-:Y:S02]  /*15100*/  ISETP.NE.OR P0, PT, R11, R8, P0 ;  /* 0x000000080b00720c */ /* 0x002fe40000705670 */
[----:B------:R-:W-:Y:S01]  /*15110*/  SHF.R.U32.HI R13, RZ, 0x18, R12 ;  /* 0x00000018ff0d7819 */ /* 0x000fe2000001160c */
[----:B------:R-:W1:Y:S01]  /*15120*/  LDS.U8 R4, [UR4+0x57] ;  /* 0x00005704ff047984 */ /* 0x000e620008000000 */
[----:B------:R-:W-:Y:S02]  /*15130*/  LOP3.LUT R11, R14, 0xff, RZ, 0xc0, !PT ;  /* 0x000000ff0e0b7812 */ /* 0x000fe400078ec0ff */
[----:B------:R-:W-:Y:S01]  /*15140*/  PRMT R15, R13, 0x9910, RZ ;  /* 0x000099100d0f7816 */ /* 0x000fe200000000ff */
[----:B------:R-:W1:Y:S01]  /*15150*/  LDS.U8 R8, [UR4+0x58] ;  /* 0x00005804ff087984 */ /* 0x000e620008000000 */
[----:B------:R-:W-:Y:S02]  /*15160*/  LOP3.LUT R13, R12, 0xffff, RZ, 0xc0, !PT ;  /* 0x0000ffff0c0d7812 */ /* 0x000fe400078ec0ff */
[----:B----4-:R-:W-:-:S02]  /*15170*/  ISETP.NE.OR P0, PT, R6, R11, P0 ;  /* 0x0000000b0600720c */ /* 0x010fc40000705670 */
[----:B------:R-:W-:Y:S01]  /*15180*/  PRMT R6, R12, 0x7632, R6 ;  /* 0x000076320c067816 */ /* 0x000fe20000000006 */
[----:B------:R-:W4:Y:S01]  /*15190*/  LDS.U8 R11, [UR4+0x59] ;  /* 0x00005904ff0b7984 */ /* 0x000f220008000000 */
[----:B------:R-:W-:Y:S02]  /*151a0*/  SHF.R.U32.HI R13, RZ, 0x8, R13 ;  /* 0x00000008ff0d7819 */ /* 0x000fe4000001160d */
[----:B-----5:R-:W-:Y:S02]  /*151b0*/  ISETP.NE.OR P0, PT, R10, R15, P0 ;  /* 0x0000000f0a00720c */ /* 0x020fe40000705670 */
[----:B------:R-:W-:Y:S02]  /*151c0*/  LOP3.LUT R14, R6, 0xff, RZ, 0xc0, !PT ;  /* 0x000000ff060e7812 */ /* 0x000fe400078ec0ff */
[----:B------:R-:W-:Y:S01]  /*151d0*/  PRMT R13, R13, 0x9910, RZ ;  /* 0x000099100d0d7816 */ /* 0x000fe200000000ff */
[----:B------:R-:W5:Y:S01]  /*151e0*/  LDS.U8 R6, [UR4+0x5a] ;  /* 0x00005a04ff067984 */ /* 0x000f620008000000 */
[----:B------:R-:W-:Y:S01]  /*151f0*/  IMAD.IADD R10, R9, 0x1, R27 ;  /* 0x00000001090a7824 */ /* 0x000fe200078e021b */
[----:B------:R-:W-:-:S02]  /*15200*/  ISETP.NE.OR P0, PT, R7, R14, P0 ;  /* 0x0000000e0700720c */ /* 0x000fc40000705670 */
[----:B------:R-:W5:Y:S01]  /*15210*/  LDS.U8 R7, [UR4+0x5b] ;  /* 0x00005b04ff077984 */ /* 0x000f620008000000 */
[----:B------:R-:W-:Y:S01]  /*15220*/  IMAD.MOV.U32 R14, RZ, RZ, R13 ;  /* 0x000000ffff0e7224 */ /* 0x000fe200078e000d */
[----:B------:R-:W-:-:S04]  /*15230*/  SHF.R.U32.HI R9, RZ, 0x18, R10 ;  /* 0x00000018ff097819 */ /* 0x000fc8000001160a */
[----:B------:R-:W-:Y:S02]  /*15240*/  ISETP.NE.OR P0, PT, R5, R14, P0 ;  /* 0x0000000e0500720c */ /* 0x000fe40000705670 */
[----:B------:R-:W5:Y:S01]  /*15250*/  LDS.U8 R5, [UR4+0x5c] ;  /* 0x00005c04ff057984 */ /* 0x000f620008000000 */
[----:B------:R-:W-:Y:S02]  /*15260*/  LOP3.LUT R12, R12, 0xff, RZ, 0xc0, !PT ;  /* 0x000000ff0c0c7812 */ /* 0x000fe400078ec0ff */
[----:B------:R-:W-:Y:S02]  /*15270*/  PRMT R15, R9, 0x9910, RZ ;  /* 0x00009910090f7816 */ /* 0x000fe400000000ff */
[----:B------:R-:W5:Y:S01]  /*15280*/  LDS.U8 R9, [UR4+0x5d] ;  /* 0x00005d04ff097984 */ /* 0x000f620008000000 */
[----:B------:R-:W-:Y:S02]  /*15290*/  LOP3.LUT R13, R10, 0xffff, RZ, 0xc0, !PT ;  /* 0x0000ffff0a0d7812 */ /* 0x000fe400078ec0ff */
[----:B---3--:R-:W-:-:S02]  /*152a0*/  ISETP.NE.OR P0, PT, R3, R12, P0 ;  /* 0x0000000c0300720c */ /* 0x008fc40000705670 */
[----:B------:R-:W-:Y:S02]  /*152b0*/  PRMT R12, R10, 0x7632, R12 ;  /* 0x000076320a0c7816 */ /* 0x000fe4000000000c */
[----:B------:R-:W-:Y:S02]  /*152c0*/  SHF.R.U32.HI R3, RZ, 0x8, R13 ;  /* 0x00000008ff037819 */ /* 0x000fe4000001160d */
[----:B------:R-:W-:Y:S02]  /*152d0*/  LOP3.LUT R13, R12, 0xff, RZ, 0xc0, !PT ;  /* 0x000000ff0c0d7812 */ /* 0x000fe400078ec0ff */
[----:B0-----:R-:W-:Y:S02]  /*152e0*/  ISETP.NE.OR P0, PT, R0, R15, P0 ;  /* 0x0000000f0000720c */ /* 0x001fe40000705670 */
[----:B------:R-:W-:Y:S02]  /*152f0*/  PRMT R3, R3, 0x9910, RZ ;  /* 0x0000991003037816 */ /* 0x000fe400000000ff */
[----:B-1----:R-:W-:-:S02]  /*15300*/  ISETP.NE.OR P0, PT, R4, R13, P0 ;  /* 0x0000000d0400720c */ /* 0x002fc40000705670 */
[----:B------:R-:W-:Y:S02]  /*15310*/  LOP3.LUT R10, R10, 0xff, RZ, 0xc0, !PT ;  /* 0x000000ff0a0a7812 */ /* 0x000fe400078ec0ff */
[----:B------:R-:W-:-:S04]  /*15320*/  ISETP.NE.OR P0, PT, R8, R3, P0 ;  /* 0x000000030800720c */ /* 0x000fc80000705670 */
[----:B----4-:R-:W-:Y:S01]  /*15330*/  ISETP.NE.OR P0, PT, R11, R10, P0 ;  /* 0x0000000a0b00720c */ /* 0x010fe20000705670 */
[----:B--2---:R-:W-:-:S05]  /*15340*/  IMAD.IADD R12, R2, 0x1, R28 ;  /* 0x00000001020c7824 */ /* 0x004fca00078e021c */
[----:B------:R-:W-:-:S04]  /*15350*/  SHF.R.U32.HI R0, RZ, 0x18, R12 ;  /* 0x00000018ff007819 */ /* 0x000fc8000001160c */
[----:B------:R-:W-:Y:S02]  /*15360*/  PRMT R3, R0, 0x9910, RZ ;  /* 0x0000991000037816 */ /* 0x000fe400000000ff */
[C---:B------:R-:W-:Y:S02]  /*15370*/  LOP3.LUT R0, R12.reuse, 0xffff, RZ, 0xc0, !PT ;  /* 0x0000ffff0c007812 */ /* 0x040fe400078ec0ff */
[----:B------:R-:W-:Y:S02]  /*15380*/  PRMT R2, R12, 0x7632, R2 ;  /* 0x000076320c027816 */ /* 0x000fe40000000002 */
[----:B------:R-:W-:Y:S02]  /*15390*/  SHF.R.U32.HI R0, RZ, 0x8, R0 ;  /* 0x00000008ff007819 */ /* 0x000fe40000011600 */
[----:B-----5:R-:W-:Y:S02]  /*153a0*/  ISETP.NE.OR P0, PT, R6, R3, P0 ;  /* 0x000000030600720c */ /* 0x020fe40000705670 */
[----:B------:R-:W-:-:S02]  /*153b0*/  LOP3.LUT R2, R2, 0xff, RZ, 0xc0, !PT ;  /* 0x000000ff02027812 */ /* 0x000fc400078ec0ff */
[----:B------:R-:W-:Y:S02]  /*153c0*/  PRMT R0, R0, 0x9910, RZ ;  /* 0x0000991000007816 */ /* 0x000fe400000000ff */
[----:B------:R-:W-:-:S03]  /*153d0*/  ISETP.NE.OR P0, PT, R7, R2, P0 ;  /* 0x000000020700720c */ /* 0x000fc60000705670 */
[----:B------:R-:W-:Y:S01]  /*153e0*/  IMAD.MOV.U32 R2, RZ, RZ, R0 ;  /* 0x000000ffff027224 */ /* 0x000fe200078e0000 */
[----:B------:R-:W-:-:S04]  /*153f0*/  LOP3.LUT R0, R12, 0xff, RZ, 0xc0, !PT ;  /* 0x000000ff0c007812 */ /* 0x000fc800078ec0ff */
[----:B------:R-:W-:-:S04]  /*15400*/  ISETP.NE.OR P0, PT, R5, R2, P0 ;  /* 0x000000020500720c */ /* 0x000fc80000705670 */
[----:B------:R-:W-:-:S13]  /*15410*/  ISETP.NE.OR P0, PT, R9, R0, P0 ;  /* 0x000000000900720c */ /* 0x000fda0000705670 */
[----:B------:R-:W-:Y:S05]  /*15420*/  @P0 EXIT ;  /* 0x000000000000094d */ /* 0x000fea0003800000 */
[----:B------:R-:W0:Y:S01]  /*15430*/  LDC.64 R2, c[0x0][0x390] ;  /* 0x0000e400ff027b82 */ /* 0x000e220000000a00 */
[----:B------:R-:W0:Y:S01]  /*15440*/  LDCU.64 UR4, c[0x0][0x358] ;  /* 0x00006b00ff0477ac */ /* 0x000e220008000a00 */
[----:B------:R-:W-:-:S05]  /*15450*/  IMAD.MOV.U32 R5, RZ, RZ, 0x1 ;  /* 0x00000001ff057424 */ /* 0x000fca00078e00ff */
[----:B0-----:R-:W2:Y:S02]  /*15460*/  ATOMG.E.EXCH.STRONG.GPU PT, R2, desc[UR4][R2.64], R5 ;  /* 0x80000005020279a8 */ /* 0x001ea4000c1ef104 */
[----:B--2---:R-:W-:-:S13]  /*15470*/  ISETP.NE.AND P0, PT, R2, RZ, PT ;  /* 0x000000ff0200720c */ /* 0x004fda0003f05270 */
[----:B------:R-:W-:Y:S05]  /*15480*/  @P0 EXIT ;  /* 0x000000000000094d */ /* 0x000fea0003800000 */
[----:B------:R-:W0:Y:S01]  /*15490*/  S2R R5, SR_TID.X ;  /* 0x0000000000057919 */ /* 0x000e220000002100 */
[----:B------:R-:W0:Y:S01]  /*154a0*/  S2UR UR6, SR_CTAID.X ;  /* 0x00000000000679c3 */ /* 0x000e220000002500 */
[----:B------:R-:W1:Y:S07]  /*154b0*/  LDCU.64 UR8, c[0x0][0x380] ;  /* 0x00007000ff0877ac */ /* 0x000e6e0008000a00 */
[----:B------:R-:W0:Y:S08]  /*154c0*/  LDC R4, c[0x0][0x360] ;  /* 0x0000d800ff047b82 */ /* 0x000e300000000800 */
[----:B------:R-:W2:Y:S01]  /*154d0*/  LDC.64 R2, c[0x0][0x398] ;  /* 0x0000e600ff027b82 */ /* 0x000ea20000000a00 */
[----:B0-----:R-:W-:-:S05]  /*154e0*/  IMAD R4, R4, UR6, R5 ;  /* 0x0000000604047c24 */ /* 0x001fca000f8e0205 */
[----:B-1----:R-:W-:-:S05]  /*154f0*/  IADD3 R4, P0, PT, R4, UR8, RZ ;  /* 0x0000000804047c10 */ /* 0x002fca000ff1e0ff */
[----:B------:R-:W-:-:S05]  /*15500*/  IMAD.X R5, RZ, RZ, UR9, P0 ;  /* 0x00000009ff057e24 */ /* 0x000fca00080e06ff */
[----:B--2---:R-:W-:Y:S01]  /*15510*/  STG.E.64 desc[UR4][R2.64], R4 ;  /* 0x0000000402007986 */ /* 0x004fe2000c101b04 */
[----:B------:R-:W-:Y:S05]  /*15520*/  EXIT ;  /* 0x000000000000794d */ /* 0x000fea0003800000 */
.L_x_17:
[----:B------:R-:W-:-:S00]  /*15530*/  BRA `(.L_x_17) ;  /* 0xfffffffc00fc7947 */ /* 0x000fc0000383ffff */
[----:B------:R-:W-:-:S00]  /*15540*/  NOP ;  /* 0x0000000000007918 */ /* 0x000fc00000000000 */
        /* <DEDUP_REMOVED lines=11> */
.L_x_18:


//--------------------- .nv.shared._Z23find_password_optimizedxxPiPx --------------------------
	.section	.nv.shared._Z23find_password_optimizedxxPiPx,"aw",@nobits
	.sectionflags	@""
.nv.shared._Z23find_password_optimizedxxPiPx:
	.zero		1118


//--------------------- .nv.shared.reserved.0     --------------------------
	.section	.nv.shared.reserved.0,"aw",@nobits
	.weak		__nv_reservedSMEM_offset_0_alias
	.size		__nv_reservedSMEM_offset_0_alias, 0, 64
	.other		__nv_reservedSMEM_offset_0_alias,@"STO_CUDA_RESERVED_SHARED STV_DEFAULT"
__nv_reservedSMEM_offset_0_alias:
	.zero		0
	.zero		64


//--------------------- .nv.constant0._Z23find_password_optimizedxxPiPx --------------------------
	.section	.nv.constant0._Z23find_password_optimizedxxPiPx,"a",@progbits
	.sectionflags	@""
	.align	4
.nv.constant0._Z23find_password_optimizedxxPiPx:
	.zero		928


//--------------------- SYMBOLS --------------------------

	.type		.nv.reservedSmem.offset0,@object
	.size		.nv.reservedSmem.offset0,0x4
	.type		.nv.reservedSmem.cap,@object
	.size		.nv.reservedSmem.cap,0x4
